	.target	sm_90a

	.elftype	@"ET_EXEC"


//--------------------- .note.nv.tkinfo           --------------------------
	.section	.note.nv.tkinfo,"",@"SHT_NOTE"
	.sectionflags	@"SHF_NOTE_NV_TKINFO"
	.tkinfo
        /*0018*/ 	.word	0x00000002
        /*0030*/ 	.string	""
        /*0030*/ 	.string	"ptxas"
        /*0030*/ 	.string	"Cuda compilation tools, release 13.0, V13.0.88"
        /*0030*/ 	.string	"Build cuda_13.0.r13.0/compiler.36424714_0"
        /*0030*/ 	.string	"-arch sm_90a -m 64 "



//--------------------- .note.nv.cuinfo           --------------------------
	.section	.note.nv.cuinfo,"",@"SHT_NOTE"
	.sectionflags	@"SHF_NOTE_NV_CUINFO"
        /*0018*/ 	.short	0x0002
        /*001a*/ 	.short	0x005a
        /*001c*/ 	.short	0x0082
	.zero		2


//--------------------- .nv.info                  --------------------------
	.section	.nv.info,"",@"SHT_CUDA_INFO"
	.align	4


	//----- nvinfo : EIATTR_REGCOUNT
	.align		4
        /*0000*/ 	.byte	0x04, 0x2f
        /*0002*/ 	.short	(.L_16 - .L_15)
	.align		4
.L_15:
        /*0004*/ 	.word	index@(_ZN7cutlass13device_kernelINS_4fmha6kernel13FmhaKernelTmaINS1_10collective15FmhaMainloopTmaINS_6half_tEfN4cute5tupleIJNS7_1CILi64EEENS9_ILi128EEENS9_ILi160EEEEEENS4_14ResidualFusionEJEEENS4_15FmhaFwdEpilogueIS6_fNS8_IJSA_SC_SB_EEEEEJEEEEEvNT_6ParamsE)
        /*0008*/ 	.word	0x000000c9


	//----- nvinfo : EIATTR_FRAME_SIZE
	.align		4
.L_16:
        /*000c*/ 	.byte	0x04, 0x11
        /*000e*/ 	.short	(.L_18 - .L_17)
	.align		4
.L_17:
        /*0010*/ 	.word	index@($__internal_0_$__cuda_sm20_rcp_rn_f32_slowpath)
        /*0014*/ 	.word	0x00000000


	//----- nvinfo : EIATTR_FRAME_SIZE
	.align		4
.L_18:
        /*0018*/ 	.byte	0x04, 0x11
        /*001a*/ 	.short	(.L_20 - .L_19)
	.align		4
.L_19:
        /*001c*/ 	.word	index@(_ZN7cutlass13device_kernelINS_4fmha6kernel13FmhaKernelTmaINS1_10collective15FmhaMainloopTmaINS_6half_tEfN4cute5tupleIJNS7_1CILi64EEENS9_ILi128EEENS9_ILi160EEEEEENS4_14ResidualFusionEJEEENS4_15FmhaFwdEpilogueIS6_fNS8_IJSA_SC_SB_EEEEEJEEEEEvNT_6ParamsE)
        /*0020*/ 	.word	0x00000000


	//----- nvinfo : EIATTR_MIN_STACK_SIZE
	.align		4
.L_20:
        /*0024*/ 	.byte	0x04, 0x12
        /*0026*/ 	.short	(.L_22 - .L_21)
	.align		4
.L_21:
        /*0028*/ 	.word	index@(_ZN7cutlass13device_kernelINS_4fmha6kernel13FmhaKernelTmaINS1_10collective15FmhaMainloopTmaINS_6half_tEfN4cute5tupleIJNS7_1CILi64EEENS9_ILi128EEENS9_ILi160EEEEEENS4_14ResidualFusionEJEEENS4_15FmhaFwdEpilogueIS6_fNS8_IJSA_SC_SB_EEEEEJEEEEEvNT_6ParamsE)
        /*002c*/ 	.word	0x00000000
.L_22:


//--------------------- .nv.compat                --------------------------
	.section	.nv.compat,"",@"SHT_CUDA_COMPAT_INFO"
	.align	4
        /*0000*/ 	.byte	0x02, 0x09, 0x01, 0x00, 0x02, 0x02, 0x04, 0x00, 0x02, 0x05, 0x05, 0x00, 0x03, 0x07, 0x01, 0x01
        /*0010*/ 	.byte	0x02, 0x03, 0x01, 0x00, 0x02, 0x06, 0x01, 0x00, 0x04, 0x0b, 0x08, 0x00, 0x00, 0x00, 0x00, 0x00
        /*0020*/ 	.byte	0x00, 0x00, 0x00, 0x00


//--------------------- .nv.info._ZN7cutlass13device_kernelINS_4fmha6kernel13FmhaKernelTmaINS1_10collective15FmhaMainloopTmaINS_6half_tEfN4cute5tupleIJNS7_1CILi64EEENS9_ILi128EEENS9_ILi160EEEEEENS4_14ResidualFusionEJEEENS4_15FmhaFwdEpilogueIS6_fNS8_IJSA_SC_SB_EEEEEJEEEEEvNT_6ParamsE --------------------------
	.section	.nv.info._ZN7cutlass13device_kernelINS_4fmha6kernel13FmhaKernelTmaINS1_10collective15FmhaMainloopTmaINS_6half_tEfN4cute5tupleIJNS7_1CILi64EEENS9_ILi128EEENS9_ILi160EEEEEENS4_14ResidualFusionEJEEENS4_15FmhaFwdEpilogueIS6_fNS8_IJSA_SC_SB_EEEEEJEEEEEvNT_6ParamsE,"",@"SHT_CUDA_INFO"
	.sectionflags	@""
	.align	4


	//----- nvinfo : EIATTR_CUDA_API_VERSION
	.align		4
        /*0000*/ 	.byte	0x04, 0x37
        /*0002*/ 	.short	(.L_24 - .L_23)
.L_23:
        /*0004*/ 	.word	0x00000082


	//----- nvinfo : EIATTR_KPARAM_INFO
	.align		4
.L_24:
        /*0008*/ 	.byte	0x04, 0x17
        /*000a*/ 	.short	(.L_26 - .L_25)
.L_25:
        /*000c*/ 	.word	0x00000000
        /*0010*/ 	.short	0x0000
        /*0012*/ 	.short	0x0070
        /*0014*/ 	.byte	0x00, 0xf0, 0x01, 0x20


	//----- nvinfo : EIATTR_SPARSE_MMA_MASK
	.align		4
.L_26:
        /*0018*/ 	.byte	0x03, 0x50
        /*001a*/ 	.short	0x0000


	//----- nvinfo : EIATTR_MAXREG_COUNT
	.align		4
        /*001c*/ 	.byte	0x03, 0x1b
        /*001e*/ 	.short	0x00ff


	//----- nvinfo : EIATTR_NUM_BARRIERS
	.align		4
        /*0020*/ 	.byte	0x02, 0x4c
        /*0022*/ 	.byte	0x02
	.zero		1


	//----- nvinfo : EIATTR_EXTERNS
	.align		4
        /*0024*/ 	.byte	0x04, 0x0f
        /*0026*/ 	.short	(.L_28 - .L_27)


	//   ....[0]....
	.align		4
.L_27:
        /*0028*/ 	.word	index@(__assertfail)


	//----- nvinfo : EIATTR_MERCURY_ISA_VERSION
	.align		4
.L_28:
        /*002c*/ 	.byte	0x03, 0x5f
        /*002e*/ 	.short	0x0101


	//----- nvinfo : EIATTR_COOP_GROUP_MASK_REGIDS
	.align		4
        /*0030*/ 	.byte	0x04, 0x29
        /*0032*/ 	.short	(.L_30 - .L_29)


	//   ....[0]....
.L_29:
        /*0034*/ 	.word	0xffffffff


	//   ....[1]....
        /*0038*/ 	.word	0xffffffff


	//   ....[2]....
        /*003c*/ 	.word	0xffffffff


	//   ....[3]....
        /*0040*/ 	.word	0xffffffff


	//   ....[4]....
        /*0044*/ 	.word	0xffffffff


	//   ....[5]....
        /*0048*/ 	.word	0xffffffff


	//   ....[6]....
        /*004c*/ 	.word	0xffffffff


	//   ....[7]....
        /*0050*/ 	.word	0xffffffff


	//   ....[8]....
        /*0054*/ 	.word	0xffffffff


	//   ....[9]....
        /*0058*/ 	.word	0xffffffff


	//   ....[10]....
        /*005c*/ 	.word	0xffffffff


	//   ....[11]....
        /*0060*/ 	.word	0xffffffff


	//   ....[12]....
        /*0064*/ 	.word	0xffffffff


	//   ....[13]....
        /*0068*/ 	.word	0xffffffff


	//   ....[14]....
        /*006c*/ 	.word	0xffffffff


	//   ....[15]....
        /*0070*/ 	.word	0xffffffff


	//   ....[16]....
        /*0074*/ 	.word	0xffffffff


	//   ....[17]....
        /*0078*/ 	.word	0xffffffff


	//   ....[18]....
        /*007c*/ 	.word	0xffffffff


	//   ....[19]....
        /*0080*/ 	.word	0xffffffff


	//   ....[20]....
        /*0084*/ 	.word	0xffffffff


	//----- nvinfo : EIATTR_COOP_GROUP_INSTR_OFFSETS
	.align		4
.L_30:
        /*0088*/ 	.byte	0x04, 0x28
        /*008a*/ 	.short	(.L_32 - .L_31)


	//   ....[0]....
.L_31:
        /*008c*/ 	.word	0x00000050


	//   ....[1]....
        /*0090*/ 	.word	0x00000140


	//   ....[2]....
        /*0094*/ 	.word	0x00000270


	//   ....[3]....
        /*0098*/ 	.word	0x00000410


	//   ....[4]....
        /*009c*/ 	.word	0x000005b0


	//   ....[5]....
        /*00a0*/ 	.word	0x000030a0


	//   ....[6]....
        /*00a4*/ 	.word	0x00003160


	//   ....[7]....
        /*00a8*/ 	.word	0x00003170


	//   ....[8]....
        /*00ac*/ 	.word	0x000031a0


	//   ....[9]....
        /*00b0*/ 	.word	0x000069f0


	//   ....[10]....
        /*00b4*/ 	.word	0x00006a30


	//   ....[11]....
        /*00b8*/ 	.word	0x00006a60


	//   ....[12]....
        /*00bc*/ 	.word	0x00006a80


	//   ....[13]....
        /*00c0*/ 	.word	0x0000b4b0


	//   ....[14]....
        /*00c4*/ 	.word	0x0000b4c0


	//   ....[15]....
        /*00c8*/ 	.word	0x0000b500


	//   ....[16]....
        /*00cc*/ 	.word	0x0000b510


	//   ....[17]....
        /*00d0*/ 	.word	0x0000ec80


	//   ....[18]....
        /*00d4*/ 	.word	0x0000ecc0


	//   ....[19]....
        /*00d8*/ 	.word	0x0000ed10


	//   ....[20]....
        /*00dc*/ 	.word	0x0000ed20


	//----- nvinfo : EIATTR_SYSCALL_OFFSETS
	.align		4
.L_32:
        /*00e0*/ 	.byte	0x04, 0x46
        /*00e2*/ 	.short	(.L_34 - .L_33)


	//   ....[0]....
.L_33:
        /*00e4*/ 	.word	0x0000f960


	//   ....[1]....
        /*00e8*/ 	.word	0x0000fa80


	//----- nvinfo : EIATTR_MBARRIER_INSTR_OFFSETS
	.align		4
.L_34:
        /*00ec*/ 	.byte	0x04, 0x39
        /*00ee*/ 	.short	(.L_36 - .L_35)


	//   ....[0]....
.L_35:
        /*00f0*/ 	.word	0x00000240
        /*00f4*/ 	.word	0x000000ff
        /*00f8*/ 	.word	0x0002d040
        /*00fc*/ 	.short	0x0100
        /*00fe*/ 	.byte	0x08
	.zero		1


	//   ....[1]....
        /*0100*/ 	.word	0x00000250
        /*0104*/ 	.word	0x000000ff
        /*0108*/ 	.word	0x0002d048
        /*010c*/ 	.short	0x0100
        /*010e*/ 	.byte	0x08
	.zero		1


	//   ....[2]....
        /*0110*/ 	.word	0x00000380
        /*0114*/ 	.word	0x000000ff
        /*0118*/ 	.word	0x0002d000
        /*011c*/ 	.short	0x0100
        /*011e*/ 	.byte	0x08
	.zero		1


	//   ....[3]....
        /*0120*/ 	.word	0x00000390
        /*0124*/ 	.word	0x000000ff
        /*0128*/ 	.word	0x0002d020
        /*012c*/ 	.short	0x0100
        /*012e*/ 	.byte	0x08
	.zero		1


	//   ....[4]....
        /*0130*/ 	.word	0x000003a0
        /*0134*/ 	.word	0x000000ff
        /*0138*/ 	.word	0x0002d008
        /*013c*/ 	.short	0x0100
        /*013e*/ 	.byte	0x08
	.zero		1


	//   ....[5]....
        /*0140*/ 	.word	0x000003b0
        /*0144*/ 	.word	0x000000ff
        /*0148*/ 	.word	0x0002d028
        /*014c*/ 	.short	0x0100
        /*014e*/ 	.byte	0x08
	.zero		1


	//   ....[6]....
        /*0150*/ 	.word	0x000003c0
        /*0154*/ 	.word	0x000000ff
        /*0158*/ 	.word	0x0002d010
        /*015c*/ 	.short	0x0100
        /*015e*/ 	.byte	0x08
	.zero		1


	//   ....[7]....
        /*0160*/ 	.word	0x000003d0
        /*0164*/ 	.word	0x000000ff
        /*0168*/ 	.word	0x0002d030
        /*016c*/ 	.short	0x0100
        /*016e*/ 	.byte	0x08
	.zero		1


	//   ....[8]....
        /*0170*/ 	.word	0x000003e0
        /*0174*/ 	.word	0x000000ff
        /*0178*/ 	.word	0x0002d018
        /*017c*/ 	.short	0x0100
        /*017e*/ 	.byte	0x08
	.zero		1


	//   ....[9]....
        /*0180*/ 	.word	0x000003f0
        /*0184*/ 	.word	0x000000ff
        /*0188*/ 	.word	0x0002d038
        /*018c*/ 	.short	0x0100
        /*018e*/ 	.byte	0x08
	.zero		1


	//   ....[10]....
        /*0190*/ 	.word	0x00000520
        /*0194*/ 	.word	0x000000ff
        /*0198*/ 	.word	0x0002d050
        /*019c*/ 	.short	0x0100
        /*019e*/ 	.byte	0x08
	.zero		1


	//   ....[11]....
        /*01a0*/ 	.word	0x00000530
        /*01a4*/ 	.word	0x000000ff
        /*01a8*/ 	.word	0x0002d070
        /*01ac*/ 	.short	0x0100
        /*01ae*/ 	.byte	0x08
	.zero		1


	//   ....[12]....
        /*01b0*/ 	.word	0x00000540
        /*01b4*/ 	.word	0x000000ff
        /*01b8*/ 	.word	0x0002d058
        /*01bc*/ 	.short	0x0100
        /*01be*/ 	.byte	0x08
	.zero		1


	//   ....[13]....
        /*01c0*/ 	.word	0x00000550
        /*01c4*/ 	.word	0x000000ff
        /*01c8*/ 	.word	0x0002d078
        /*01cc*/ 	.short	0x0100
        /*01ce*/ 	.byte	0x08
	.zero		1


	//   ....[14]....
        /*01d0*/ 	.word	0x00000560
        /*01d4*/ 	.word	0x000000ff
        /*01d8*/ 	.word	0x0002d060
        /*01dc*/ 	.short	0x0100
        /*01de*/ 	.byte	0x08
	.zero		1


	//   ....[15]....
        /*01e0*/ 	.word	0x00000570
        /*01e4*/ 	.word	0x000000ff
        /*01e8*/ 	.word	0x0002d080
        /*01ec*/ 	.short	0x0100
        /*01ee*/ 	.byte	0x08
	.zero		1


	//   ....[16]....
        /*01f0*/ 	.word	0x00000580
        /*01f4*/ 	.word	0x000000ff
        /*01f8*/ 	.word	0x0002d068
        /*01fc*/ 	.short	0x0100
        /*01fe*/ 	.byte	0x08
	.zero		1


	//   ....[17]....
        /*0200*/ 	.word	0x00000590
        /*0204*/ 	.word	0x000000ff
        /*0208*/ 	.word	0x0002d088
        /*020c*/ 	.short	0x0100
        /*020e*/ 	.byte	0x08
	.zero		1


	//   ....[18]....
        /*0210*/ 	.word	0x000006f0
        /*0214*/ 	.word	0x00000003
        /*0218*/ 	.word	0x0002d048
        /*021c*/ 	.short	0x010a
        /*021e*/ 	.byte	0x3f
	.zero		1


	//   ....[19]....
        /*0220*/ 	.word	0x00000b60
        /*0224*/ 	.word	0x00000003
        /*0228*/ 	.word	0x0002d020
        /*022c*/ 	.short	0x010a
        /*022e*/ 	.byte	0x3f
	.zero		1


	//   ....[20]....
        /*0230*/ 	.word	0x00000e90
        /*0234*/ 	.word	0x00000002
        /*0238*/ 	.word	0x0002d020
        /*023c*/ 	.short	0x010a
        /*023e*/ 	.byte	0x3f
	.zero		1


	//   ....[21]....
        /*0240*/ 	.word	0x00001270
        /*0244*/ 	.word	0x00000003
        /*0248*/ 	.word	0x0002d020
        /*024c*/ 	.short	0x010a
        /*024e*/ 	.byte	0x3f
	.zero		1


	//   ....[22]....
        /*0250*/ 	.word	0x00001600
        /*0254*/ 	.word	0x00000003
        /*0258*/ 	.word	0x0002d020
        /*025c*/ 	.short	0x010a
        /*025e*/ 	.byte	0x3f
	.zero		1


	//   ....[23]....
        /*0260*/ 	.word	0x000019f0
        /*0264*/ 	.word	0x00000002
        /*0268*/ 	.word	0x0002d040
        /*026c*/ 	.short	0x010a
        /*026e*/ 	.byte	0x3f
	.zero		1


	//   ....[24]....
        /*0270*/ 	.word	0x00001a10
        /*0274*/ 	.word	0x00000002
        /*0278*/ 	.word	0x0002d000
        /*027c*/ 	.short	0x010a
        /*027e*/ 	.byte	0x3f
	.zero		1


	//   ....[25]....
        /*0280*/ 	.word	0x00003d00
        /*0284*/ 	.word	0x00000002
        /*0288*/ 	.word	0x0002d008
        /*028c*/ 	.short	0x010a
        /*028e*/ 	.byte	0x3f
	.zero		1


	//   ....[26]....
        /*0290*/ 	.word	0x00005c40
        /*0294*/ 	.word	0x00000018
        /*0298*/ 	.word	0x00000000
        /*029c*/ 	.short	0x0101
        /*029e*/ 	.byte	0x3f
	.zero		1


	//   ....[27]....
        /*02a0*/ 	.word	0x00005d30
        /*02a4*/ 	.word	0x00000019
        /*02a8*/ 	.word	0x0002d000
        /*02ac*/ 	.short	0x010a
        /*02ae*/ 	.byte	0x3f
	.zero		1


	//   ....[28]....
        /*02b0*/ 	.word	0x00006220
        /*02b4*/ 	.word	0x000000ab
        /*02b8*/ 	.word	0x0002d020
        /*02bc*/ 	.short	0x010a
        /*02be*/ 	.byte	0x3f
	.zero		1


	//   ....[29]....
        /*02c0*/ 	.word	0x00006ac0
        /*02c4*/ 	.word	0x000000b5
        /*02c8*/ 	.word	0x00000000
        /*02cc*/ 	.short	0x0101
        /*02ce*/ 	.byte	0x3f
	.zero		1


	//   ....[30]....
        /*02d0*/ 	.word	0x00006af0
        /*02d4*/ 	.word	0x000000b7
        /*02d8*/ 	.word	0x0002d000
        /*02dc*/ 	.short	0x010a
        /*02de*/ 	.byte	0x3f
	.zero		1


	//   ....[31]....
        /*02e0*/ 	.word	0x000099c0
        /*02e4*/ 	.word	0x00000018
        /*02e8*/ 	.word	0x00000000
        /*02ec*/ 	.short	0x0101
        /*02ee*/ 	.byte	0x3f
	.zero		1


	//   ....[32]....
        /*02f0*/ 	.word	0x00009a70
        /*02f4*/ 	.word	0x00000018
        /*02f8*/ 	.word	0x0002d020
        /*02fc*/ 	.short	0x010a
        /*02fe*/ 	.byte	0x3f
	.zero		1


	//   ....[33]....
        /*0300*/ 	.word	0x00009ee0
        /*0304*/ 	.word	0x00000019
        /*0308*/ 	.word	0x0002d000
        /*030c*/ 	.short	0x010a
        /*030e*/ 	.byte	0x3f
	.zero		1


	//   ....[34]....
        /*0310*/ 	.word	0x0000a4b0
        /*0314*/ 	.word	0x000000ab
        /*0318*/ 	.word	0x0002d020
        /*031c*/ 	.short	0x010a
        /*031e*/ 	.byte	0x3f
	.zero		1


	//   ....[35]....
        /*0320*/ 	.word	0x0000b560
        /*0324*/ 	.word	0x00000022
        /*0328*/ 	.word	0x00000000
        /*032c*/ 	.short	0x0101
        /*032e*/ 	.byte	0x3f
	.zero		1


	//   ....[36]....
        /*0330*/ 	.word	0x0000b5b0
        /*0334*/ 	.word	0x00000030
        /*0338*/ 	.word	0x0002d000
        /*033c*/ 	.short	0x010a
        /*033e*/ 	.byte	0x3f
	.zero		1


	//   ....[37]....
        /*0340*/ 	.word	0x0000e760
        /*0344*/ 	.word	0x00000006
        /*0348*/ 	.word	0x00000000
        /*034c*/ 	.short	0x0101
        /*034e*/ 	.byte	0x3f
	.zero		1


	//   ....[38]....
        /*0350*/ 	.word	0x0000e7e0
        /*0354*/ 	.word	0x00000006
        /*0358*/ 	.word	0x0002d020
        /*035c*/ 	.short	0x010a
        /*035e*/ 	.byte	0x3f
	.zero		1


	//   ....[39]....
        /*0360*/ 	.word	0x00010bb0
        /*0364*/ 	.word	0x00000003
        /*0368*/ 	.word	0x0002d048
        /*036c*/ 	.short	0x010a
        /*036e*/ 	.byte	0x3f
	.zero		1


	//   ....[40]....
        /*0370*/ 	.word	0x00010c00
        /*0374*/ 	.word	0x00000003
        /*0378*/ 	.word	0x0002d020
        /*037c*/ 	.short	0x010a
        /*037e*/ 	.byte	0x3f
	.zero		1


	//   ....[41]....
        /*0380*/ 	.word	0x00010c50
        /*0384*/ 	.word	0x00000002
        /*0388*/ 	.word	0x0002d020
        /*038c*/ 	.short	0x010a
        /*038e*/ 	.byte	0x3f
	.zero		1


	//   ....[42]....
        /*0390*/ 	.word	0x00010ca0
        /*0394*/ 	.word	0x00000003
        /*0398*/ 	.word	0x0002d020
        /*039c*/ 	.short	0x010a
        /*039e*/ 	.byte	0x3f
	.zero		1


	//   ....[43]....
        /*03a0*/ 	.word	0x00010cf0
        /*03a4*/ 	.word	0x00000003
        /*03a8*/ 	.word	0x0002d020
        /*03ac*/ 	.short	0x010a
        /*03ae*/ 	.byte	0x3f
	.zero		1


	//   ....[44]....
        /*03b0*/ 	.word	0x00010d40
        /*03b4*/ 	.word	0x00000002
        /*03b8*/ 	.word	0x0002d040
        /*03bc*/ 	.short	0x010a
        /*03be*/ 	.byte	0x3f
	.zero		1


	//   ....[45]....
        /*03c0*/ 	.word	0x00010d90
        /*03c4*/ 	.word	0x00000002
        /*03c8*/ 	.word	0x0002d000
        /*03cc*/ 	.short	0x010a
        /*03ce*/ 	.byte	0x3f
	.zero		1


	//   ....[46]....
        /*03d0*/ 	.word	0x00010de0
        /*03d4*/ 	.word	0x00000002
        /*03d8*/ 	.word	0x0002d008
        /*03dc*/ 	.short	0x010a
        /*03de*/ 	.byte	0x3f
	.zero		1


	//   ....[47]....
        /*03e0*/ 	.word	0x00010e30
        /*03e4*/ 	.word	0x00000019
        /*03e8*/ 	.word	0x0002d000
        /*03ec*/ 	.short	0x010a
        /*03ee*/ 	.byte	0x3f
	.zero		1


	//   ....[48]....
        /*03f0*/ 	.word	0x00010e80
        /*03f4*/ 	.word	0x000000ab
        /*03f8*/ 	.word	0x0002d020
        /*03fc*/ 	.short	0x010a
        /*03fe*/ 	.byte	0x3f
	.zero		1


	//   ....[49]....
        /*0400*/ 	.word	0x00010ed0
        /*0404*/ 	.word	0x000000b7
        /*0408*/ 	.word	0x0002d000
        /*040c*/ 	.short	0x010a
        /*040e*/ 	.byte	0x3f
	.zero		1


	//   ....[50]....
        /*0410*/ 	.word	0x00010f20
        /*0414*/ 	.word	0x00000018
        /*0418*/ 	.word	0x0002d020
        /*041c*/ 	.short	0x010a
        /*041e*/ 	.byte	0x3f
	.zero		1


	//   ....[51]....
        /*0420*/ 	.word	0x00010f70
        /*0424*/ 	.word	0x00000019
        /*0428*/ 	.word	0x0002d000
        /*042c*/ 	.short	0x010a
        /*042e*/ 	.byte	0x3f
	.zero		1


	//   ....[52]....
        /*0430*/ 	.word	0x00010fc0
        /*0434*/ 	.word	0x000000ab
        /*0438*/ 	.word	0x0002d020
        /*043c*/ 	.short	0x010a
        /*043e*/ 	.byte	0x3f
	.zero		1


	//   ....[53]....
        /*0440*/ 	.word	0x00011010
        /*0444*/ 	.word	0x00000030
        /*0448*/ 	.word	0x0002d000
        /*044c*/ 	.short	0x010a
        /*044e*/ 	.byte	0x3f
	.zero		1


	//   ....[54]....
        /*0450*/ 	.word	0x00011060
        /*0454*/ 	.word	0x00000006
        /*0458*/ 	.word	0x0002d020
        /*045c*/ 	.short	0x010a
        /*045e*/ 	.byte	0x3f
	.zero		1


	//----- nvinfo : EIATTR_NUM_MBARRIERS
	.align		4
.L_36:
        /*0460*/ 	.byte	0x03, 0x38
        /*0462*/ 	.short	0x0012


	//----- nvinfo : EIATTR_EXIT_INSTR_OFFSETS
	.align		4
        /*0464*/ 	.byte	0x04, 0x1c
        /*0466*/ 	.short	(.L_38 - .L_37)


	//   ....[0]....
.L_37:
        /*0468*/ 	.word	0x00010ba0


	//----- nvinfo : EIATTR_MAX_THREADS
	.align		4
.L_38:
        /*046c*/ 	.byte	0x04, 0x05
        /*046e*/ 	.short	(.L_40 - .L_39)
.L_39:
        /*0470*/ 	.word	0x00000080
        /*0474*/ 	.word	0x00000001
        /*0478*/ 	.word	0x00000001


	//----- nvinfo : EIATTR_CRS_STACK_SIZE
	.align		4
.L_40:
        /*047c*/ 	.byte	0x04, 0x1e
        /*047e*/ 	.short	(.L_42 - .L_41)
.L_41:
        /*0480*/ 	.word	0x00000000


	//----- nvinfo : EIATTR_CBANK_PARAM_SIZE
	.align		4
.L_42:
        /*0484*/ 	.byte	0x03, 0x19
        /*0486*/ 	.short	0x0870


	//----- nvinfo : EIATTR_PARAM_CBANK
	.align		4
        /*0488*/ 	.byte	0x04, 0x0a
        /*048a*/ 	.short	(.L_44 - .L_43)
	.align		4
.L_43:
        /*048c*/ 	.word	index@(.nv.constant0._ZN7cutlass13device_kernelINS_4fmha6kernel13FmhaKernelTmaINS1_10collective15FmhaMainloopTmaINS_6half_tEfN4cute5tupleIJNS7_1CILi64EEENS9_ILi128EEENS9_ILi160EEEEEENS4_14ResidualFusionEJEEENS4_15FmhaFwdEpilogueIS6_fNS8_IJSA_SC_SB_EEEEEJEEEEEvNT_6ParamsE)
        /*0490*/ 	.short	0x0210
        /*0492*/ 	.short	0x0870


	//----- nvinfo : EIATTR_SW_WAR
	.align		4
.L_44:
        /*0494*/ 	.byte	0x04, 0x36
        /*0496*/ 	.short	(.L_46 - .L_45)
.L_45:
        /*0498*/ 	.word	0x00000008
.L_46:


//--------------------- .nv.callgraph             --------------------------
	.section	.nv.callgraph,"",@"SHT_CUDA_CALLGRAPH"
	.align	4
	.sectionentsize	8
	.align		4
        /*0000*/ 	.word	0x00000000
	.align		4
        /*0004*/ 	.word	0xffffffff
	.align		4
        /*0008*/ 	.word	index@(_ZN7cutlass13device_kernelINS_4fmha6kernel13FmhaKernelTmaINS1_10collective15FmhaMainloopTmaINS_6half_tEfN4cute5tupleIJNS7_1CILi64EEENS9_ILi128EEENS9_ILi160EEEEEENS4_14ResidualFusionEJEEENS4_15FmhaFwdEpilogueIS6_fNS8_IJSA_SC_SB_EEEEEJEEEEEvNT_6ParamsE)
	.align		4
        /*000c*/ 	.word	index@(__assertfail)
	.align		4
        /*0010*/ 	.word	0x00000000
	.align		4
        /*0014*/ 	.word	0xfffffffe
	.align		4
        /*0018*/ 	.word	0x00000000
	.align		4
        /*001c*/ 	.word	0xfffffffd
	.align		4
        /*0020*/ 	.word	0x00000000
	.align		4
        /*0024*/ 	.word	0xfffffffc


//--------------------- .nv.constant4             --------------------------
	.section	.nv.constant4,"a",@progbits
	.align	8
	.align		8
.nv.constant4:
        /*0000*/ 	.dword	__assertfail
	.align		8
        /*0008*/ 	.dword	__unnamed_1
	.align		8
        /*0010*/ 	.dword	__unnamed_2
	.align		8
        /*0018*/ 	.dword	_ZN39_INTERNAL_23ea2c8f_4_k_cu_72557dad_29374cuda3std3__45__cpo5beginE
	.align		8
        /*0020*/ 	.dword	_ZN39_INTERNAL_23ea2c8f_4_k_cu_72557dad_29374cuda3std3__45__cpo3endE
	.align		8
        /*0028*/ 	.dword	_ZN39_INTERNAL_23ea2c8f_4_k_cu_72557dad_29374cuda3std3__45__cpo6cbeginE
	.align		8
        /*0030*/ 	.dword	_ZN39_INTERNAL_23ea2c8f_4_k_cu_72557dad_29374cuda3std3__45__cpo4cendE
	.align		8
        /*0038*/ 	.dword	_ZN39_INTERNAL_23ea2c8f_4_k_cu_72557dad_29374cuda3std3__441_GLOBAL__N__23ea2c8f_4_k_cu_72557dad_29376ignoreE
	.align		8
        /*0040*/ 	.dword	_ZN39_INTERNAL_23ea2c8f_4_k_cu_72557dad_29374cuda3std3__419piecewise_constructE
	.align		8
        /*0048*/ 	.dword	_ZN39_INTERNAL_23ea2c8f_4_k_cu_72557dad_29374cuda3std3__48in_placeE
	.align		8
        /*0050*/ 	.dword	_ZN39_INTERNAL_23ea2c8f_4_k_cu_72557dad_29374cuda3std6ranges3__45__cpo4swapE
	.align		8
        /*0058*/ 	.dword	_ZN39_INTERNAL_23ea2c8f_4_k_cu_72557dad_29374cuda3std6ranges3__45__cpo9iter_moveE
	.align		8
        /*0060*/ 	.dword	_ZN39_INTERNAL_23ea2c8f_4_k_cu_72557dad_29374cute7productE
	.align		8
        /*0068*/ 	.dword	_ZN39_INTERNAL_23ea2c8f_4_k_cu_72557dad_29374cute1_E
	.align		8
        /*0070*/ 	.dword	$str$23
	.align		8
        /*0078*/ 	.dword	$str$24


//--------------------- .text._ZN7cutlass13device_kernelINS_4fmha6kernel13FmhaKernelTmaINS1_10collective15FmhaMainloopTmaINS_6half_tEfN4cute5tupleIJNS7_1CILi64EEENS9_ILi128EEENS9_ILi160EEEEEENS4_14ResidualFusionEJEEENS4_15FmhaFwdEpilogueIS6_fNS8_IJSA_SC_SB_EEEEEJEEEEEvNT_6ParamsE --------------------------
	.section	.text._ZN7cutlass13device_kernelINS_4fmha6kernel13FmhaKernelTmaINS1_10collective15FmhaMainloopTmaINS_6half_tEfN4cute5tupleIJNS7_1CILi64EEENS9_ILi128EEENS9_ILi160EEEEEENS4_14ResidualFusionEJEEENS4_15FmhaFwdEpilogueIS6_fNS8_IJSA_SC_SB_EEEEEJEEEEEvNT_6ParamsE,"ax",@progbits
	.align	128
.text._ZN7cutlass13device_kernelINS_4fmha6kernel13FmhaKernelTmaINS1_10collective15FmhaMainloopTmaINS_6half_tEfN4cute5tupleIJNS7_1CILi64EEENS9_ILi128EEENS9_ILi160EEEEEENS4_14ResidualFusionEJEEENS4_15FmhaFwdEpilogueIS6_fNS8_IJSA_SC_SB_EEEEEJEEEEEvNT_6ParamsE:
        .type           _ZN7cutlass13device_kernelINS_4fmha6kernel13FmhaKernelTmaINS1_10collective15FmhaMainloopTmaINS_6half_tEfN4cute5tupleIJNS7_1CILi64EEENS9_ILi128EEENS9_ILi160EEEEEENS4_14ResidualFusionEJEEENS4_15FmhaFwdEpilogueIS6_fNS8_IJSA_SC_SB_EEEEEJEEEEEvNT_6ParamsE,@function
        .size           _ZN7cutlass13device_kernelINS_4fmha6kernel13FmhaKernelTmaINS1_10collective15FmhaMainloopTmaINS_6half_tEfN4cute5tupleIJNS7_1CILi64EEENS9_ILi128EEENS9_ILi160EEEEEENS4_14ResidualFusionEJEEENS4_15FmhaFwdEpilogueIS6_fNS8_IJSA_SC_SB_EEEEEJEEEEEvNT_6ParamsE,(.L_x_99 - _ZN7cutlass13device_kernelINS_4fmha6kernel13FmhaKernelTmaINS1_10collective15FmhaMainloopTmaINS_6half_tEfN4cute5tupleIJNS7_1CILi64EEENS9_ILi128EEENS9_ILi160EEEEEENS4_14ResidualFusionEJEEENS4_15FmhaFwdEpilogueIS6_fNS8_IJSA_SC_SB_EEEEEJEEEEEvNT_6ParamsE)
        .other          _ZN7cutlass13device_kernelINS_4fmha6kernel13FmhaKernelTmaINS1_10collective15FmhaMainloopTmaINS_6half_tEfN4cute5tupleIJNS7_1CILi64EEENS9_ILi128EEENS9_ILi160EEEEEENS4_14ResidualFusionEJEEENS4_15FmhaFwdEpilogueIS6_fNS8_IJSA_SC_SB_EEEEEJEEEEEvNT_6ParamsE,@"STO_CUDA_ENTRY STV_DEFAULT"
_ZN7cutlass13device_kernelINS_4fmha6kernel13FmhaKernelTmaINS1_10collective15FmhaMainloopTmaINS_6half_tEfN4cute5tupleIJNS7_1CILi64EEENS9_ILi128EEENS9_ILi160EEEEEENS4_14ResidualFusionEJEEENS4_15FmhaFwdEpilogueIS6_fNS8_IJSA_SC_SB_EEEEEJEEEEEvNT_6ParamsE:
[----:B------:R-:W1:Y:S01]  /*0000*/  LDC R1, c[0x0][0x28] ;  /* 0x00000a00ff017b82 */ /* 0x000e620000000800 */
[----:B------:R-:W2:Y:S01]  /*0010*/  S2R R16, SR_TID.X ;  /* 0x0000000000107919 */ /* 0x000ea20000002100 */
[----:B------:R-:W-:Y:S01]  /*0020*/  ELECT P0, URZ, PT ;  /* 0x00000000003f782f */ /* 0x000fe20003800000 */
[----:B------:R-:W-:Y:S01]  /*0030*/  BSSY B0, `(.L_x_0) ;  /* 0x0000010000007945 */ /* 0x000fe20003800000 */
[----:B--2---:R-:W-:-:S05]  /*0040*/  SHF.R.U32.HI R9, RZ, 0x5, R16 ;  /* 0x00000005ff097819 */ /* 0x004fca0000011610 */
[----:B------:R-:W2:Y:S02]  /*0050*/  SHFL.IDX PT, R0, R9, RZ, 0x1f ;  /* 0x00001fff09007589 */ /* 0x000ea400000e0000 */
[----:B--2---:R-:W-:-:S13]  /*0060*/  ISETP.NE.OR P0, PT, R0, RZ, !P0 ;  /* 0x000000ff0000720c */ /* 0x004fda0004705670 */
[----:B-1----:R-:W-:Y:S05]  /*0070*/  @P0 BRA `(.L_x_1) ;  /* 0x00000000002c0947 */ /* 0x002fea0003800000 */
[----:B------:R-:W-:Y:S02]  /*0080*/  ULDC.64 UR4, c[0x0][0x198] ;  /* 0x0000660000047ab9 */ /* 0x000fe40000000a00 */
[----:B------:R-:W-:Y:S02]  /*0090*/  UIADD3 UR6, UP0, UR4, 0xf0, URZ ;  /* 0x000000f004067890 */ /* 0x000fe4000ff1e03f */
[----:B------:R-:W-:Y:S02]  /*00a0*/  UIADD3 UR8, UP1, UR4, 0x1f0, URZ ;  /* 0x000001f004087890 */ /* 0x000fe4000ff3e03f */
[----:B------:R-:W-:Y:S02]  /*00b0*/  UIADD3 UR4, UP2, UR4, 0x2f0, URZ ;  /* 0x000002f004047890 */ /* 0x000fe4000ff5e03f */
[----:B------:R-:W-:Y:S02]  /*00c0*/  UIADD3.X UR7, URZ, UR5, URZ, UP0, !UPT ;  /* 0x000000053f077290 */ /* 0x000fe400087fe43f */
[----:B------:R-:W-:-:S02]  /*00d0*/  UIADD3.X UR9, URZ, UR5, URZ, UP1, !UPT ;  /* 0x000000053f097290 */ /* 0x000fc40008ffe43f */
[----:B------:R-:W-:-:S05]  /*00e0*/  UIADD3.X UR5, URZ, UR5, URZ, UP2, !UPT ;  /* 0x000000053f057290 */ /* 0x000fca00097fe43f */
[----:B------:R1:W-:Y:S02]  /*00f0*/  UTMACCTL.PF [UR6] ;  /* 0x00000000060079b9 */ /* 0x0003e40008040000 */
[----:B------:R1:W-:Y:S02]  /*0100*/  UTMACCTL.PF [UR8] ;  /* 0x00000000080079b9 */ /* 0x0003e40008040000 */
[----:B------:R1:W-:Y:S02]  /*0110*/  UTMACCTL.PF [UR4] ;  /* 0x00000000040079b9 */ /* 0x0003e40008040000 */
[----:B-1----:R-:W-:Y:S01]  /*0120*/  NOP ;  /* 0x0000000000007918 */ /* 0x002fe20000000000 */
.L_x_1:
[----:B------:R-:W-:Y:S05]  /*0130*/  BSYNC B0 ;  /* 0x0000000000007941 */ /* 0x000fea0003800000 */
.L_x_0:
[----:B------:R-:W1:Y:S02]  /*0140*/  SHFL.IDX PT, R0, R9, RZ, 0x1f ;  /* 0x00001fff09007589 */ /* 0x000e6400000e0000 */
[----:B-1----:R-:W-:-:S13]  /*0150*/  ISETP.NE.AND P0, PT, R0, RZ, PT ;  /* 0x000000ff0000720c */ /* 0x002fda0003f05270 */
[----:B------:R-:W-:Y:S05]  /*0160*/  @P0 BRA `(.L_x_2) ;  /* 0x0000000000400947 */ /* 0x000fea0003800000 */
[----:B------:R-:W1:Y:S01]  /*0170*/  S2UR UR8, SR_CgaCtaId ;  /* 0x00000000000879c3 */ /* 0x000e620000008800 */
[----:B------:R-:W-:Y:S01]  /*0180*/  UMOV UR4, 0x400 ;  /* 0x0000040000047882 */ /* 0x000fe20000000000 */
[----:B------:R-:W-:Y:S01]  /*0190*/  UMOV UR5, 0x1 ;  /* 0x0000000100057882 */ /* 0x000fe20000000000 */
[----:B------:R-:W-:Y:S01]  /*01a0*/  UMOV UR6, 0x80 ;  /* 0x0000008000067882 */ /* 0x000fe20000000000 */
[----:B------:R-:W-:Y:S01]  /*01b0*/  ELECT P0, URZ, PT ;  /* 0x00000000003f782f */ /* 0x000fe20003800000 */
[----:B------:R-:W-:-:S04]  /*01c0*/  UIADD3 UR6, -UR6, 0x100000, URZ ;  /* 0x0010000006067890 */ /* 0x000fc8000fffe13f */
[----:B------:R-:W-:Y:S02]  /*01d0*/  USHF.L.U32 UR7, UR6, 0xb, URZ ;  /* 0x0000000b06077899 */ /* 0x000fe4000800063f */
[----:B------:R-:W-:Y:S02]  /*01e0*/  USHF.L.U32 UR6, UR6, 0x1, URZ ;  /* 0x0000000106067899 */ /* 0x000fe4000800063f */
[----:B-1----:R-:W-:Y:S02]  /*01f0*/  ULEA UR8, UR8, UR4, 0x18 ;  /* 0x0000000408087291 */ /* 0x002fe4000f8ec03f */
[----:B------:R-:W-:-:S04]  /*0200*/  UIADD3 UR4, -UR5, 0x100000, URZ ;  /* 0x0010000005047890 */ /* 0x000fc8000fffe13f */
[----:B------:R-:W-:Y:S02]  /*0210*/  USHF.L.U32 UR5, UR4, 0xb, URZ ;  /* 0x0000000b04057899 */ /* 0x000fe4000800063f */
[----:B------:R-:W-:Y:S01]  /*0220*/  USHF.L.U32 UR4, UR4, 0x1, URZ ;  /* 0x0000000104047899 */ /* 0x000fe2000800063f */
[----:B------:R-:W1:Y:S11]  /*0230*/  FENCE.VIEW.ASYNC.S ;  /* 0x00000000000073c6 */ /* 0x000e760000000000 */
[----:B-1----:R1:W2:Y:S01]  /*0240*/  SYNCS.EXCH.64 URZ, [UR8+0x2d040], UR4 ;  /* 0x02d04004083f75b2 */ /* 0x0022a20008000100 */
[----:B------:R1:W3:Y:S01]  /*0250*/  SYNCS.EXCH.64 URZ, [UR8+0x2d048], UR6 ;  /* 0x02d04806083f75b2 */ /* 0x0002e20008000100 */
[----:B------:R-:W-:Y:S01]  /*0260*/  NOP ;  /* 0x0000000000007918 */ /* 0x000fe20000000000 */
.L_x_2:
[----:B------:R-:W4:Y:S01]  /*0270*/  SHFL.IDX PT, R0, R9, RZ, 0x1f ;  /* 0x00001fff09007589 */ /* 0x000f2200000e0000 */
[----:B------:R-:W-:Y:S01]  /*0280*/  NOP ;  /* 0x0000000000007918 */ /* 0x000fe20000000000 */
[----:B----4-:R-:W-:-:S13]  /*0290*/  ISETP.NE.AND P0, PT, R0, RZ, PT ;  /* 0x000000ff0000720c */ /* 0x010fda0003f05270 */
[----:B------:R-:W-:Y:S05]  /*02a0*/  @P0 BRA `(.L_x_3) ;  /* 0x0000000000580947 */ /* 0x000fea0003800000 */
[----:B-1----:R-:W1:Y:S01]  /*02b0*/  S2UR UR5, SR_CgaCtaId ;  /* 0x00000000000579c3 */ /* 0x002e620000008800 */
[----:B------:R-:W-:Y:S01]  /*02c0*/  UMOV UR4, 0x400 ;  /* 0x0000040000047882 */ /* 0x000fe20000000000 */
[----:B------:R-:W-:Y:S01]  /*02d0*/  UMOV UR6, 0x1 ;  /* 0x0000000100067882 */ /* 0x000fe20000000000 */
[----:B------:R-:W-:Y:S01]  /*02e0*/  UMOV UR7, 0x80 ;  /* 0x0000008000077882 */ /* 0x000fe20000000000 */
[----:B------:R-:W-:Y:S01]  /*02f0*/  ELECT P0, URZ, PT ;  /* 0x00000000003f782f */ /* 0x000fe20003800000 */
[----:B-1----:R-:W-:Y:S02]  /*0300*/  ULEA UR8, UR5, UR4, 0x18 ;  /* 0x0000000405087291 */ /* 0x002fe4000f8ec03f */
[----:B------:R-:W-:-:S04]  /*0310*/  UIADD3 UR4, -UR6, 0x100000, URZ ;  /* 0x0010000006047890 */ /* 0x000fc8000fffe13f */
[----:B------:R-:W-:Y:S02]  /*0320*/  USHF.L.U32 UR5, UR4, 0xb, URZ ;  /* 0x0000000b04057899 */ /* 0x000fe4000800063f */
[----:B------:R-:W-:Y:S02]  /*0330*/  USHF.L.U32 UR4, UR4, 0x1, URZ ;  /* 0x0000000104047899 */ /* 0x000fe4000800063f */
[----:B------:R-:W-:-:S04]  /*0340*/  UIADD3 UR6, -UR7, 0x100000, URZ ;  /* 0x0010000007067890 */ /* 0x000fc8000fffe13f */
[----:B------:R-:W-:Y:S02]  /*0350*/  USHF.L.U32 UR7, UR6, 0xb, URZ ;  /* 0x0000000b06077899 */ /* 0x000fe4000800063f */
[----:B------:R-:W-:Y:S01]  /*0360*/  USHF.L.U32 UR6, UR6, 0x1, URZ ;  /* 0x0000000106067899 */ /* 0x000fe2000800063f */
[----:B------:R-:W1:Y:S03]  /*0370*/  FENCE.VIEW.ASYNC.S ;  /* 0x00000000000073c6 */ /* 0x000e660000000000 */
[----:B-1----:R4:W1:Y:S08]  /*0380*/  SYNCS.EXCH.64 URZ, [UR8+0x2d000], UR4 ;  /* 0x02d00004083f75b2 */ /* 0x0028700008000100 */
[----:B------:R4:W1:Y:S01]  /*0390*/  SYNCS.EXCH.64 URZ, [UR8+0x2d020], UR6 ;  /* 0x02d02006083f75b2 */ /* 0x0008620008000100 */
[----:B------:R4:W1:Y:S01]  /*03a0*/  SYNCS.EXCH.64 URZ, [UR8+0x2d008], UR4 ;  /* 0x02d00804083f75b2 */ /* 0x0008620008000100 */
[----:B------:R4:W1:Y:S01]  /*03b0*/  SYNCS.EXCH.64 URZ, [UR8+0x2d028], UR6 ;  /* 0x02d02806083f75b2 */ /* 0x0008620008000100 */
[----:B------:R4:W1:Y:S01]  /*03c0*/  SYNCS.EXCH.64 URZ, [UR8+0x2d010], UR4 ;  /* 0x02d01004083f75b2 */ /* 0x0008620008000100 */
[----:B------:R4:W1:Y:S01]  /*03d0*/  SYNCS.EXCH.64 URZ, [UR8+0x2d030], UR6 ;  /* 0x02d03006083f75b2 */ /* 0x0008620008000100 */
[----:B------:R4:W1:Y:S01]  /*03e0*/  SYNCS.EXCH.64 URZ, [UR8+0x2d018], UR4 ;  /* 0x02d01804083f75b2 */ /* 0x0008620008000100 */
[----:B------:R4:W1:Y:S02]  /*03f0*/  SYNCS.EXCH.64 URZ, [UR8+0x2d038], UR6 ;  /* 0x02d03806083f75b2 */ /* 0x0008640008000100 */
[----:B----4-:R-:W-:Y:S01]  /*0400*/  NOP ;  /* 0x0000000000007918 */ /* 0x010fe20000000000 */
.L_x_3:
        /* <DEDUP_REMOVED lines=26> */
.L_x_4:
[----:B------:R-:W4:Y:S01]  /*05b0*/  SHFL.IDX PT, R9, R9, RZ, 0x1f ;  /* 0x00001fff09097589 */ /* 0x000f2200000e0000 */
[----:B------:R-:W-:Y:S02]  /*05c0*/  ELECT P0, URZ, PT ;  /* 0x00000000003f782f */ /* 0x000fe40003800000 */
[----:B------:R-:W-:Y:S01]  /*05d0*/  SHF.R.S32.HI R3, RZ, 0x1f, R16 ;  /* 0x0000001fff037819 */ /* 0x000fe20000011410 */
[----:B------:R-:W-:Y:S01]  /*05e0*/  NOP ;  /* 0x0000000000007918 */ /* 0x000fe20000000000 */
[----:B------:R-:W4:Y:S01]  /*05f0*/  S2UR UR44, SR_CTAID.Y ;  /* 0x00000000002c79c3 */ /* 0x000f220000002600 */
[----:B------:R-:W-:Y:S01]  /*0600*/  BSSY B0, `(.L_x_5) ;  /* 0x000003f000007945 */ /* 0x000fe20003800000 */
[----:B------:R-:W-:Y:S02]  /*0610*/  LEA.HI R3, R3, R16, RZ, 0x7 ;  /* 0x0000001003037211 */ /* 0x000fe400078f38ff */
[----:B------:R-:W-:Y:S02]  /*0620*/  MOV R8, RZ ;  /* 0x000000ff00087202 */ /* 0x000fe40000000f00 */
[----:B------:R-:W-:-:S02]  /*0630*/  LOP3.LUT R3, R3, 0xffffff80, RZ, 0xc0, !PT ;  /* 0xffffff8003037812 */ /* 0x000fc400078ec0ff */
[----:B------:R-:W4:Y:S03]  /*0640*/  S2UR UR45, SR_CTAID.Z ;  /* 0x00000000002d79c3 */ /* 0x000f260000002700 */
[----:B------:R-:W-:-:S05]  /*0650*/  IMAD.IADD R0, R16, 0x1, -R3 ;  /* 0x0000000110007824 */ /* 0x000fca00078e0a03 */
[----:B-123--:R-:W-:Y:S01]  /*0660*/  BAR.SYNC.DEFER_BLOCKING 0x0 ;  /* 0x0000000000007b1d */ /* 0x00efe20000010000 */
[----:B----4-:R-:W-:-:S13]  /*0670*/  ISETP.EQ.AND P1, PT, R9, RZ, P0 ;  /* 0x000000ff0900720c */ /* 0x010fda0000722270 */
[----:B------:R-:W-:Y:S05]  /*0680*/  @!P1 BRA `(.L_x_6) ;  /* 0x0000000000d89947 */ /* 0x000fea0003800000 */
[----:B------:R-:W1:Y:S01]  /*0690*/  S2R R3, SR_CgaCtaId ;  /* 0x0000000000037919 */ /* 0x000e620000008800 */
[----:B------:R-:W-:Y:S02]  /*06a0*/  MOV R2, 0x400 ;  /* 0x0000040000027802 */ /* 0x000fe40000000f00 */
[----:B------:R-:W-:Y:S02]  /*06b0*/  MOV R4, 0x1 ;  /* 0x0000000100047802 */ /* 0x000fe40000000f00 */
[----:B------:R-:W-:Y:S02]  /*06c0*/  ISETP.NE.AND P3, PT, R0, RZ, PT ;  /* 0x000000ff0000720c */ /* 0x000fe40003f65270 */
[----:B-1----:R-:W-:Y:S02]  /*06d0*/  LEA R3, R3, R2, 0x18 ;  /* 0x0000000203037211 */ /* 0x002fe400078ec0ff */
[----:B------:R-:W-:-:S04]  /*06e0*/  SHF.L.U32 R2, R4, 0x1f, RZ ;  /* 0x0000001f04027819 */ /* 0x000fc800000006ff */
[----:B------:R-:W1:Y:S02]  /*06f0*/  SYNCS.PHASECHK.TRANS64.TRYWAIT P2, [R3+URZ+0x2d048], R2 ;  /* 0x02d04802030075a7 */ /* 0x000e64000804017f */
[----:B-1----:R-:W-:Y:S05]  /*0700*/  @!P2 BRA `(.L_x_7) ;  /* 0x000001040028a947 */ /* 0x002fea0003800000 */
.L_x_78:
[----:B------:R-:W-:Y:S05]  /*0710*/  @P3 BRA `(.L_x_8) ;  /* 0x0000000000143947 */ /* 0x000fea0003800000 */
[----:B------:R-:W-:Y:S01]  /*0720*/  LOP3.LUT P2, RZ, R16, 0x1f, RZ, 0xc0, !PT ;  /* 0x0000001f10ff7812 */ /* 0x000fe2000784c0ff */
[----:B-1----:R-:W-:-:S04]  /*0730*/  IMAD.MOV.U32 R2, RZ, RZ, 0x5000 ;  /* 0x00005000ff027424 */ /* 0x002fc800078e00ff */
[----:B------:R2:W-:Y:S08]  /*0740*/  SYNCS.ARRIVE.TRANS64 RZ, [R3+URZ+0x2d040], R2 ;  /* 0x02d0400203ff79a7 */ /* 0x0005f0000800003f */
[----:B------:R-:W-:Y:S05]  /*0750*/  @!P2 BRA `(.L_x_8) ;  /* 0x000000000004a947 */ /* 0x000fea0003800000 */
[----:B------:R-:W-:Y:S01]  /*0760*/  BPT.TRAP 0x1 ;  /* 0x000000040000795c */ /* 0x000fe20000300000 */
.L_x_8:
[----:B------:R-:W3:Y:S01]  /*0770*/  S2UR UR11, SR_CTAID.X ;  /* 0x00000000000b79c3 */ /* 0x000ee20000002500 */
[----:B------:R-:W-:Y:S01]  /*0780*/  R2UR UR8, R3 ;  /* 0x00000000030872ca */ /* 0x000fe200000e0000 */
[----:B------:R-:W-:Y:S01]  /*0790*/  ULDC.64 UR4, c[0x0][0x198] ;  /* 0x0000660000047ab9 */ /* 0x000fe20000000a00 */
[----:B------:R-:W-:Y:S01]  /*07a0*/  UMOV UR6, 0x0 ;  /* 0x0000000000067882 */ /* 0x000fe20000000000 */
[----:B------:R-:W-:Y:S01]  /*07b0*/  UIADD3 UR4, UP0, UR4, 0xf0, URZ ;  /* 0x000000f004047890 */ /* 0x000fe2000ff1e03f */
[----:B------:R-:W-:Y:S01]  /*07c0*/  UMOV UR7, 0x10000000 ;  /* 0x1000000000077882 */ /* 0x000fe20000000000 */
[----:B------:R-:W-:Y:S02]  /*07d0*/  UMOV UR10, URZ ;  /* 0x0000003f000a7c82 */ /* 0x000fe40008000000 */
[----:B------:R-:W-:Y:S01]  /*07e0*/  UIADD3.X UR5, URZ, UR5, URZ, UP0, !UPT ;  /* 0x000000053f057290 */ /* 0x000fe200087fe43f */
[----:B------:R-:W-:Y:S01]  /*07f0*/  UMOV UR12, UR44 ;  /* 0x0000002c000c7c82 */ /* 0x000fe20008000000 */
[----:B------:R-:W-:Y:S01]  /*0800*/  UMOV UR13, UR45 ;  /* 0x0000002d000d7c82 */ /* 0x000fe20008000000 */
[----:B------:R-:W-:Y:S01]  /*0810*/  UMOV UR34, 0x20 ;  /* 0x0000002000227882 */ /* 0x000fe20000000000 */
[----:B------:R-:W-:-:S02]  /*0820*/  UMOV UR36, UR44 ;  /* 0x0000002c00247c82 */ /* 0x000fc40008000000 */
[----:B------:R-:W-:Y:S02]  /*0830*/  UIADD3 UR9, UR8, 0x2d040, URZ ;  /* 0x0002d04008097890 */ /* 0x000fe4000fffe03f */
[----:B------:R-:W-:Y:S02]  /*0840*/  UIADD3 UR32, UR8, 0x1000, URZ ;  /* 0x0000100008207890 */ /* 0x000fe4000fffe03f */
[----:B------:R-:W-:Y:S02]  /*0850*/  UIADD3 UR24, UR8, 0x2000, URZ ;  /* 0x0000200008187890 */ /* 0x000fe4000fffe03f */
[----:B------:R-:W-:Y:S02]  /*0860*/  UIADD3 UR16, UR8, 0x3000, URZ ;  /* 0x0000300008107890 */ /* 0x000fe4000fffe03f */
[----:B------:R-:W-:Y:S02]  /*0870*/  UIADD3 UR40, UR8, 0x4000, URZ ;  /* 0x0000400008287890 */ /* 0x000fe4000fffe03f */
[----:B---3--:R-:W-:Y:S01]  /*0880*/  USHF.L.U32 UR11, UR11, 0x6, URZ ;  /* 0x000000060b0b7899 */ /* 0x008fe2000800063f */
[----:B------:R-:W-:Y:S01]  /*0890*/  UMOV UR37, UR45 ;  /* 0x0000002d00257c82 */ /* 0x000fe20008000000 */
[----:B------:R-:W-:Y:S01]  /*08a0*/  UMOV UR33, UR9 ;  /* 0x0000000900217c82 */ /* 0x000fe20008000000 */
[----:B------:R-:W-:Y:S01]  /*08b0*/  UMOV UR26, 0x40 ;  /* 0x00000040001a7882 */ /* 0x000fe20000000000 */
[----:B------:R-:W-:Y:S01]  /*08c0*/  UMOV UR28, UR44 ;  /* 0x0000002c001c7c82 */ /* 0x000fe20008000000 */
[----:B------:R-:W-:-:S02]  /*08d0*/  UMOV UR29, UR45 ;  /* 0x0000002d001d7c82 */ /* 0x000fc40008000000 */
[----:B------:R-:W-:Y:S01]  /*08e0*/  UMOV UR35, UR11 ;  /* 0x0000000b00237c82 */ /* 0x000fe20008000000 */
[----:B------:R-:W-:Y:S01]  /*08f0*/  UMOV UR25, UR9 ;  /* 0x0000000900197c82 */ /* 0x000fe20008000000 */
[----:B------:R-:W-:Y:S01]  /*0900*/  UMOV UR27, UR11 ;  /* 0x0000000b001b7c82 */ /* 0x000fe20008000000 */
[----:B------:R3:W-:Y:S01]  /*0910*/  UTMALDG.4D [UR8], [UR4], desc[UR6] ;  /* 0x00000608040075b4 */ /* 0x0007e20008019000 */
[----:B------:R-:W-:Y:S01]  /*0920*/  UMOV UR18, 0x60 ;  /* 0x0000006000127882 */ /* 0x000fe20000000000 */
[----:B------:R-:W-:Y:S01]  /*0930*/  UMOV UR20, UR44 ;  /* 0x0000002c00147c82 */ /* 0x000fe20008000000 */
[----:B------:R-:W-:Y:S01]  /*0940*/  UMOV UR21, UR45 ;  /* 0x0000002d00157c82 */ /* 0x000fe20008000000 */
[----:B------:R-:W-:Y:S01]  /*0950*/  UMOV UR17, UR9 ;  /* 0x0000000900117c82 */ /* 0x000fe20008000000 */
[----:B------:R-:W-:Y:S01]  /*0960*/  UMOV UR19, UR11 ;  /* 0x0000000b00137c82 */ /* 0x000fe20008000000 */
[----:B------:R-:W-:Y:S01]  /*0970*/  UMOV UR42, 0x80 ;  /* 0x00000080002a7882 */ /* 0x000fe20000000000 */
[----:B------:R-:W-:Y:S01]  /*0980*/  UMOV UR41, UR9 ;  /* 0x0000000900297c82 */ /* 0x000fe20008000000 */
[----:B------:R3:W-:Y:S01]  /*0990*/  UTMALDG.4D [UR32], [UR4], desc[UR6] ;  /* 0x00000620040075b4 */ /* 0x0007e20008019000 */
[----:B------:R-:W-:Y:S01]  /*09a0*/  UMOV UR43, UR11 ;  /* 0x0000000b002b7c82 */ /* 0x000fe20008000000 */
[----:B------:R3:W-:Y:S01]  /*09b0*/  UTMALDG.4D [UR24], [UR4], desc[UR6] ;  /* 0x00000618040075b4 */ /* 0x0007e20008019000 */
[----:B------:R3:W-:Y:S01]  /*09c0*/  UTMALDG.4D [UR16], [UR4], desc[UR6] ;  /* 0x00000610040075b4 */ /* 0x0007e20008019000 */
[----:B------:R3:W-:Y:S02]  /*09d0*/  UTMALDG.4D [UR40], [UR4], desc[UR6] ;  /* 0x00000628040075b4 */ /* 0x0007e40008019000 */
[----:B---3--:R-:W-:Y:S01]  /*09e0*/  NOP ;  /* 0x0000000000007918 */ /* 0x008fe20000000000 */
.L_x_6:
[----:B------:R-:W-:Y:S05]  /*09f0*/  BSYNC B0 ;  /* 0x0000000000007941 */ /* 0x000fea0003800000 */
.L_x_5:
[----:B------:R-:W3:Y:S01]  /*0a00*/  LDC R10, c[0x0][0x28c] ;  /* 0x0000a300ff0a7b82 */ /* 0x000ee20000000800 */
[----:B------:R-:W-:Y:S01]  /*0a10*/  BSSY B0, `(.L_x_9) ;  /* 0x00000f9000007945 */ /* 0x000fe20003800000 */
[----:B------:R-:W-:Y:S01]  /*0a20*/  IMAD.MOV.U32 R6, RZ, RZ, 0x1 ;  /* 0x00000001ff067424 */ /* 0x000fe200078e00ff */
[----:B------:R-:W-:Y:S01]  /*0a30*/  MOV R4, 0x1 ;  /* 0x0000000100047802 */ /* 0x000fe20000000f00 */
[----:B------:R-:W-:Y:S01]  /*0a40*/  IMAD.MOV.U32 R5, RZ, RZ, RZ ;  /* 0x000000ffff057224 */ /* 0x000fe200078e00ff */
[----:B---3--:R-:W-:-:S04]  /*0a50*/  IADD3 R173, R10, 0x7f, RZ ;  /* 0x0000007f0aad7810 */ /* 0x008fc80007ffe0ff */
[----:B-12---:R-:W-:-:S04]  /*0a60*/  SHF.R.S32.HI R2, RZ, 0x1f, R173 ;  /* 0x0000001fff027819 */ /* 0x006fc800000114ad */
[----:B------:R-:W-:-:S04]  /*0a70*/  LEA.HI R173, R2, R173, RZ, 0x7 ;  /* 0x000000ad02ad7211 */ /* 0x000fc800078f38ff */
[----:B------:R-:W-:-:S04]  /*0a80*/  SHF.R.S32.HI R7, RZ, 0x7, R173 ;  /* 0x00000007ff077819 */ /* 0x000fc800000114ad */
[----:B------:R-:W-:Y:S01]  /*0a90*/  SHF.L.U32 R7, R7, 0x1, RZ ;  /* 0x0000000107077819 */ /* 0x000fe200000006ff */
[----:B------:R-:W-:Y:S06]  /*0aa0*/  @!P1 BRA `(.L_x_10) ;  /* 0x0000000c00bc9947 */ /* 0x000fec0003800000 */
[----:B------:R-:W-:Y:S01]  /*0ab0*/  ISETP.GE.AND P1, PT, R10, 0x1, PT ;  /* 0x000000010a00780c */ /* 0x000fe20003f26270 */
[----:B------:R-:W-:Y:S01]  /*0ac0*/  IMAD.MOV.U32 R8, RZ, RZ, RZ ;  /* 0x000000ffff087224 */ /* 0x000fe200078e00ff */
[----:B------:R-:W-:Y:S02]  /*0ad0*/  LOP3.LUT R12, R16, 0x1f, RZ, 0xc0, !PT ;  /* 0x0000001f100c7812 */ /* 0x000fe400078ec0ff */
[----:B------:R-:W-:-:S09]  /*0ae0*/  MOV R5, RZ ;  /* 0x000000ff00057202 */ /* 0x000fd20000000f00 */
[----:B------:R-:W-:Y:S05]  /*0af0*/  @!P1 BRA `(.L_x_11) ;  /* 0x0000000400b49947 */ /* 0x000fea0003800000 */
[----:B------:R-:W1:Y:S01]  /*0b00*/  S2R R3, SR_CgaCtaId ;  /* 0x0000000000037919 */ /* 0x000e620000008800 */
[----:B------:R-:W-:Y:S01]  /*0b10*/  MOV R2, 0x400 ;  /* 0x0000040000027802 */ /* 0x000fe20000000f00 */
[----:B------:R-:W-:Y:S01]  /*0b20*/  IMAD.MOV.U32 R4, RZ, RZ, 0x1 ;  /* 0x00000001ff047424 */ /* 0x000fe200078e00ff */
[----:B------:R-:W-:Y:S02]  /*0b30*/  ISETP.NE.AND P2, PT, R0, RZ, PT ;  /* 0x000000ff0000720c */ /* 0x000fe40003f45270 */
[----:B-1----:R-:W-:Y:S02]  /*0b40*/  LEA R3, R3, R2, 0x18 ;  /* 0x0000000203037211 */ /* 0x002fe400078ec0ff */
[----:B------:R-:W-:-:S04]  /*0b50*/  SHF.L.U32 R2, R4, 0x1f, RZ ;  /* 0x0000001f04027819 */ /* 0x000fc800000006ff */
[----:B------:R-:W1:Y:S02]  /*0b60*/  SYNCS.PHASECHK.TRANS64.TRYWAIT P1, [R3+URZ+0x2d020], R2 ;  /* 0x02d02002030075a7 */ /* 0x000e64000802017f */
[----:B-1----:R-:W-:Y:S05]  /*0b70*/  @!P1 BRA `(.L_x_12) ;  /* 0x0000010000209947 */ /* 0x002fea0003800000 */
.L_x_79:
[----:B------:R-:W-:Y:S01]  /*0b80*/  MOV R5, 0x1 ;  /* 0x0000000100057802 */ /* 0x000fe20000000f00 */
[----:B------:R-:W-:Y:S06]  /*0b90*/  @P2 BRA `(.L_x_13) ;  /* 0x0000000000142947 */ /* 0x000fec0003800000 */
[----:B------:R-:W-:Y:S01]  /*0ba0*/  ISETP.NE.AND P1, PT, R12, RZ, PT ;  /* 0x000000ff0c00720c */ /* 0x000fe20003f25270 */
[----:B-1----:R-:W-:-:S04]  /*0bb0*/  IMAD.MOV.U32 R2, RZ, RZ, 0xa000 ;  /* 0x0000a000ff027424 */ /* 0x002fc800078e00ff */
[----:B------:R2:W-:Y:S08]  /*0bc0*/  SYNCS.ARRIVE.TRANS64 RZ, [R3+URZ+0x2d000], R2 ;  /* 0x02d0000203ff79a7 */ /* 0x0005f0000800003f */
[----:B------:R-:W-:Y:S05]  /*0bd0*/  @!P1 BRA `(.L_x_13) ;  /* 0x0000000000049947 */ /* 0x000fea0003800000 */
[----:B------:R-:W-:Y:S01]  /*0be0*/  BPT.TRAP 0x1 ;  /* 0x000000040000795c */ /* 0x000fe20000300000 */
.L_x_13:
[----:B------:R-:W3:Y:S01]  /*0bf0*/  S2R R11, SR_CgaCtaId ;  /* 0x00000000000b7919 */ /* 0x000ee20000008800 */
[----:B------:R-:W-:Y:S01]  /*0c00*/  R2UR UR9, R3 ;  /* 0x00000000030972ca */ /* 0x000fe200000e0000 */
[----:B------:R-:W-:Y:S01]  /*0c10*/  ULDC.64 UR4, c[0x0][0x198] ;  /* 0x0000660000047ab9 */ /* 0x000fe20000000a00 */
[----:B------:R-:W-:Y:S01]  /*0c20*/  UMOV UR6, 0x0 ;  /* 0x0000000000067882 */ /* 0x000fe20000000000 */
[----:B------:R-:W-:Y:S01]  /*0c30*/  UIADD3 UR4, UP0, UR4, 0x1f0, URZ ;  /* 0x000001f004047890 */ /* 0x000fe2000ff1e03f */
[----:B-12---:R-:W-:Y:S01]  /*0c40*/  MOV R2, 0x400 ;  /* 0x0000040000027802 */ /* 0x006fe20000000f00 */
[----:B------:R-:W-:Y:S01]  /*0c50*/  UMOV UR7, 0x10000000 ;  /* 0x1000000000077882 */ /* 0x000fe20000000000 */
[----:B------:R-:W-:Y:S01]  /*0c60*/  UMOV UR42, URZ ;  /* 0x0000003f002a7c82 */ /* 0x000fe20008000000 */
[----:B------:R-:W-:Y:S01]  /*0c70*/  UIADD3.X UR5, URZ, UR5, URZ, UP0, !UPT ;  /* 0x000000053f057290 */ /* 0x000fe200087fe43f */
[----:B------:R-:W-:Y:S01]  /*0c80*/  MOV R3, 0x1 ;  /* 0x0000000100037802 */ /* 0x000fe20000000f00 */
[----:B------:R-:W-:Y:S01]  /*0c90*/  UMOV UR43, URZ ;  /* 0x0000003f002b7c82 */ /* 0x000fe20008000000 */
[----:B------:R-:W-:Y:S01]  /*0ca0*/  UMOV UR26, 0x20 ;  /* 0x00000020001a7882 */ /* 0x000fe20000000000 */
[----:B------:R-:W-:Y:S01]  /*0cb0*/  UMOV UR28, UR44 ;  /* 0x0000002c001c7c82 */ /* 0x000fe20008000000 */
[----:B------:R-:W-:Y:S01]  /*0cc0*/  UMOV UR29, UR45 ;  /* 0x0000002d001d7c82 */ /* 0x000fe20008000000 */
[----:B------:R-:W-:Y:S01]  /*0cd0*/  UIADD3 UR40, UR9, 0x5000, URZ ;  /* 0x0000500009287890 */ /* 0x000fe2000fffe03f */
[----:B------:R-:W-:Y:S01]  /*0ce0*/  SHF.L.U32 R3, R3, 0x1f, RZ ;  /* 0x0000001f03037819 */ /* 0x000fe200000006ff */
[----:B------:R-:W-:Y:S01]  /*0cf0*/  UIADD3 UR41, UR9, 0x2d000, URZ ;  /* 0x0002d00009297890 */ /* 0x000fe2000fffe03f */
[----:B------:R-:W-:Y:S01]  /*0d00*/  ISETP.NE.AND P2, PT, R0, RZ, PT ;  /* 0x000000ff0000720c */ /* 0x000fe20003f45270 */
[----:B------:R-:W-:-:S02]  /*0d10*/  UIADD3 UR24, UR9, 0x7000, URZ ;  /* 0x0000700009187890 */ /* 0x000fc4000fffe03f */
[----:B------:R-:W-:Y:S02]  /*0d20*/  UIADD3 UR16, UR9, 0x9000, URZ ;  /* 0x0000900009107890 */ /* 0x000fe4000fffe03f */
[----:B------:R-:W-:Y:S01]  /*0d30*/  UIADD3 UR8, UR9, 0xb000, URZ ;  /* 0x0000b00009087890 */ /* 0x000fe2000fffe03f */
[----:B------:R-:W-:Y:S02]  /*0d40*/  UMOV UR27, UR43 ;  /* 0x0000002b001b7c82 */ /* 0x000fe40008000000 */
[----:B------:R1:W-:Y:S01]  /*0d50*/  UTMALDG.4D [UR40], [UR4], desc[UR6] ;  /* 0x00000628040075b4 */ /* 0x0003e20008019000 */
[----:B------:R-:W-:Y:S01]  /*0d60*/  UMOV UR25, UR41 ;  /* 0x0000002900197c82 */ /* 0x000fe20008000000 */
[----:B------:R-:W-:Y:S01]  /*0d70*/  UMOV UR18, 0x40 ;  /* 0x0000004000127882 */ /* 0x000fe20000000000 */
[----:B------:R-:W-:Y:S01]  /*0d80*/  UMOV UR20, UR44 ;  /* 0x0000002c00147c82 */ /* 0x000fe20008000000 */
[----:B------:R-:W-:Y:S01]  /*0d90*/  UMOV UR21, UR45 ;  /* 0x0000002d00157c82 */ /* 0x000fe20008000000 */
[----:B------:R-:W-:Y:S01]  /*0da0*/  UMOV UR19, UR43 ;  /* 0x0000002b00137c82 */ /* 0x000fe20008000000 */
[----:B------:R-:W-:Y:S01]  /*0db0*/  UMOV UR17, UR41 ;  /* 0x0000002900117c82 */ /* 0x000fe20008000000 */
[----:B---3--:R-:W-:Y:S01]  /*0dc0*/  LEA R4, R11, R2, 0x18 ;  /* 0x000000020b047211 */ /* 0x008fe200078ec0ff */
[----:B------:R-:W-:Y:S01]  /*0dd0*/  UMOV UR10, 0x60 ;  /* 0x00000060000a7882 */ /* 0x000fe20000000000 */
[----:B------:R2:W-:Y:S01]  /*0de0*/  UTMALDG.4D [UR24], [UR4], desc[UR6] ;  /* 0x00000618040075b4 */ /* 0x0005e20008019000 */
[----:B------:R-:W-:Y:S01]  /*0df0*/  UMOV UR12, UR44 ;  /* 0x0000002c000c7c82 */ /* 0x000fe20008000000 */
[----:B------:R-:W-:Y:S01]  /*0e00*/  UMOV UR13, UR45 ;  /* 0x0000002d000d7c82 */ /* 0x000fe20008000000 */
[----:B------:R-:W-:Y:S01]  /*0e10*/  UMOV UR11, UR43 ;  /* 0x0000002b000b7c82 */ /* 0x000fe20008000000 */
[----:B------:R-:W-:Y:S01]  /*0e20*/  IMAD R2, R5, 0x8, R4 ;  /* 0x0000000805027824 */ /* 0x000fe200078e0204 */
[----:B------:R2:W-:Y:S01]  /*0e30*/  UTMALDG.4D [UR16], [UR4], desc[UR6] ;  /* 0x00000610040075b4 */ /* 0x0005e20008019000 */
[----:B-1----:R-:W-:Y:S01]  /*0e40*/  UIADD3 UR40, UR9, 0xd000, URZ ;  /* 0x0000d00009287890 */ /* 0x002fe2000fffe03f */
[----:B------:R-:W-:-:S02]  /*0e50*/  UMOV UR42, 0x80 ;  /* 0x00000080002a7882 */ /* 0x000fc40000000000 */
[----:B------:R-:W-:Y:S02]  /*0e60*/  UMOV UR9, UR41 ;  /* 0x0000002900097c82 */ /* 0x000fe40008000000 */
[----:B------:R2:W-:Y:S04]  /*0e70*/  UTMALDG.4D [UR8], [UR4], desc[UR6] ;  /* 0x00000608040075b4 */ /* 0x0005e80008019000 */
[----:B------:R2:W-:Y:S01]  /*0e80*/  UTMALDG.4D [UR40], [UR4], desc[UR6] ;  /* 0x00000628040075b4 */ /* 0x0005e20008019000 */
[----:B------:R-:W1:Y:S02]  /*0e90*/  SYNCS.PHASECHK.TRANS64.TRYWAIT P1, [R2+URZ+0x2d020], R3 ;  /* 0x02d02003020075a7 */ /* 0x000e64000802017f */
[----:B-12---:R-:W-:Y:S05]  /*0ea0*/  @!P1 BRA `(.L_x_14) ;  /* 0x000000fc00689947 */ /* 0x006fea0003800000 */
.L_x_80:
[----:B------:R-:W-:Y:S01]  /*0eb0*/  MOV R8, 0x1 ;  /* 0x0000000100087802 */ /* 0x000fe20000000f00 */
[----:B------:R-:W-:Y:S06]  /*0ec0*/  @P2 BRA `(.L_x_15) ;  /* 0x0000000000142947 */ /* 0x000fec0003800000 */
[----:B------:R-:W-:Y:S01]  /*0ed0*/  ISETP.NE.AND P1, PT, R12, RZ, PT ;  /* 0x000000ff0c00720c */ /* 0x000fe20003f25270 */
[----:B-1----:R-:W-:-:S04]  /*0ee0*/  IMAD.MOV.U32 R3, RZ, RZ, 0xa000 ;  /* 0x0000a000ff037424 */ /* 0x002fc800078e00ff */
[----:B------:R2:W-:Y:S08]  /*0ef0*/  SYNCS.ARRIVE.TRANS64 RZ, [R2+URZ+0x2d000], R3 ;  /* 0x02d0000302ff79a7 */ /* 0x0005f0000800003f */
[----:B------:R-:W-:Y:S05]  /*0f00*/  @!P1 BRA `(.L_x_15) ;  /* 0x0000000000049947 */ /* 0x000fea0003800000 */
[----:B------:R-:W-:Y:S01]  /*0f10*/  BPT.TRAP 0x1 ;  /* 0x000000040000795c */ /* 0x000fe20000300000 */
.L_x_15:
[C---:B------:R-:W-:Y:S01]  /*0f20*/  IMAD R4, R5.reuse, 0xa000, R4 ;  /* 0x0000a00005047824 */ /* 0x040fe200078e0204 */
[----:B------:R-:W-:Y:S01]  /*0f30*/  R2UR UR33, R2 ;  /* 0x00000000022172ca */ /* 0x000fe200000e0000 */
[----:B------:R-:W-:Y:S01]  /*0f40*/  ULDC.64 UR4, c[0x0][0x198] ;  /* 0x0000660000047ab9 */ /* 0x000fe20000000a00 */
[----:B------:R-:W-:Y:S01]  /*0f50*/  UMOV UR35, URZ ;  /* 0x0000003f00237c82 */ /* 0x000fe20008000000 */
[----:B------:R-:W-:Y:S01]  /*0f60*/  UIADD3 UR4, UP0, UR4, 0x2f0, URZ ;  /* 0x000002f004047890 */ /* 0x000fe2000ff1e03f */
[----:B------:R-:W-:Y:S01]  /*0f70*/  R2UR UR40, R4 ;  /* 0x00000000042872ca */ /* 0x000fe200000e0000 */
[----:B------:R-:W-:Y:S01]  /*0f80*/  UMOV UR6, 0x0 ;  /* 0x0000000000067882 */ /* 0x000fe20000000000 */
[----:B------:R-:W-:Y:S01]  /*0f90*/  UMOV UR7, 0x10000000 ;  /* 0x1000000000077882 */ /* 0x000fe20000000000 */
[----:B------:R-:W-:Y:S01]  /*0fa0*/  UIADD3.X UR5, URZ, UR5, URZ, UP0, !UPT ;  /* 0x000000053f057290 */ /* 0x000fe200087fe43f */
[----:B------:R-:W-:Y:S01]  /*0fb0*/  IADD3 R5, R5, 0x1, RZ ;  /* 0x0000000105057810 */ /* 0x000fe20007ffe0ff */
[----:B------:R-:W-:Y:S01]  /*0fc0*/  UMOV UR34, URZ ;  /* 0x0000003f00227c82 */ /* 0x000fe20008000000 */
[----:B------:R-:W-:Y:S01]  /*0fd0*/  UMOV UR36, UR44 ;  /* 0x0000002c00247c82 */ /* 0x000fe20008000000 */
[----:B------:R-:W-:Y:S01]  /*0fe0*/  UMOV UR37, UR45 ;  /* 0x0000002d00257c82 */ /* 0x000fe20008000000 */
[----:B------:R-:W-:Y:S01]  /*0ff0*/  UMOV UR26, 0x20 ;  /* 0x00000020001a7882 */ /* 0x000fe20000000000 */
[----:B------:R-:W-:Y:S01]  /*1000*/  UIADD3 UR33, UR33, 0x2d000, URZ ;  /* 0x0002d00021217890 */ /* 0x000fe2000fffe03f */
[----:B------:R-:W-:Y:S01]  /*1010*/  UMOV UR28, UR44 ;  /* 0x0000002c001c7c82 */ /* 0x000fe20008000000 */
[----:B------:R-:W-:-:S02]  /*1020*/  UMOV UR29, UR45 ;  /* 0x0000002d001d7c82 */ /* 0x000fc40008000000 */
[----:B------:R-:W-:Y:S02]  /*1030*/  UIADD3 UR32, UR40, 0x5000, URZ ;  /* 0x0000500028207890 */ /* 0x000fe4000fffe03f */
[----:B------:R-:W-:Y:S02]  /*1040*/  UIADD3 UR24, UR40, 0x7000, URZ ;  /* 0x0000700028187890 */ /* 0x000fe4000fffe03f */
[----:B------:R-:W-:Y:S02]  /*1050*/  UIADD3 UR16, UR40, 0x9000, URZ ;  /* 0x0000900028107890 */ /* 0x000fe4000fffe03f */
[----:B------:R-:W-:Y:S02]  /*1060*/  UIADD3 UR8, UR40, 0xb000, URZ ;  /* 0x0000b00028087890 */ /* 0x000fe4000fffe03f */
[----:B------:R-:W-:Y:S01]  /*1070*/  UIADD3 UR40, UR40, 0xd000, URZ ;  /* 0x0000d00028287890 */ /* 0x000fe2000fffe03f */
[----:B------:R3:W-:Y:S01]  /*1080*/  UTMALDG.4D [UR32], [UR4], desc[UR6] ;  /* 0x00000620040075b4 */ /* 0x0007e20008019000 */
[----:B------:R-:W-:Y:S01]  /*1090*/  UMOV UR27, UR35 ;  /* 0x00000023001b7c82 */ /* 0x000fe20008000000 */
[----:B------:R-:W-:Y:S01]  /*10a0*/  UMOV UR25, UR33 ;  /* 0x0000002100197c82 */ /* 0x000fe20008000000 */
[----:B------:R-:W-:Y:S01]  /*10b0*/  UMOV UR18, 0x40 ;  /* 0x0000004000127882 */ /* 0x000fe20000000000 */
[----:B------:R-:W-:Y:S01]  /*10c0*/  UMOV UR20, UR44 ;  /* 0x0000002c00147c82 */ /* 0x000fe20008000000 */
[----:B------:R-:W-:Y:S01]  /*10d0*/  UMOV UR21, UR45 ;  /* 0x0000002d00157c82 */ /* 0x000fe20008000000 */
[----:B------:R-:W-:Y:S01]  /*10e0*/  UMOV UR19, UR35 ;  /* 0x0000002300137c82 */ /* 0x000fe20008000000 */
[----:B------:R-:W-:Y:S01]  /*10f0*/  UMOV UR17, UR33 ;  /* 0x0000002100117c82 */ /* 0x000fe20008000000 */
[----:B------:R-:W-:Y:S01]  /*1100*/  UMOV UR10, 0x60 ;  /* 0x00000060000a7882 */ /* 0x000fe20000000000 */
[----:B------:R-:W-:Y:S01]  /*1110*/  UMOV UR12, UR44 ;  /* 0x0000002c000c7c82 */ /* 0x000fe20008000000 */
[----:B------:R-:W-:Y:S01]  /*1120*/  UMOV UR13, UR45 ;  /* 0x0000002d000d7c82 */ /* 0x000fe20008000000 */
[----:B------:R3:W-:Y:S01]  /*1130*/  UTMALDG.4D [UR24], [UR4], desc[UR6] ;  /* 0x00000618040075b4 */ /* 0x0007e20008019000 */
[----:B------:R-:W-:Y:S01]  /*1140*/  UMOV UR11, UR35 ;  /* 0x00000023000b7c82 */ /* 0x000fe20008000000 */
[----:B------:R-:W-:Y:S01]  /*1150*/  UMOV UR9, UR33 ;  /* 0x0000002100097c82 */ /* 0x000fe20008000000 */
[----:B------:R-:W-:Y:S01]  /*1160*/  UMOV UR42, 0x80 ;  /* 0x00000080002a7882 */ /* 0x000fe20000000000 */
[----:B------:R-:W-:Y:S01]  /*1170*/  UMOV UR43, UR35 ;  /* 0x00000023002b7c82 */ /* 0x000fe20008000000 */
[----:B------:R-:W-:Y:S01]  /*1180*/  UMOV UR41, UR33 ;  /* 0x0000002100297c82 */ /* 0x000fe20008000000 */
[----:B------:R3:W-:Y:S01]  /*1190*/  UTMALDG.4D [UR16], [UR4], desc[UR6] ;  /* 0x00000610040075b4 */ /* 0x0007e20008019000 */
[----:B------:R3:W-:Y:S01]  /*11a0*/  UTMALDG.4D [UR8], [UR4], desc[UR6] ;  /* 0x00000608040075b4 */ /* 0x0007e20008019000 */
[----:B------:R3:W-:Y:S02]  /*11b0*/  UTMALDG.4D [UR40], [UR4], desc[UR6] ;  /* 0x00000628040075b4 */ /* 0x0007e40008019000 */
[----:B---3--:R-:W-:Y:S01]  /*11c0*/  NOP ;  /* 0x0000000000007918 */ /* 0x008fe20000000000 */
.L_x_11:
[----:B------:R-:W-:Y:S01]  /*11d0*/  ISETP.GE.AND P1, PT, R10, 0x81, PT ;  /* 0x000000810a00780c */ /* 0x000fe20003f26270 */
[----:B------:R-:W-:-:S12]  /*11e0*/  IMAD.MOV.U32 R4, RZ, RZ, 0x1 ;  /* 0x00000001ff047424 */ /* 0x000fd800078e00ff */
[----:B------:R-:W-:Y:S05]  /*11f0*/  @!P1 BRA `(.L_x_16) ;  /* 0x0000000400e49947 */ /* 0x000fea0003800000 */
[----:B-12---:R-:W1:Y:S01]  /*1200*/  S2R R3, SR_CgaCtaId ;  /* 0x0000000000037919 */ /* 0x006e620000008800 */
[----:B------:R-:W-:Y:S02]  /*1210*/  MOV R2, 0x400 ;  /* 0x0000040000027802 */ /* 0x000fe40000000f00 */
[----:B------:R-:W-:Y:S02]  /*1220*/  MOV R4, 0x1 ;  /* 0x0000000100047802 */ /* 0x000fe40000000f00 */
[----:B------:R-:W-:Y:S02]  /*1230*/  ISETP.NE.AND P2, PT, R0, RZ, PT ;  /* 0x000000ff0000720c */ /* 0x000fe40003f45270 */
[----:B------:R-:W-:Y:S02]  /*1240*/  SHF.L.U32 R4, R4, 0x1f, RZ ;  /* 0x0000001f04047819 */ /* 0x000fe400000006ff */
[----:B-1----:R-:W-:-:S05]  /*1250*/  LEA R2, R3, R2, 0x18 ;  /* 0x0000000203027211 */ /* 0x002fca00078ec0ff */
[----:B------:R-:W-:-:S04]  /*1260*/  IMAD R3, R5, 0x8, R2 ;  /* 0x0000000805037824 */ /* 0x000fc800078e0202 */
[----:B------:R-:W1:Y:S02]  /*1270*/  SYNCS.PHASECHK.TRANS64.TRYWAIT P1, [R3+URZ+0x2d020], R4 ;  /* 0x02d02004030075a7 */ /* 0x000e64000802017f */
[----:B-1----:R-:W-:Y:S05]  /*1280*/  @!P1 BRA `(.L_x_17) ;  /* 0x000000f800849947 */ /* 0x002fea0003800000 */
.L_x_81:
[----:B------:R-:W-:Y:S05]  /*1290*/  @P2 BRA `(.L_x_18) ;  /* 0x0000000000142947 */ /* 0x000fea0003800000 */
[----:B------:R-:W-:Y:S02]  /*12a0*/  ISETP.NE.AND P1, PT, R12, RZ, PT ;  /* 0x000000ff0c00720c */ /* 0x000fe40003f25270 */
[----:B-1----:R-:W-:-:S04]  /*12b0*/  MOV R4, 0xa000 ;  /* 0x0000a00000047802 */ /* 0x002fc80000000f00 */
[----:B------:R2:W-:Y:S07]  /*12c0*/  SYNCS.ARRIVE.TRANS64 RZ, [R3+URZ+0x2d000], R4 ;  /* 0x02d0000403ff79a7 */ /* 0x0005ee000800003f */
[----:B------:R-:W-:Y:S05]  /*12d0*/  @!P1 BRA `(.L_x_18) ;  /* 0x0000000000049947 */ /* 0x000fea0003800000 */
[----:B------:R-:W-:Y:S01]  /*12e0*/  BPT.TRAP 0x1 ;  /* 0x000000040000795c */ /* 0x000fe20000300000 */
.L_x_18:
[----:B------:R-:W3:Y:S01]  /*12f0*/  S2R R11, SR_CgaCtaId ;  /* 0x00000000000b7919 */ /* 0x000ee20000008800 */
[----:B------:R-:W-:Y:S01]  /*1300*/  IMAD R2, R5, 0xa000, R2 ;  /* 0x0000a00005027824 */ /* 0x000fe200078e0202 */
[----:B------:R-:W-:Y:S01]  /*1310*/  R2UR UR27, R8 ;  /* 0x00000000081b72ca */ /* 0x000fe200000e0000 */
[----:B------:R-:W-:Y:S01]  /*1320*/  ULDC.64 UR4, c[0x0][0x198] ;  /* 0x0000660000047ab9 */ /* 0x000fe20000000a00 */
[----:B------:R-:W-:Y:S01]  /*1330*/  R2UR UR25, R3 ;  /* 0x00000000031972ca */ /* 0x000fe200000e0000 */
[----:B------:R-:W-:Y:S01]  /*1340*/  UIADD3 UR4, UP0, UR4, 0x1f0, URZ ;  /* 0x000001f004047890 */ /* 0x000fe2000ff1e03f */
[----:B------:R-:W-:Y:S01]  /*1350*/  R2UR UR9, R2 ;  /* 0x00000000020972ca */ /* 0x000fe200000e0000 */
[----:B------:R-:W-:Y:S01]  /*1360*/  VIADD R5, R5, 0x1 ;  /* 0x0000000105057836 */ /* 0x000fe20000000000 */
[----:B------:R-:W-:Y:S01]  /*1370*/  UMOV UR6, 0x0 ;  /* 0x0000000000067882 */ /* 0x000fe20000000000 */
[----:B------:R-:W-:Y:S01]  /*1380*/  UIADD3.X UR5, URZ, UR5, URZ, UP0, !UPT ;  /* 0x000000053f057290 */ /* 0x000fe200087fe43f */
[----:B------:R-:W-:Y:S01]  /*1390*/  MOV R2, 0x400 ;  /* 0x0000040000027802 */ /* 0x000fe20000000f00 */
[----:B------:R-:W-:Y:S01]  /*13a0*/  UMOV UR7, 0x10000000 ;  /* 0x1000000000077882 */ /* 0x000fe20000000000 */
[----:B------:R-:W-:Y:S01]  /*13b0*/  UMOV UR26, URZ ;  /* 0x0000003f001a7c82 */ /* 0x000fe20008000000 */
[----:B------:R-:W-:Y:S01]  /*13c0*/  UMOV UR28, UR44 ;  /* 0x0000002c001c7c82 */ /* 0x000fe20008000000 */
[----:B------:R-:W-:Y:S01]  /*13d0*/  UMOV UR29, UR45 ;  /* 0x0000002d001d7c82 */ /* 0x000fe20008000000 */
[----:B------:R-:W-:Y:S01]  /*13e0*/  USHF.L.U32 UR27, UR27, 0x7, URZ ;  /* 0x000000071b1b7899 */ /* 0x000fe2000800063f */
[C---:B------:R-:W-:Y:S01]  /*13f0*/  ISETP.NE.AND P2, PT, R5.reuse, 0x4, PT ;  /* 0x000000040500780c */ /* 0x040fe20003f45270 */
[----:B------:R-:W-:Y:S01]  /*1400*/  UIADD3 UR25, UR25, 0x2d000, URZ ;  /* 0x0002d00019197890 */ /* 0x000fe2000fffe03f */
[C---:B------:R-:W-:Y:S01]  /*1410*/  ISETP.NE.AND P1, PT, R5.reuse, 0x4, PT ;  /* 0x000000040500780c */ /* 0x040fe20003f25270 */
[----:B------:R-:W-:Y:S01]  /*1420*/  UIADD3 UR24, UR9, 0x5000, URZ ;  /* 0x0000500009187890 */ /* 0x000fe2000fffe03f */
[----:B------:R-:W-:Y:S01]  /*1430*/  SEL R5, R5, RZ, P2 ;  /* 0x000000ff05057207 */ /* 0x000fe20001000000 */
[----:B------:R-:W-:Y:S01]  /*1440*/  UIADD3 UR40, UR9, 0x7000, URZ ;  /* 0x0000700009287890 */ /* 0x000fe2000fffe03f */
[----:B-12---:R-:W-:Y:S01]  /*1450*/  SEL R4, RZ, 0x1, !P1 ;  /* 0x00000001ff047807 */ /* 0x006fe20004800000 */
[----:B------:R-:W-:Y:S01]  /*1460*/  UMOV UR42, 0x20 ;  /* 0x00000020002a7882 */ /* 0x000fe20000000000 */
[----:B------:R-:W-:Y:S01]  /*1470*/  UMOV UR41, UR25 ;  /* 0x0000001900297c82 */ /* 0x000fe20008000000 */
[----:B------:R-:W-:Y:S01]  /*1480*/  UMOV UR43, UR27 ;  /* 0x0000001b002b7c82 */ /* 0x000fe20008000000 */
[----:B------:R-:W-:Y:S01]  /*1490*/  UIADD3 UR16, UR9, 0x9000, URZ ;  /* 0x0000900009107890 */ /* 0x000fe2000fffe03f */
[----:B------:R-:W-:Y:S01]  /*14a0*/  ISETP.NE.AND P2, PT, R0, RZ, PT ;  /* 0x000000ff0000720c */ /* 0x000fe20003f45270 */
[----:B------:R-:W-:Y:S01]  /*14b0*/  UTMALDG.4D [UR24], [UR4], desc[UR6] ;  /* 0x00000618040075b4 */ /* 0x000fe20008019000 */
[----:B------:R-:W-:Y:S01]  /*14c0*/  UIADD3 UR8, UR9, 0xb000, URZ ;  /* 0x0000b00009087890 */ /* 0x000fe2000fffe03f */
[----:B------:R-:W-:Y:S01]  /*14d0*/  UMOV UR18, 0x40 ;  /* 0x0000004000127882 */ /* 0x000fe20000000000 */
[----:B---3--:R-:W-:Y:S01]  /*14e0*/  LEA R10, R11, R2, 0x18 ;  /* 0x000000020b0a7211 */ /* 0x008fe200078ec0ff */
[----:B------:R-:W-:Y:S01]  /*14f0*/  UMOV UR20, UR44 ;  /* 0x0000002c00147c82 */ /* 0x000fe20008000000 */
[----:B------:R-:W-:Y:S01]  /*1500*/  UMOV UR21, UR45 ;  /* 0x0000002d00157c82 */ /* 0x000fe20008000000 */
[----:B------:R-:W-:Y:S01]  /*1510*/  UMOV UR17, UR25 ;  /* 0x0000001900117c82 */ /* 0x000fe20008000000 */
[----:B------:R1:W-:Y:S01]  /*1520*/  UTMALDG.4D [UR40], [UR4], desc[UR6] ;  /* 0x00000628040075b4 */ /* 0x0003e20008019000 */
[----:B------:R-:W-:Y:S01]  /*1530*/  UMOV UR19, UR27 ;  /* 0x0000001b00137c82 */ /* 0x000fe20008000000 */
[----:B------:R-:W-:Y:S01]  /*1540*/  UMOV UR10, 0x60 ;  /* 0x00000060000a7882 */ /* 0x000fe20000000000 */
[----:B------:R-:W-:Y:S01]  /*1550*/  UMOV UR12, UR44 ;  /* 0x0000002c000c7c82 */ /* 0x000fe20008000000 */
[----:B------:R-:W-:Y:S01]  /*1560*/  UMOV UR13, UR45 ;  /* 0x0000002d000d7c82 */ /* 0x000fe20008000000 */
[----:B------:R-:W-:Y:S01]  /*1570*/  UMOV UR11, UR27 ;  /* 0x0000001b000b7c82 */ /* 0x000fe20008000000 */
[----:B------:R-:W-:-:S02]  /*1580*/  LEA R3, R5, R10, 0x3 ;  /* 0x0000000a05037211 */ /* 0x000fc400078e18ff */
[----:B------:R-:W-:Y:S01]  /*1590*/  SHF.L.U32 R2, R4, 0x1f, RZ ;  /* 0x0000001f04027819 */ /* 0x000fe200000006ff */
[----:B------:R2:W-:Y:S01]  /*15a0*/  UTMALDG.4D [UR16], [UR4], desc[UR6] ;  /* 0x00000610040075b4 */ /* 0x0005e20008019000 */
[----:B-1----:R-:W-:Y:S01]  /*15b0*/  UIADD3 UR40, UR9, 0xd000, URZ ;  /* 0x0000d00009287890 */ /* 0x002fe2000fffe03f */
[----:B------:R-:W-:Y:S02]  /*15c0*/  UMOV UR42, 0x80 ;  /* 0x00000080002a7882 */ /* 0x000fe40000000000 */
[----:B------:R-:W-:Y:S02]  /*15d0*/  UMOV UR9, UR25 ;  /* 0x0000001900097c82 */ /* 0x000fe40008000000 */
[----:B------:R2:W-:Y:S04]  /*15e0*/  UTMALDG.4D [UR8], [UR4], desc[UR6] ;  /* 0x00000608040075b4 */ /* 0x0005e80008019000 */
[----:B------:R2:W-:Y:S01]  /*15f0*/  UTMALDG.4D [UR40], [UR4], desc[UR6] ;  /* 0x00000628040075b4 */ /* 0x0005e20008019000 */
[----:B------:R-:W1:Y:S02]  /*1600*/  SYNCS.PHASECHK.TRANS64.TRYWAIT P1, [R3+URZ+0x2d020], R2 ;  /* 0x02d02002030075a7 */ /* 0x000e64000802017f */
[----:B-12---:R-:W-:Y:S05]  /*1610*/  @!P1 BRA `(.L_x_19) ;  /* 0x000000f400b49947 */ /* 0x006fea0003800000 */
.L_x_82:
[----:B------:R-:W-:Y:S05]  /*1620*/  @P2 BRA `(.L_x_20) ;  /* 0x0000000000142947 */ /* 0x000fea0003800000 */
[----:B------:R-:W-:Y:S01]  /*1630*/  ISETP.NE.AND P1, PT, R12, RZ, PT ;  /* 0x000000ff0c00720c */ /* 0x000fe20003f25270 */
[----:B-1----:R-:W-:-:S04]  /*1640*/  IMAD.MOV.U32 R2, RZ, RZ, 0xa000 ;  /* 0x0000a000ff027424 */ /* 0x002fc800078e00ff */
[----:B------:R2:W-:Y:S08]  /*1650*/  SYNCS.ARRIVE.TRANS64 RZ, [R3+URZ+0x2d000], R2 ;  /* 0x02d0000203ff79a7 */ /* 0x0005f0000800003f */
[----:B------:R-:W-:Y:S05]  /*1660*/  @!P1 BRA `(.L_x_20) ;  /* 0x0000000000049947 */ /* 0x000fea0003800000 */
[----:B------:R-:W-:Y:S01]  /*1670*/  BPT.TRAP 0x1 ;  /* 0x000000040000795c */ /* 0x000fe20000300000 */
.L_x_20:
[----:B------:R-:W-:Y:S01]  /*1680*/  IMAD R10, R5, 0xa000, R10 ;  /* 0x0000a000050a7824 */ /* 0x000fe200078e020a */
[----:B------:R-:W-:Y:S01]  /*1690*/  R2UR UR33, R3 ;  /* 0x00000000032172ca */ /* 0x000fe200000e0000 */
[----:B------:R-:W-:Y:S01]  /*16a0*/  ULDC.64 UR4, c[0x0][0x198] ;  /* 0x0000660000047ab9 */ /* 0x000fe20000000a00 */
[----:B------:R-:W-:Y:S01]  /*16b0*/  R2UR UR35, R8 ;  /* 0x00000000082372ca */ /* 0x000fe200000e0000 */
        /* <DEDUP_REMOVED lines=11> */
[C---:B------:R-:W-:Y:S01]  /*1770*/  ISETP.NE.AND P1, PT, R5.reuse, 0x4, PT ;  /* 0x000000040500780c */ /* 0x040fe20003f25270 */
[----:B------:R-:W-:Y:S01]  /*1780*/  USHF.L.U32 UR35, UR35, 0x7, URZ ;  /* 0x0000000723237899 */ /* 0x000fe2000800063f */
[----:B------:R-:W-:Y:S01]  /*1790*/  VIADD R8, R8, 0x1 ;  /* 0x0000000108087836 */ /* 0x000fe20000000000 */
[----:B------:R-:W-:Y:S01]  /*17a0*/  UIADD3 UR32, UR40, 0x5000, URZ ;  /* 0x0000500028207890 */ /* 0x000fe2000fffe03f */
[----:B-12---:R-:W-:Y:S01]  /*17b0*/  SEL R3, RZ, 0x1, P1 ;  /* 0x00000001ff037807 */ /* 0x006fe20000800000 */
[----:B------:R-:W-:Y:S01]  /*17c0*/  UIADD3 UR24, UR40, 0x7000, URZ ;  /* 0x0000700028187890 */ /* 0x000fe2000fffe03f */
[----:B------:R-:W-:Y:S01]  /*17d0*/  SEL R5, R5, RZ, P1 ;  /* 0x000000ff05057207 */ /* 0x000fe20000800000 */
[----:B------:R-:W-:Y:S01]  /*17e0*/  UIADD3 UR16, UR40, 0x9000, URZ ;  /* 0x0000900028107890 */ /* 0x000fe2000fffe03f */
[----:B------:R-:W-:Y:S01]  /*17f0*/  LOP3.LUT R4, R4, R3, RZ, 0x3c, !PT ;  /* 0x0000000304047212 */ /* 0x000fe200078e3cff */
[----:B------:R-:W-:-:S02]  /*1800*/  UIADD3 UR8, UR40, 0xb000, URZ ;  /* 0x0000b00028087890 */ /* 0x000fc4000fffe03f */
[----:B------:R-:W-:Y:S01]  /*1810*/  UIADD3 UR40, UR40, 0xd000, URZ ;  /* 0x0000d00028287890 */ /* 0x000fe2000fffe03f */
[----:B------:R3:W-:Y:S01]  /*1820*/  UTMALDG.4D [UR32], [UR4], desc[UR6] ;  /* 0x00000620040075b4 */ /* 0x0007e20008019000 */
[----:B------:R-:W-:Y:S01]  /*1830*/  UMOV UR28, UR44 ;  /* 0x0000002c001c7c82 */ /* 0x000fe20008000000 */
[----:B------:R-:W-:Y:S01]  /*1840*/  UMOV UR29, UR45 ;  /* 0x0000002d001d7c82 */ /* 0x000fe20008000000 */
        /* <DEDUP_REMOVED lines=20> */
.L_x_16:
[----:B------:R-:W-:-:S07]  /*1990*/  IADD3 R7, R7, -0x4, RZ ;  /* 0xfffffffc07077810 */ /* 0x000fce0007ffe0ff */
.L_x_10:
[----:B------:R-:W-:Y:S05]  /*19a0*/  BSYNC B0 ;  /* 0x0000000000007941 */ /* 0x000fea0003800000 */
.L_x_9:
[----:B-12---:R-:W1:Y:S01]  /*19b0*/  S2R R3, SR_CgaCtaId ;  /* 0x0000000000037919 */ /* 0x006e620000008800 */
[----:B------:R-:W-:Y:S02]  /*19c0*/  MOV R2, 0x400 ;  /* 0x0000040000027802 */ /* 0x000fe40000000f00 */
[----:B------:R-:W-:Y:S02]  /*19d0*/  SHF.L.U32 R17, RZ, 0x1f, RZ ;  /* 0x0000001fff117819 */ /* 0x000fe400000006ff */
[----:B-1----:R-:W-:-:S04]  /*19e0*/  LEA R2, R3, R2, 0x18 ;  /* 0x0000000203027211 */ /* 0x002fc800078ec0ff */
[----:B------:R-:W1:Y:S02]  /*19f0*/  SYNCS.PHASECHK.TRANS64.TRYWAIT P1, [R2+URZ+0x2d040], R17 ;  /* 0x02d04011020075a7 */ /* 0x000e64000802017f */
[----:B-1----:R-:W-:Y:S05]  /*1a00*/  @!P1 BRA `(.L_x_21) ;  /* 0x000000f000cc9947 */ /* 0x002fea0003800000 */
.L_x_83:
[----:B------:R-:W2:Y:S01]  /*1a10*/  SYNCS.PHASECHK.TRANS64.TRYWAIT P1, [R2+URZ+0x2d000], R17 ;  /* 0x02d00011020075a7 */ /* 0x000ea2000802017f */
[----:B------:R-:W-:-:S04]  /*1a20*/  SHF.R.S32.HI R3, RZ, 0x1f, R0 ;  /* 0x0000001fff037819 */ /* 0x000fc80000011400 */
[----:B------:R-:W-:-:S04]  /*1a30*/  LEA.HI R3, R3, R0, RZ, 0x2 ;  /* 0x0000000003037211 */ /* 0x000fc800078f10ff */
[----:B------:R-:W-:-:S05]  /*1a40*/  LOP3.LUT R3, R3, 0x7ffffffc, RZ, 0xc0, !PT ;  /* 0x7ffffffc03037812 */ /* 0x000fca00078ec0ff */
[----:B------:R-:W-:Y:S01]  /*1a50*/  IMAD.IADD R168, R0, 0x1, -R3 ;  /* 0x0000000100a87824 */ /* 0x000fe200078e0a03 */
[----:B------:R-:W-:-:S03]  /*1a60*/  MOV R3, RZ ;  /* 0x000000ff00037202 */ /* 0x000fc60000000f00 */
[----:B------:R-:W-:Y:S01]  /*1a70*/  IMAD.SHL.U32 R168, R168, 0x2, RZ ;  /* 0x00000002a8a87824 */ /* 0x000fe200078e00ff */
[----:B--2---:R-:W-:Y:S06]  /*1a80*/  @!P1 BRA `(.L_x_22) ;  /* 0x000000f000c09947 */ /* 0x004fec0003800000 */
.L_x_84:
[----:B------:R-:W-:Y:S05]  /*1a90*/  WARPSYNC.ALL ;  /* 0x0000000000007948 */ /* 0x000fea0003800000 */
[C---:B------:R-:W-:Y:S01]  /*1aa0*/  R2UR UR23, R2.reuse ;  /* 0x00000000021772ca */ /* 0x040fe200000e0000 */
[----:B------:R-:W-:Y:S01]  /*1ab0*/  WARPGROUP.ARRIVE ;  /* 0x00000000000079c5 */ /* 0x000fe20000000000 */
[----:B------:R-:W-:Y:S01]  /*1ac0*/  R2UR UR4, R2 ;  /* 0x00000000020472ca */ /* 0x000fe200000e0000 */
[----:B------:R-:W-:Y:S01]  /*1ad0*/  UMOV UR7, 0x80000020 ;  /* 0x8000002000077882 */ /* 0x000fe20000000000 */
[----:B------:R-:W-:Y:S01]  /*1ae0*/  UMOV UR31, 0x80000020 ;  /* 0x80000020001f7882 */ /* 0x000fe20000000000 */
[----:B------:R-:W-:Y:S01]  /*1af0*/  UMOV UR29, UR7 ;  /* 0x00000007001d7c82 */ /* 0x000fe20008000000 */
[----:B------:R-:W-:Y:S01]  /*1b00*/  IMAD.U32 R23, RZ, RZ, UR7 ;  /* 0x00000007ff177e24 */ /* 0x000fe2000f8e00ff */
[----:B------:R-:W-:Y:S01]  /*1b10*/  UMOV UR7, 0x80000020 ;  /* 0x8000002000077882 */ /* 0x000fe20000000000 */
[----:B------:R-:W-:Y:S01]  /*1b20*/  UMOV UR11, 0x80000020 ;  /* 0x80000020000b7882 */ /* 0x000fe20000000000 */
[----:B------:R-:W-:Y:S01]  /*1b30*/  UMOV UR9, UR7 ;  /* 0x0000000700097c82 */ /* 0x000fe20008000000 */
[----:B------:R-:W-:Y:S01]  /*1b40*/  IMAD.U32 R21, RZ, RZ, UR7 ;  /* 0x00000007ff157e24 */ /* 0x000fe2000f8e00ff */
[----:B------:R-:W-:Y:S01]  /*1b50*/  UMOV UR7, 0x80000020 ;  /* 0x8000002000077882 */ /* 0x000fe20000000000 */
[----:B------:R-:W-:Y:S01]  /*1b60*/  UMOV UR57, 0x80000020 ;  /* 0x8000002000397882 */ /* 0x000fe20000000000 */
[----:B------:R-:W-:Y:S01]  /*1b70*/  UIADD3 UR23, UR23, 0x5000, URZ ;  /* 0x0000500017177890 */ /* 0x000fe2000fffe03f */
[----:B------:R-:W-:Y:S01]  /*1b80*/  IMAD.U32 R19, RZ, RZ, UR7 ;  /* 0x00000007ff137e24 */ /* 0x000fe2000f8e00ff */
[----:B------:R-:W-:Y:S01]  /*1b90*/  USHF.R.U32.HI UR4, URZ, 0x4, UR4 ;  /* 0x000000043f047899 */ /* 0x000fe20008011604 */
[C---:B------:R-:W-:Y:S01]  /*1ba0*/  VIADD R89, R168.reuse, 0x8 ;  /* 0x00000008a8597836 */ /* 0x040fe20000000000 */
[----:B------:R-:W-:Y:S01]  /*1bb0*/  USHF.R.U32.HI UR23, URZ, 0x4, UR23 ;  /* 0x000000043f177899 */ /* 0x000fe20008011617 */
[----:B------:R-:W-:Y:S01]  /*1bc0*/  IADD3 R88, R168, 0x1, RZ ;  /* 0x00000001a8587810 */ /* 0x000fe20007ffe0ff */
[----:B------:R-:W-:-:S02]  /*1bd0*/  ULOP3.LUT UR4, UR4, 0x3fff, URZ, 0xc0, !UPT ;  /* 0x00003fff04047892 */ /* 0x000fc4000f8ec03f */
[----:B------:R-:W-:Y:S02]  /*1be0*/  ULOP3.LUT UR23, UR23, 0x3fff, URZ, 0xc0, !UPT ;  /* 0x00003fff17177892 */ /* 0x000fe4000f8ec03f */
[----:B------:R-:W-:Y:S02]  /*1bf0*/  ULOP3.LUT UR4, UR4, 0x10000, URZ, 0xfc, !UPT ;  /* 0x0001000004047892 */ /* 0x000fe4000f8efc3f */
[----:B------:R-:W-:Y:S02]  /*1c00*/  ULOP3.LUT UR30, UR23, 0x10000, URZ, 0xfc, !UPT ;  /* 0x00010000171e7892 */ /* 0x000fe4000f8efc3f */
[----:B------:R-:W-:Y:S02]  /*1c10*/  UIADD3 UR5, UR4, 0x2, URZ ;  /* 0x0000000204057890 */ /* 0x000fe4000fffe03f */
[----:B------:R-:W-:Y:S01]  /*1c20*/  UIADD3 UR10, UR30, 0x2, URZ ;  /* 0x000000021e0a7890 */ /* 0x000fe2000fffe03f */
[----:B------:R-:W-:Y:S01]  /*1c30*/  UMOV UR6, UR4 ;  /* 0x0000000400067c82 */ /* 0x000fe20008000000 */
[----:B------:R-:W-:Y:S01]  /*1c40*/  UIADD3 UR56, UR4, 0x300, URZ ;  /* 0x0000030004387890 */ /* 0x000fe2000fffe03f */
[----:B------:R-:W-:Y:S01]  /*1c50*/  MOV R22, UR6 ;  /* 0x0000000600167c02 */ /* 0x000fe20008000f00 */
[----:B------:R-:W-:Y:S01]  /*1c60*/  UMOV UR28, UR6 ;  /* 0x00000006001c7c82 */ /* 0x000fe20008000000 */
[----:B------:R-:W-:Y:S01]  /*1c70*/  UMOV UR6, UR5 ;  /* 0x0000000500067c82 */ /* 0x000fe20008000000 */
[----:B------:R-:W-:Y:S01]  /*1c80*/  HGMMA.64x128x16.F32 R24, gdesc[UR28], RZ, !UPT, gsb0 ;  /* 0x01e000001c1879f0 */ /* 0x000fe2000c0008ff */
[----:B------:R-:W-:Y:S01]  /*1c90*/  UMOV UR8, UR6 ;  /* 0x0000000600087c82 */ /* 0x000fe20008000000 */
[----:B------:R-:W-:Y:S01]  /*1ca0*/  UIADD3 UR5, UR4, 0x100, URZ ;  /* 0x0000010004057890 */ /* 0x000fe2000fffe03f */
[----:B------:R-:W-:Y:S01]  /*1cb0*/  MOV R20, UR6 ;  /* 0x0000000600147c02 */ /* 0x000fe20008000f00 */
[----:B------:R-:W-:Y:S01]  /*1cc0*/  UIADD3 UR58, UR30, 0x600, URZ ;  /* 0x000006001e3a7890 */ /* 0x000fe2000fffe03f */
[----:B------:R-:W-:Y:S01]  /*1cd0*/  UMOV UR59, 0x80000020 ;  /* 0x80000020003b7882 */ /* 0x000fe20000000000 */
[----:B------:R-:W-:-:S03]  /*1ce0*/  UIADD3 UR52, UR4, 0x302, URZ ;  /* 0x0000030204347890 */ /* 0x000fc6000fffe03f */
[----:B------:R-:W-:Y:S01]  /*1cf0*/  UMOV UR6, UR5 ;  /* 0x0000000500067c82 */ /* 0x000fe20008000000 */
[----:B------:R-:W-:Y:S01]  /*1d00*/  UIADD3 UR5, UR4, 0x102, URZ ;  /* 0x0000010204057890 */ /* 0x000fe2000fffe03f */
[----:B------:R-:W-:Y:S01]  /*1d10*/  MOV R18, UR6 ;  /* 0x0000000600127c02 */ /* 0x000fe20008000f00 */
[----:B------:R-:W-:Y:S01]  /*1d20*/  UIADD3 UR54, UR30, 0x602, URZ ;  /* 0x000006021e367890 */ /* 0x000fe2000fffe03f */
[----:B------:R-:W-:Y:S01]  /*1d30*/  UMOV UR53, 0x80000020 ;  /* 0x8000002000357882 */ /* 0x000fe20000000000 */
[----:B------:R-:W-:Y:S01]  /*1d40*/  UMOV UR55, 0x80000020 ;  /* 0x8000002000377882 */ /* 0x000fe20000000000 */
[----:B------:R-:W-:Y:S02]  /*1d50*/  UIADD3 UR48, UR4, 0x400, URZ ;  /* 0x0000040004307890 */ /* 0x000fe4000fffe03f */
[----:B------:R-:W-:Y:S01]  /*1d60*/  UIADD3 UR50, UR30, 0x800, URZ ;  /* 0x000008001e327890 */ /* 0x000fe2000fffe03f */
[----:B------:R-:W-:Y:S01]  /*1d70*/  UMOV UR49, 0x80000020 ;  /* 0x8000002000317882 */ /* 0x000fe20000000000 */
[----:B------:R-:W-:Y:S01]  /*1d80*/  UMOV UR51, 0x80000020 ;  /* 0x8000002000337882 */ /* 0x000fe20000000000 */
[----:B------:R-:W-:Y:S01]  /*1d90*/  ULDC UR12, c[0x0][0x604] ;  /* 0x00018100000c7ab9 */ /* 0x000fe20000000800 */
        /* <DEDUP_REMOVED lines=27> */
[----:B------:R-:W-:-:S02]  /*1f50*/  WARPGROUP.DEPBAR.LE gsb0, 0x0 ;  /* 0x00008000000079c5 */ /* 0x000fc40000010000 */
[----:B------:R-:W-:-:S06]  /*1f60*/  WARPGROUP.ARRIVE ;  /* 0x00000000000079c5 */ /* 0x000fcc0000000000 */
[----:B------:R-:W-:Y:S01]  /*1f70*/  HGMMA.64x128x16.F32 R24, gdesc[UR8], R24, gsb0 ;  /* 0x01e00000081879f0 */ /* 0x000fe20008000818 */
[----:B------:R-:W-:Y:S01]  /*1f80*/  UIADD3 UR10, UR30, 0x200, URZ ;  /* 0x000002001e0a7890 */ /* 0x000fe2000fffe03f */
[----:B------:R-:W-:Y:S01]  /*1f90*/  UMOV UR8, UR6 ;  /* 0x0000000600087c82 */ /* 0x000fe20008000000 */
[----:B------:R-:W-:Y:S01]  /*1fa0*/  UMOV UR9, UR7 ;  /* 0x0000000700097c82 */ /* 0x000fe20008000000 */
[----:B------:R-:W-:Y:S01]  /*1fb0*/  UMOV UR11, 0x80000020 ;  /* 0x80000020000b7882 */ /* 0x000fe20000000000 */
[----:B------:R-:W-:Y:S01]  /*1fc0*/  UMOV UR6, UR5 ;  /* 0x0000000500067c82 */ /* 0x000fe20008000000 */
[----:B------:R-:W-:Y:S01]  /*1fd0*/  UMOV UR7, 0x80000020 ;  /* 0x8000002000077882 */ /* 0x000fe20000000000 */
[----:B------:R-:W-:Y:S01]  /*1fe0*/  UIADD3 UR5, UR4, 0x200, URZ ;  /* 0x0000020004057890 */ /* 0x000fe2000fffe03f */
[----:B------:R-:W-:Y:S01]  /*1ff0*/  MOV R14, UR6 ;  /* 0x00000006000e7c02 */ /* 0x000fe20008000f00 */
[----:B------:R-:W-:Y:S01]  /*2000*/  IMAD.U32 R15, RZ, RZ, UR7 ;  /* 0x00000007ff0f7e24 */ /* 0x000fe2000f8e00ff */
        /* <DEDUP_REMOVED lines=12> */
[----:B------:R-:W-:Y:S01]  /*20d0*/  UIADD3 UR4, UR4, 0x402, URZ ;  /* 0x0000040204047890 */ /* 0x000fe2000fffe03f */
        /* <DEDUP_REMOVED lines=9> */
[----:B------:R-:W-:Y:S01]  /*2170*/  MOV R10, UR6 ;  /* 0x00000006000a7c02 */ /* 0x000fe20008000f00 */
[----:B------:R-:W-:Y:S01]  /*2180*/  IMAD.U32 R11, RZ, RZ, UR7 ;  /* 0x00000007ff0b7e24 */ /* 0x000fe2000f8e00ff */
[----:B------:R-:W-:Y:S01]  /*2190*/  UMOV UR5, 0x80000020 ;  /* 0x8000002000057882 */ /* 0x000fe20000000000 */
[----:B------:R-:W-:-:S02]  /*21a0*/  WARPGROUP.DEPBAR.LE gsb0, 0x0 ;  /* 0x00008000000079c5 */ /* 0x000fc40000010000 */
[----:B------:R-:W-:-:S06]  /*21b0*/  WARPGROUP.ARRIVE ;  /* 0x00000000000079c5 */ /* 0x000fcc0000000000 */
[----:B------:R-:W-:Y:S01]  /*21c0*/  HGMMA.64x128x16.F32 R24, gdesc[UR8], R24, gsb0 ;  /* 0x01e00000081879f0 */ /* 0x000fe20008000818 */
[----:B------:R-:W-:Y:S01]  /*21d0*/  UIADD3 UR10, UR30, 0x402, URZ ;  /* 0x000004021e0a7890 */ /* 0x000fe2000fffe03f */
[----:B------:R-:W-:Y:S01]  /*21e0*/  UMOV UR8, UR6 ;  /* 0x0000000600087c82 */ /* 0x000fe20008000000 */
[----:B------:R-:W-:Y:S01]  /*21f0*/  UMOV UR9, UR7 ;  /* 0x0000000700097c82 */ /* 0x000fe20008000000 */
[----:B------:R-:W-:Y:S01]  /*2200*/  UMOV UR11, 0x80000020 ;  /* 0x80000020000b7882 */ /* 0x000fe20000000000 */
[----:B------:R-:W-:Y:S01]  /*2210*/  UIADD3 UR6, UR30, 0x802, URZ ;  /* 0x000008021e067890 */ /* 0x000fe2000fffe03f */
[----:B------:R-:W-:Y:S01]  /*2220*/  UMOV UR7, 0x80000020 ;  /* 0x8000002000077882 */ /* 0x000fe20000000000 */
[----:B------:R-:W-:Y:S02]  /*2230*/  WARPGROUP.DEPBAR.LE gsb0, 0x0 ;  /* 0x00008000000079c5 */ /* 0x000fe40000010000 */
[----:B------:R-:W-:-:S06]  /*2240*/  WARPGROUP.ARRIVE ;  /* 0x00000000000079c5 */ /* 0x000fcc0000000000 */
[----:B------:R-:W-:Y:S01]  /*2250*/  HGMMA.64x128x16.F32 R24, gdesc[UR8], R24, gsb0 ;  /* 0x01e00000081879f0 */ /* 0x000fe20008000818 */
[----:B------:R-:W-:Y:S01]  /*2260*/  ULDC UR8, c[0x0][0x604] ;  /* 0x0001810000087ab9 */ /* 0x000fe20000000800 */
[----:B------:R-:W-:Y:S01]  /*2270*/  ULDC UR9, c[0x0][0x604] ;  /* 0x0001810000097ab9 */ /* 0x000fe20000000800 */
[----:B------:R-:W-:Y:S01]  /*2280*/  ULDC UR10, c[0x0][0x604] ;  /* 0x00018100000a7ab9 */ /* 0x000fe20000000800 */
[----:B------:R-:W-:Y:S01]  /*2290*/  ULDC UR11, c[0x0][0x604] ;  /* 0x00018100000b7ab9 */ /* 0x000fe20000000800 */
[----:B------:R-:W-:Y:S02]  /*22a0*/  WARPGROUP.DEPBAR.LE gsb0, 0x0 ;  /* 0x00008000000079c5 */ /* 0x000fe40000010000 */
[----:B------:R-:W-:-:S06]  /*22b0*/  WARPGROUP.ARRIVE ;  /* 0x00000000000079c5 */ /* 0x000fcc0000000000 */
[----:B------:R-:W-:Y:S03]  /*22c0*/  HGMMA.64x128x16.F32 R24, gdesc[UR56], R24, gsb0 ;  /* 0x01e00000381879f0 */ /* 0x000fe60008000818 */
[----:B------:R-:W-:Y:S02]  /*22d0*/  WARPGROUP.DEPBAR.LE gsb0, 0x0 ;  /* 0x00008000000079c5 */ /* 0x000fe40000010000 */
[----:B------:R-:W-:-:S07]  /*22e0*/  WARPGROUP.ARRIVE ;  /* 0x00000000000079c5 */ /* 0x000fce0000000000 */
[----:B------:R-:W-:Y:S03]  /*22f0*/  HGMMA.64x128x16.F32 R24, gdesc[UR52], R24, gsb0 ;  /* 0x01e00000341879f0 */ /* 0x000fe60008000818 */
[----:B------:R-:W-:Y:S02]  /*2300*/  WARPGROUP.DEPBAR.LE gsb0, 0x0 ;  /* 0x00008000000079c5 */ /* 0x000fe40000010000 */
[----:B------:R-:W-:-:S07]  /*2310*/  WARPGROUP.ARRIVE ;  /* 0x00000000000079c5 */ /* 0x000fce0000000000 */
[----:B------:R-:W-:Y:S03]  /*2320*/  HGMMA.64x128x16.F32 R24, gdesc[UR48], R24, gsb0 ;  /* 0x01e00000301879f0 */ /* 0x000fe60008000818 */
[----:B------:R-:W-:Y:S02]  /*2330*/  WARPGROUP.DEPBAR.LE gsb0, 0x0 ;  /* 0x00008000000079c5 */ /* 0x000fe40000010000 */
[----:B------:R-:W-:-:S07]  /*2340*/  WARPGROUP.ARRIVE ;  /* 0x00000000000079c5 */ /* 0x000fce0000000000 */
[----:B------:R-:W-:Y:S01]  /*2350*/  HGMMA.64x128x16.F32 R24, gdesc[UR4], R24, gsb0 ;  /* 0x01e00000041879f0 */ /* 0x000fe20008000818 */
[----:B------:R-:W-:Y:S01]  /*2360*/  ULDC UR7, c[0x0][0x28c] ;  /* 0x0000a30000077ab9 */ /* 0x000fe20000000800 */
[----:B------:R-:W-:Y:S01]  /*2370*/  ULDC UR6, c[0x0][0x28c] ;  /* 0x0000a30000067ab9 */ /* 0x000fe20000000800 */
[----:B------:R-:W-:Y:S01]  /*2380*/  ISETP.GE.AND P1, PT, R89, UR7, PT ;  /* 0x0000000759007c0c */ /* 0x000fe2000bf26270 */
[----:B------:R-:W-:Y:S01]  /*2390*/  VIADD R89, R168, 0x10 ;  /* 0x00000010a8597836 */ /* 0x000fe20000000000 */
[----:B------:R-:W-:Y:S01]  /*23a0*/  ISETP.GE.AND P6, PT, R88, UR6, PT ;  /* 0x0000000658007c0c */ /* 0x000fe2000bfc6270 */
[----:B------:R-:W-:Y:S01]  /*23b0*/  ULDC UR7, c[0x0][0x28c] ;  /* 0x0000a30000077ab9 */ /* 0x000fe20000000800 */
[C---:B------:R-:W-:Y:S01]  /*23c0*/  IADD3 R88, R168.reuse, 0x9, RZ ;  /* 0x00000009a8587810 */ /* 0x040fe20007ffe0ff */
[----:B------:R-:W-:Y:S01]  /*23d0*/  ULDC UR6, c[0x0][0x28c] ;  /* 0x0000a30000067ab9 */ /* 0x000fe20000000800 */
[----:B------:R-:W-:Y:S01]  /*23e0*/  ISETP.GE.AND P3, PT, R89, UR7, PT ;  /* 0x0000000759007c0c */ /* 0x000fe2000bf66270 */
[----:B------:R-:W-:Y:S01]  /*23f0*/  VIADD R89, R168, 0x18 ;  /* 0x00000018a8597836 */ /* 0x000fe20000000000 */
[----:B------:R-:W-:Y:S01]  /*2400*/  ISETP.GE.AND P2, PT, R88, UR6, PT ;  /* 0x0000000658007c0c */ /* 0x000fe2000bf46270 */
[----:B------:R-:W-:Y:S01]  /*2410*/  ULDC UR7, c[0x0][0x28c] ;  /* 0x0000a30000077ab9 */ /* 0x000fe20000000800 */
[----:B------:R-:W-:Y:S01]  /*2420*/  IADD3 R88, R168, 0x11, RZ ;  /* 0x00000011a8587810 */ /* 0x000fe20007ffe0ff */
[----:B------:R-:W-:Y:S01]  /*2430*/  ULDC UR6, c[0x0][0x28c] ;  /* 0x0000a30000067ab9 */ /* 0x000fe20000000800 */
[----:B------:R-:W-:Y:S01]  /*2440*/  ISETP.GE.AND P5, PT, R89, UR7, PT ;  /* 0x0000000759007c0c */ /* 0x000fe2000bfa6270 */
[----:B------:R-:W-:Y:S01]  /*2450*/  ULDC UR7, c[0x0][0x28c] ;  /* 0x0000a30000077ab9 */ /* 0x000fe20000000800 */
[----:B------:R-:W-:Y:S01]  /*2460*/  ISETP.GE.AND P4, PT, R88, UR6, PT ;  /* 0x0000000658007c0c */ /* 0x000fe2000bf86270 */
[----:B------:R-:W-:Y:S01]  /*2470*/  ULDC UR6, c[0x0][0x28c] ;  /* 0x0000a30000067ab9 */ /* 0x000fe20000000800 */
[----:B------:R-:W-:Y:S01]  /*2480*/  IADD3 R89, R168, 0x19, RZ ;  /* 0x00000019a8597810 */ /* 0x000fe20007ffe0ff */
[----:B------:R-:W-:-:S02]  /*2490*/  WARPGROUP.DEPBAR.LE gsb0, 0x0 ;  /* 0x00008000000079c5 */ /* 0x000fc40000010000 */
[----:B------:R-:W-:Y:S01]  /*24a0*/  FSEL R88, R25, -INF , !P6 ;  /* 0xff80000019587808 */ /* 0x000fe20007000000 */
[----:B------:R-:W-:Y:S01]  /*24b0*/  VIADD R25, R168, 0x20 ;  /* 0x00000020a8197836 */ /* 0x000fe20000000000 */
[----:B------:R-:W-:Y:S02]  /*24c0*/  FSEL R97, R27, -INF , !P6 ;  /* 0xff8000001b617808 */ /* 0x000fe40007000000 */
[----:B------:R-:W-:Y:S01]  /*24d0*/  ISETP.GE.AND P6, PT, R89, UR6, PT ;  /* 0x0000000659007c0c */ /* 0x000fe2000bfc6270 */
[----:B------:R-:W-:Y:S01]  /*24e0*/  ULDC UR6, c[0x0][0x28c] ;  /* 0x0000a30000067ab9 */ /* 0x000fe20000000800 */
[----:B------:R-:W-:Y:S01]  /*24f0*/  FSEL R89, R28, -INF , !P1 ;  /* 0xff8000001c597808 */ /* 0x000fe20004800000 */
[----:B------:R-:W-:Y:S01]  /*2500*/  VIADD R28, R168, 0x28 ;  /* 0x00000028a81c7836 */ /* 0x000fe20000000000 */
[----:B------:R-:W-:Y:S02]  /*2510*/  FSEL R30, R30, -INF , !P1 ;  /* 0xff8000001e1e7808 */ /* 0x000fe40004800000 */
[----:B------:R-:W-:-:S02]  /*2520*/  IADD3 R27, R168, 0x21, RZ ;  /* 0x00000021a81b7810 */ /* 0x000fc40007ffe0ff */
[----:B------:R-:W-:Y:S01]  /*2530*/  ISETP.GE.AND P1, PT, R25, UR6, PT ;  /* 0x0000000619007c0c */ /* 0x000fe2000bf26270 */
[----:B------:R-:W-:Y:S01]  /*2540*/  ULDC UR6, c[0x0][0x28c] ;  /* 0x0000a30000067ab9 */ /* 0x000fe20000000800 */
[----:B------:R-:W-:Y:S02]  /*2550*/  FSEL R25, R29, -INF , !P2 ;  /* 0xff8000001d197808 */ /* 0x000fe40005000000 */
[----:B------:R-:W-:Y:S02]  /*2560*/  FSEL R29, R31, -INF , !P2 ;  /* 0xff8000001f1d7808 */ /* 0x000fe40005000000 */
[----:B------:R-:W-:Y:S01]  /*2570*/  ISETP.GE.AND P2, PT, R27, UR6, PT ;  /* 0x000000061b007c0c */ /* 0x000fe2000bf46270 */
[----:B------:R-:W-:Y:S01]  /*2580*/  ULDC UR6, c[0x0][0x28c] ;  /* 0x0000a30000067ab9 */ /* 0x000fe20000000800 */
[----:B------:R-:W-:Y:S01]  /*2590*/  FSEL R27, R32, -INF , !P3 ;  /* 0xff800000201b7808 */ /* 0x000fe20005800000 */
[----:B------:R-:W-:Y:S01]  /*25a0*/  VIADD R32, R168, 0x58 ;  /* 0x00000058a8207836 */ /* 0x000fe20000000000 */
[----:B------:R-:W-:-:S02]  /*25b0*/  FSEL R34, R34, -INF , !P3 ;  /* 0xff80000022227808 */ /* 0x000fc40005800000 */
[----:B------:R-:W-:Y:S01]  /*25c0*/  ISETP.GE.AND P3, PT, R28, UR6, PT ;  /* 0x000000061c007c0c */ /* 0x000fe2000bf66270 */
[----:B------:R-:W-:Y:S01]  /*25d0*/  ULDC UR6, c[0x0][0x28c] ;  /* 0x0000a30000067ab9 */ /* 0x000fe20000000800 */
[----:B------:R-:W-:Y:S02]  /*25e0*/  IADD3 R28, R168, 0x29, RZ ;  /* 0x00000029a81c7810 */ /* 0x000fe40007ffe0ff */
[----:B------:R-:W-:Y:S02]  /*25f0*/  FSEL R91, R33, -INF , !P4 ;  /* 0xff800000215b7808 */ /* 0x000fe40006000000 */
[----:B------:R-:W-:Y:S02]  /*2600*/  FSEL R35, R35, -INF , !P4 ;  /* 0xff80000023237808 */ /* 0x000fe40006000000 */
[----:B------:R-:W-:Y:S01]  /*2610*/  ISETP.GE.AND P4, PT, R28, UR6, PT ;  /* 0x000000061c007c0c */ /* 0x000fe2000bf86270 */
[----:B------:R-:W-:Y:S01]  /*2620*/  VIADD R28, R168, 0x30 ;  /* 0x00000030a81c7836 */ /* 0x000fe20000000000 */
[----:B------:R-:W-:Y:S01]  /*2630*/  ULDC UR6, c[0x0][0x28c] ;  /* 0x0000a30000067ab9 */ /* 0x000fe20000000800 */
[----:B------:R-:W-:-:S02]  /*2640*/  FSEL R90, R36, -INF , !P5 ;  /* 0xff800000245a7808 */ /* 0x000fc40006800000 */
[----:B------:R-:W-:Y:S02]  /*2650*/  FSEL R38, R38, -INF , !P5 ;  /* 0xff80000026267808 */ /* 0x000fe40006800000 */
        /* <DEDUP_REMOVED lines=42> */
[----:B------:R-:W-:Y:S02]  /*2900*/  FSEL R53, R53, -INF , !P2 ;  /* 0xff80000035357808 */ /* 0x000fe40005000000 */
[----:B------:R-:W-:Y:S02]  /*2910*/  FSEL R26, R26, -INF , !P1 ;  /* 0xff8000001a1a7808 */ /* 0x000fe40004800000 */
[----:B------:R-:W-:Y:S02]  /*2920*/  FSEL R55, R55, -INF , !P2 ;  /* 0xff80000037377808 */ /* 0x000fe40005000000 */
[----:B------:R-:W-:Y:S01]  /*2930*/  ISETP.GE.AND P2, PT, R28, UR7, PT ;  /* 0x000000071c007c0c */ /* 0x000fe2000bf46270 */
[----:B------:R-:W-:Y:S01]  /*2940*/  ULDC UR7, c[0x0][0x604] ;  /* 0x0001810000077ab9 */ /* 0x000fe20000000800 */
[----:B------:R-:W-:-:S02]  /*2950*/  IADD3 R28, R168, 0x51, RZ ;  /* 0x00000051a81c7810 */ /* 0x000fc40007ffe0ff */
[----:B------:R-:W-:Y:S02]  /*2960*/  FMNMX R31, R26, R97, !PT ;  /* 0x000000611a1f7209 */ /* 0x000fe40007800000 */
[----:B------:R-:W-:Y:S02]  /*2970*/  FSEL R56, R56, -INF , !P3 ;  /* 0xff80000038387808 */ /* 0x000fe40005800000 */
[----:B------:R-:W-:Y:S02]  /*2980*/  FSEL R58, R58, -INF , !P3 ;  /* 0xff8000003a3a7808 */ /* 0x000fe40005800000 */
[----:B------:R-:W-:Y:S01]  /*2990*/  ISETP.GE.AND P3, PT, R28, UR6, PT ;  /* 0x000000061c007c0c */ /* 0x000fe2000bf66270 */
[----:B------:R-:W-:Y:S01]  /*29a0*/  ULDC UR6, c[0x0][0x28c] ;  /* 0x0000a30000067ab9 */ /* 0x000fe20000000800 */
[----:B------:R-:W-:Y:S02]  /*29b0*/  FMNMX R28, R30, R31, !PT ;  /* 0x0000001f1e1c7209 */ /* 0x000fe40007800000 */
[----:B------:R-:W-:-:S02]  /*29c0*/  FSEL R37, R24, -INF , !P1 ;  /* 0xff80000018257808 */ /* 0x000fc40004800000 */
[----:B------:R-:W-:Y:S02]  /*29d0*/  FMNMX R31, R29, R28, !PT ;  /* 0x0000001c1d1f7209 */ /* 0x000fe40007800000 */
[----:B------:R-:W-:Y:S02]  /*29e0*/  FMNMX R24, R37, R88, !PT ;  /* 0x0000005825187209 */ /* 0x000fe40007800000 */
[----:B------:R-:W-:Y:S02]  /*29f0*/  FMNMX R28, R34, R31, !PT ;  /* 0x0000001f221c7209 */ /* 0x000fe40007800000 */
[----:B------:R-:W-:Y:S02]  /*2a00*/  FMNMX R24, R89, R24, !PT ;  /* 0x0000001859187209 */ /* 0x000fe40007800000 */
[----:B------:R-:W-:Y:S02]  /*2a10*/  FMNMX R31, R35, R28, !PT ;  /* 0x0000001c231f7209 */ /* 0x000fe40007800000 */
[----:B------:R-:W-:-:S02]  /*2a20*/  FMNMX R24, R25, R24, !PT ;  /* 0x0000001819187209 */ /* 0x000fc40007800000 */
        /* <DEDUP_REMOVED lines=11> */
[----:B------:R-:W-:Y:S01]  /*2ae0*/  ISETP.GE.AND P1, PT, R32, UR6, PT ;  /* 0x0000000620007c0c */ /* 0x000fe2000bf26270 */
[----:B------:R-:W-:Y:S01]  /*2af0*/  ULDC UR6, c[0x0][0x28c] ;  /* 0x0000a30000067ab9 */ /* 0x000fe20000000800 */
[----:B------:R-:W-:-:S02]  /*2b00*/  IADD3 R32, R168, 0x59, RZ ;  /* 0x00000059a8207810 */ /* 0x000fc40007ffe0ff */
[----:B------:R-:W-:Y:S02]  /*2b10*/  FMNMX R24, R93, R24, !PT ;  /* 0x000000185d187209 */ /* 0x000fe40007800000 */
[----:B------:R-:W-:Y:S02]  /*2b20*/  FMNMX R28, R50, R31, !PT ;  /* 0x0000001f321c7209 */ /* 0x000fe40007800000 */
[----:B------:R-:W-:Y:S02]  /*2b30*/  FSEL R57, R57, -INF , !P4 ;  /* 0xff80000039397808 */ /* 0x000fe40006000000 */
[----:B------:R-:W-:Y:S02]  /*2b40*/  FSEL R59, R59, -INF , !P4 ;  /* 0xff8000003b3b7808 */ /* 0x000fe40006000000 */
[----:B------:R-:W-:Y:S01]  /*2b50*/  ISETP.GE.AND P4, PT, R32, UR6, PT ;  /* 0x0000000620007c0c */ /* 0x000fe2000bf86270 */
[----:B------:R-:W-:Y:S01]  /*2b60*/  VIADD R32, R168, 0x60 ;  /* 0x00000060a8207836 */ /* 0x000fe20000000000 */
[----:B------:R-:W-:Y:S01]  /*2b70*/  FMNMX R24, R95, R24, !PT ;  /* 0x000000185f187209 */ /* 0x000fe20007800000 */
[----:B------:R-:W-:Y:S01]  /*2b80*/  ULDC UR6, c[0x0][0x28c] ;  /* 0x0000a30000067ab9 */ /* 0x000fe20000000800 */
[----:B------:R-:W-:-:S02]  /*2b90*/  FMNMX R33, R51, R28, !PT ;  /* 0x0000001c33217209 */ /* 0x000fc40007800000 */
[----:B------:R-:W-:Y:S02]  /*2ba0*/  FMNMX R31, R45, R24, !PT ;  /* 0x000000182d1f7209 */ /* 0x000fe40007800000 */
[----:B------:R-:W-:Y:S02]  /*2bb0*/  FSEL R60, R60, -INF , !P5 ;  /* 0xff8000003c3c7808 */ /* 0x000fe40006800000 */
[----:B------:R-:W-:Y:S02]  /*2bc0*/  FSEL R62, R62, -INF , !P5 ;  /* 0xff8000003e3e7808 */ /* 0x000fe40006800000 */
        /* <DEDUP_REMOVED lines=13> */
[----:B------:R-:W-:Y:S02]  /*2ca0*/  FSEL R64, R64, -INF , !P2 ;  /* 0xff80000040407808 */ /* 0x000fe40005000000 */
[----:B------:R-:W-:Y:S02]  /*2cb0*/  FSEL R66, R66, -INF , !P2 ;  /* 0xff80000042427808 */ /* 0x000fe40005000000 */
[----:B------:R-:W-:Y:S02]  /*2cc0*/  FMNMX R24, R52, R31, !PT ;  /* 0x0000001f34187209 */ /* 0x000fe40007800000 */
[----:B------:R-:W-:Y:S01]  /*2cd0*/  ISETP.GE.AND P2, PT, R32, UR6, PT ;  /* 0x0000000620007c0c */ /* 0x000fe2000bf46270 */
[----:B------:R-:W-:Y:S01]  /*2ce0*/  ULDC UR6, c[0x0][0x28c] ;  /* 0x0000a30000067ab9 */ /* 0x000fe20000000800 */
[----:B------:R-:W-:Y:S02]  /*2cf0*/  FMNMX R33, R59, R28, !PT ;  /* 0x0000001c3b217209 */ /* 0x000fe40007800000 */
[----:B------:R-:W-:-:S02]  /*2d00*/  IADD3 R32, R168, 0x69, RZ ;  /* 0x00000069a8207810 */ /* 0x000fc40007ffe0ff */
[----:B------:R-:W-:Y:S02]  /*2d10*/  FMNMX R31, R53, R24, !PT ;  /* 0x00000018351f7209 */ /* 0x000fe40007800000 */
[----:B------:R-:W-:Y:S02]  /*2d20*/  FSEL R65, R65, -INF , !P3 ;  /* 0xff80000041417808 */ /* 0x000fe40005800000 */
[----:B------:R-:W-:Y:S02]  /*2d30*/  FSEL R67, R67, -INF , !P3 ;  /* 0xff80000043437808 */ /* 0x000fe40005800000 */
[----:B------:R-:W-:Y:S02]  /*2d40*/  FMNMX R28, R62, R33, !PT ;  /* 0x000000213e1c7209 */ /* 0x000fe40007800000 */
[----:B------:R-:W-:Y:S01]  /*2d50*/  ISETP.GE.AND P3, PT, R32, UR6, PT ;  /* 0x0000000620007c0c */ /* 0x000fe2000bf66270 */
[----:B------:R-:W-:Y:S01]  /*2d60*/  VIADD R32, R168, 0x70 ;  /* 0x00000070a8207836 */ /* 0x000fe20000000000 */
[----:B------:R-:W-:Y:S01]  /*2d70*/  FMNMX R24, R56, R31, !PT ;  /* 0x0000001f38187209 */ /* 0x000fe20007800000 */
[----:B------:R-:W-:Y:S01]  /*2d80*/  ULDC UR6, c[0x0][0x28c] ;  /* 0x0000a30000067ab9 */ /* 0x000fe20000000800 */
[----:B------:R-:W-:-:S02]  /*2d90*/  FMNMX R33, R63, R28, !PT ;  /* 0x0000001c3f217209 */ /* 0x000fc40007800000 */
[----:B------:R-:W-:Y:S01]  /*2da0*/  FSEL R68, R68, -INF , !P1 ;  /* 0xff80000044447808 */ /* 0x000fe20004800000 */
[----:B------:R-:W3:Y:S01]  /*2db0*/  LDC R28, c[0x0][0x28c] ;  /* 0x0000a300ff1c7b82 */ /* 0x000ee20000000800 */
[----:B------:R-:W-:Y:S02]  /*2dc0*/  FSEL R70, R70, -INF , !P1 ;  /* 0xff80000046467808 */ /* 0x000fe40004800000 */
[----:B------:R-:W-:Y:S01]  /*2dd0*/  ISETP.GE.AND P1, PT, R32, UR6, PT ;  /* 0x0000000620007c0c */ /* 0x000fe2000bf26270 */
[----:B------:R-:W-:Y:S01]  /*2de0*/  ULDC UR6, c[0x0][0x28c] ;  /* 0x0000a30000067ab9 */ /* 0x000fe20000000800 */
[----:B------:R-:W-:Y:S02]  /*2df0*/  FMNMX R31, R57, R24, !PT ;  /* 0x00000018391f7209 */ /* 0x000fe40007800000 */
[----:B------:R-:W-:Y:S02]  /*2e00*/  FMNMX R32, R66, R33, !PT ;  /* 0x0000002142207209 */ /* 0x000fe40007800000 */
[----:B------:R-:W-:-:S02]  /*2e10*/  FMNMX R24, R60, R31, !PT ;  /* 0x0000001f3c187209 */ /* 0x000fc40007800000 */
[----:B------:R-:W-:Y:S02]  /*2e20*/  FMNMX R33, R67, R32, !PT ;  /* 0x0000002043217209 */ /* 0x000fe40007800000 */
[----:B------:R-:W-:Y:S02]  /*2e30*/  FMNMX R31, R61, R24, !PT ;  /* 0x000000183d1f7209 */ /* 0x000fe40007800000 */
[----:B------:R-:W-:Y:S02]  /*2e40*/  FSEL R71, R71, -INF , !P4 ;  /* 0xff80000047477808 */ /* 0x000fe40006000000 */
[----:B------:R-:W-:Y:S02]  /*2e50*/  FMNMX R32, R70, R33, !PT ;  /* 0x0000002146207209 */ /* 0x000fe40007800000 */
[----:B------:R-:W-:Y:S02]  /*2e60*/  FMNMX R24, R64, R31, !PT ;  /* 0x0000001f40187209 */ /* 0x000fe40007800000 */
[----:B------:R-:W-:-:S02]  /*2e70*/  FSEL R74, R74, -INF , !P5 ;  /* 0xff8000004a4a7808 */ /* 0x000fc40006800000 */
[----:B------:R-:W-:Y:S02]  /*2e80*/  FMNMX R31, R71, R32, !PT ;  /* 0x00000020471f7209 */ /* 0x000fe40007800000 */
[----:B------:R-:W-:Y:S02]  /*2e90*/  FMNMX R33, R65, R24, !PT ;  /* 0x0000001841217209 */ /* 0x000fe40007800000 */
[----:B------:R-:W-:Y:S02]  /*2ea0*/  FSEL R75, R75, -INF , !P6 ;  /* 0xff8000004b4b7808 */ /* 0x000fe40007000000 */
[----:B------:R-:W-:Y:S02]  /*2eb0*/  FMNMX R32, R74, R31, !PT ;  /* 0x0000001f4a207209 */ /* 0x000fe40007800000 */
[----:B------:R-:W-:Y:S02]  /*2ec0*/  FSEL R69, R69, -INF , !P4 ;  /* 0xff80000045457808 */ /* 0x000fe40006000000 */
[----:B------:R-:W-:-:S02]  /*2ed0*/  FMNMX R24, R68, R33, !PT ;  /* 0x0000002144187209 */ /* 0x000fc40007800000 */
[----:B------:R-:W-:Y:S02]  /*2ee0*/  FSEL R78, R78, -INF , !P2 ;  /* 0xff8000004e4e7808 */ /* 0x000fe40005000000 */
[----:B------:R-:W-:Y:S02]  /*2ef0*/  FMNMX R41, R75, R32, !PT ;  /* 0x000000204b297209 */ /* 0x000fe40007800000 */
[----:B------:R-:W-:Y:S02]  /*2f00*/  IADD3 R36, R168, 0x71, RZ ;  /* 0x00000071a8247810 */ /* 0x000fe40007ffe0ff */
[----:B------:R-:W-:Y:S02]  /*2f10*/  FSEL R72, R72, -INF , !P5 ;  /* 0xff80000048487808 */ /* 0x000fe40006800000 */
[----:B------:R-:W-:Y:S02]  /*2f20*/  FMNMX R33, R69, R24, !PT ;  /* 0x0000001845217209 */ /* 0x000fe40007800000 */
[----:B------:R-:W-:-:S02]  /*2f30*/  FSEL R79, R79, -INF , !P3 ;  /* 0xff8000004f4f7808 */ /* 0x000fc40005800000 */
[----:B------:R-:W-:Y:S02]  /*2f40*/  FMNMX R32, R78, R41, !PT ;  /* 0x000000294e207209 */ /* 0x000fe40007800000 */
[----:B------:R-:W-:Y:S01]  /*2f50*/  ISETP.GE.AND P4, PT, R36, UR6, PT ;  /* 0x0000000624007c0c */ /* 0x000fe2000bf86270 */
[----:B------:R-:W-:Y:S01]  /*2f60*/  VIADD R36, R168, 0x78 ;  /* 0x00000078a8247836 */ /* 0x000fe20000000000 */
[----:B------:R-:W-:Y:S01]  /*2f70*/  FMNMX R24, R72, R33, !PT ;  /* 0x0000002148187209 */ /* 0x000fe20007800000 */
[----:B------:R-:W-:Y:S01]  /*2f80*/  ULDC UR6, c[0x0][0x28c] ;  /* 0x0000a30000067ab9 */ /* 0x000fe20000000800 */
[----:B------:R-:W-:Y:S02]  /*2f90*/  FSEL R82, R82, -INF , !P1 ;  /* 0xff80000052527808 */ /* 0x000fe40004800000 */
[----:B------:R-:W-:Y:S02]  /*2fa0*/  FMNMX R33, R79, R32, !PT ;  /* 0x000000204f217209 */ /* 0x000fe40007800000 */
[----:B------:R-:W-:Y:S01]  /*2fb0*/  ISETP.GE.AND P5, PT, R36, UR6, PT ;  /* 0x0000000624007c0c */ /* 0x000fe2000bfa6270 */
[----:B------:R-:W-:Y:S01]  /*2fc0*/  ULDC UR6, c[0x0][0x604] ;  /* 0x0001810000067ab9 */ /* 0x000fe20000000800 */
[----:B------:R-:W-:-:S02]  /*2fd0*/  IADD3 R31, R168, 0x79, RZ ;  /* 0x00000079a81f7810 */ /* 0x000fc40007ffe0ff */
[----:B------:R-:W-:Y:S02]  /*2fe0*/  FSEL R83, R83, -INF , !P4 ;  /* 0xff80000053537808 */ /* 0x000fe40006000000 */
[----:B------:R-:W-:Y:S02]  /*2ff0*/  FMNMX R32, R82, R33, !PT ;  /* 0x0000002152207209 */ /* 0x000fe40007800000 */
[----:B------:R-:W-:Y:S02]  /*3000*/  FSEL R73, R73, -INF , !P6 ;  /* 0xff80000049497808 */ /* 0x000fe40007000000 */
[----:B---3--:R-:W-:Y:S02]  /*3010*/  ISETP.GE.AND P6, PT, R31, R28, PT ;  /* 0x0000001c1f00720c */ /* 0x008fe40003fc6270 */
[----:B------:R-:W-:Y:S02]  /*3020*/  FSEL R86, R86, -INF , !P5 ;  /* 0xff80000056567808 */ /* 0x000fe40006800000 */
[----:B------:R-:W-:-:S02]  /*3030*/  FMNMX R33, R83, R32, !PT ;  /* 0x0000002053217209 */ /* 0x000fc40007800000 */
[----:B------:R-:W-:Y:S02]  /*3040*/  FSEL R87, R87, -INF , !P6 ;  /* 0xff80000057577808 */ /* 0x000fe40007000000 */
[----:B------:R-:W-:Y:S02]  /*3050*/  FMNMX R32, R86, R33, !PT ;  /* 0x0000002156207209 */ /* 0x000fe40007800000 */
[----:B------:R-:W-:Y:S02]  /*3060*/  FSEL R76, R76, -INF , !P2 ;  /* 0xff8000004c4c7808 */ /* 0x000fe40005000000 */
[----:B------:R-:W-:Y:S02]  /*3070*/  FMNMX R32, R87, R32, !PT ;  /* 0x0000002057207209 */ /* 0x000fe40007800000 */
[----:B------:R-:W-:Y:S02]  /*3080*/  FMNMX R31, R73, R24, !PT ;  /* 0x00000018491f7209 */ /* 0x000fe40007800000 */
[----:B------:R-:W-:Y:S01]  /*3090*/  FSEL R77, R77, -INF , !P3 ;  /* 0xff8000004d4d7808 */ /* 0x000fe20005800000 */
[----:B------:R-:W3:Y:S01]  /*30a0*/  SHFL.BFLY PT, R33, R32, 0x1, 0x1f ;  /* 0x0c201f0020217f89 */ /* 0x000ee200000e0000 */
[----:B------:R-:W-:-:S02]  /*30b0*/  FMNMX R24, R76, R31, !PT ;  /* 0x0000001f4c187209 */ /* 0x000fc40007800000 */
[----:B------:R-:W-:Y:S02]  /*30c0*/  FSEL R80, R80, -INF , !P1 ;  /* 0xff80000050507808 */ /* 0x000fe40004800000 */
[----:B------:R-:W-:Y:S02]  /*30d0*/  FMNMX R31, R77, R24, !PT ;  /* 0x000000184d1f7209 */ /* 0x000fe40007800000 */
[----:B------:R-:W-:Y:S02]  /*30e0*/  FSEL R81, R81, -INF , !P4 ;  /* 0xff80000051517808 */ /* 0x000fe40006000000 */
[----:B------:R-:W-:Y:S02]  /*30f0*/  FMNMX R24, R80, R31, !PT ;  /* 0x0000001f50187209 */ /* 0x000fe40007800000 */
[----:B------:R-:W-:Y:S02]  /*3100*/  FSEL R84, R84, -INF , !P5 ;  /* 0xff80000054547808 */ /* 0x000fe40006800000 */
[----:B------:R-:W-:-:S02]  /*3110*/  FMNMX R31, R81, R24, !PT ;  /* 0x00000018511f7209 */ /* 0x000fc40007800000 */
[----:B------:R-:W-:Y:S02]  /*3120*/  FSEL R85, R85, -INF , !P6 ;  /* 0xff80000055557808 */ /* 0x000fe40007000000 */
[----:B------:R-:W-:-:S04]  /*3130*/  FMNMX R24, R84, R31, !PT ;  /* 0x0000001f54187209 */ /* 0x000fc80007800000 */
[----:B------:R-:W-:Y:S02]  /*3140*/  FMNMX R24, R85, R24, !PT ;  /* 0x0000001855187209 */ /* 0x000fe40007800000 */
[----:B---3--:R-:W-:-:S03]  /*3150*/  FMNMX R33, R32, R33, !PT ;  /* 0x0000002120217209 */ /* 0x008fc60007800000 */
[----:B------:R-:W3:Y:S04]  /*3160*/  SHFL.BFLY PT, R31, R24, 0x1, 0x1f ;  /* 0x0c201f00181f7f89 */ /* 0x000ee800000e0000 */
[----:B------:R-:W4:Y:S01]  /*3170*/  SHFL.BFLY PT, R36, R33, 0x2, 0x1f ;  /* 0x0c401f0021247f89 */ /* 0x000f2200000e0000 */
[----:B---3--:R-:W-:Y:S02]  /*3180*/  FMNMX R31, R24, R31, !PT ;  /* 0x0000001f181f7209 */ /* 0x008fe40007800000 */
[----:B----4-:R-:W-:-:S03]  /*3190*/  FMNMX R171, R33, R36, !PT ;  /* 0x0000002421ab7209 */ /* 0x010fc60007800000 */
[----:B------:R-:W3:Y:S01]  /*31a0*/  SHFL.BFLY PT, R172, R31, 0x2, 0x1f ;  /* 0x0c401f001fac7f89 */ /* 0x000ee200000e0000 */
[----:B------:R-:W-:-:S04]  /*31b0*/  FSETP.NEU.AND P1, PT, R171, -INF , PT ;  /* 0xff800000ab00780b */ /* 0x000fc80003f2d000 */
[----:B------:R-:W-:-:S05]  /*31c0*/  FSEL R36, R171, RZ, P1 ;  /* 0x000000ffab247208 */ /* 0x000fca0000800000 */
[----:B------:R-:W-:Y:S01]  /*31d0*/  FMUL R96, R36, UR6 ;  /* 0x0000000624607c20 */ /* 0x000fe20008400000 */
[----:B------:R-:W-:-:S03]  /*31e0*/  ULDC UR6, c[0x0][0x604] ;  /* 0x0001810000067ab9 */ /* 0x000fc60000000800 */
[--C-:B------:R-:W-:Y:S01]  /*31f0*/  FFMA R32, R97, UR12, -R96.reuse ;  /* 0x0000000c61207c23 */ /* 0x100fe20008000860 */
[--C-:B------:R-:W-:Y:S01]  /*3200*/  FFMA R26, R26, UR7, -R96.reuse ;  /* 0x000000071a1a7c23 */ /* 0x100fe20008000860 */
[--C-:B------:R-:W-:Y:S01]  /*3210*/  FFMA R33, R30, UR17, -R96.reuse ;  /* 0x000000111e217c23 */ /* 0x100fe20008000860 */
[--C-:B------:R-:W-:Y:S01]  /*3220*/  FFMA R30, R29, UR20, -R96.reuse ;  /* 0x000000141d1e7c23 */ /* 0x100fe20008000860 */
[--C-:B------:R-:W-:Y:S01]  /*3230*/  FFMA R34, R34, UR24, -R96.reuse ;  /* 0x0000001822227c23 */ /* 0x100fe20008000860 */
[----:B------:R-:W-:Y:S01]  /*3240*/  FSETP.GEU.AND P6, PT, R32, -126, PT ;  /* 0xc2fc00002000780b */ /* 0x000fe20003fce000 */
[--C-:B------:R-:W-:Y:S01]  /*3250*/  FFMA R35, R35, UR26, -R96.reuse ;  /* 0x0000001a23237c23 */ /* 0x100fe20008000860 */
[----:B------:R-:W-:Y:S01]  /*3260*/  FSETP.GEU.AND P2, PT, R26, -126, PT ;  /* 0xc2fc00001a00780b */ /* 0x000fe20003f4e000 */
[--C-:B------:R-:W-:Y:S01]  /*3270*/  FFMA R39, R39, UR31, -R96.reuse ;  /* 0x0000001f27277c23 */ /* 0x100fe20008000860 */
[----:B------:R-:W-:Y:S01]  /*3280*/  FSETP.GEU.AND P5, PT, R33, -126, PT ;  /* 0xc2fc00002100780b */ /* 0x000fe20003fae000 */
[--C-:B------:R-:W-:Y:S01]  /*3290*/  FFMA R38, R38, UR28, -R96.reuse ;  /* 0x0000001c26267c23 */ /* 0x100fe20008000860 */
[----:B------:R-:W-:Y:S01]  /*32a0*/  FSETP.GEU.AND P3, PT, R30, -126, PT ;  /* 0xc2fc00001e00780b */ /* 0x000fe20003f6e000 */
[--C-:B------:R-:W-:Y:S01]  /*32b0*/  FFMA R42, R42, UR33, -R96.reuse ;  /* 0x000000212a2a7c23 */ /* 0x100fe20008000860 */
[----:B---3--:R-:W-:Y:S01]  /*32c0*/  FMNMX R172, R31, R172, !PT ;  /* 0x000000ac1fac7209 */ /* 0x008fe20007800000 */
[--C-:B------:R-:W-:Y:S01]  /*32d0*/  FFMA R43, R43, UR35, -R96.reuse ;  /* 0x000000232b2b7c23 */ /* 0x100fe20008000860 */
[----:B------:R-:W-:Y:S01]  /*32e0*/  FSETP.GEU.AND P4, PT, R34, -126, PT ;  /* 0xc2fc00002200780b */ /* 0x000fe20003f8e000 */
[--C-:B------:R-:W-:Y:S01]  /*32f0*/  FFMA R46, R46, UR37, -R96.reuse ;  /* 0x000000252e2e7c23 */ /* 0x100fe20008000860 */
[----:B------:R-:W-:Y:S01]  /*3300*/  FSETP.NEU.AND P1, PT, R172, -INF , PT ;  /* 0xff800000ac00780b */ /* 0x000fe20003f2d000 */
[----:B------:R-:W-:Y:S01]  /*3310*/  @!P6 FMUL R32, R32, 0.5 ;  /* 0x3f0000002020e820 */ /* 0x000fe20000400000 */
[--C-:B------:R-:W-:Y:S01]  /*3320*/  FFMA R40, R47, UR41, -R96.reuse ;  /* 0x000000292f287c23 */ /* 0x100fe20008000860 */
[----:B------:R-:W-:Y:S01]  /*3330*/  @!P2 FMUL R26, R26, 0.5 ;  /* 0x3f0000001a1aa820 */ /* 0x000fe20000400000 */
[----:B------:R-:W-:Y:S01]  /*3340*/  FSEL R24, R172, RZ, P1 ;  /* 0x000000ffac187208 */ /* 0x000fe20000800000 */
[----:B------:R-:W-:Y:S01]  /*3350*/  @!P5 FMUL R33, R33, 0.5 ;  /* 0x3f0000002121d820 */ /* 0x000fe20000400000 */
[----:B------:R-:W-:Y:S01]  /*3360*/  FSETP.GEU.AND P1, PT, R35, -126, PT ;  /* 0xc2fc00002300780b */ /* 0x000fe20003f2e000 */
[----:B------:R-:W3:Y:S01]  /*3370*/  MUFU.EX2 R32, R32 ;  /* 0x0000002000207308 */ /* 0x000ee20000000800 */
[----:B------:R-:W-:Y:S01]  /*3380*/  @!P3 FMUL R30, R30, 0.5 ;  /* 0x3f0000001e1eb820 */ /* 0x000fe20000400000 */
[----:B------:R-:W-:Y:S01]  /*3390*/  ULDC UR41, c[0x0][0x604] ;  /* 0x0001810000297ab9 */ /* 0x000fe20000000800 */
[----:B------:R-:W-:Y:S01]  /*33a0*/  FMUL R24, R24, UR39 ;  /* 0x0000002718187c20 */ /* 0x000fe20008400000 */
[----:B------:R-:W-:Y:S01]  /*33b0*/  @!P4 FMUL R34, R34, 0.5 ;  /* 0x3f0000002222c820 */ /* 0x000fe20000400000 */
[----:B------:R-:W-:Y:S01]  /*33c0*/  ULDC UR39, c[0x0][0x604] ;  /* 0x0001810000277ab9 */ /* 0x000fe20000000800 */
[----:B------:R-:W-:Y:S01]  /*33d0*/  ULDC UR17, c[0x0][0x604] ;  /* 0x0001810000117ab9 */ /* 0x000fe20000000800 */
[----:B------:R-:W-:Y:S01]  /*33e0*/  FFMA R41, R50, UR39, -R96 ;  /* 0x0000002732297c23 */ /* 0x000fe20008000860 */
[----:B------:R4:W5:Y:S01]  /*33f0*/  MUFU.EX2 R31, R26 ;  /* 0x0000001a001f7308 */ /* 0x0009620000000800 */
[----:B------:R-:W-:Y:S01]  /*3400*/  ULDC UR39, c[0x0][0x604] ;  /* 0x0001810000277ab9 */ /* 0x000fe20000000800 */
[----:B------:R-:W-:Y:S01]  /*3410*/  FFMA R88, R88, UR40, -R24 ;  /* 0x0000002858587c23 */ /* 0x000fe20008000818 */
[----:B------:R-:W-:Y:S01]  /*3420*/  FFMA R44, R55, UR39, -R96 ;  /* 0x00000027372c7c23 */ /* 0x000fe20008000860 */
[----:B------:R-:W-:Y:S01]  /*3430*/  @!P1 FMUL R35, R35, 0.5 ;  /* 0x3f00000023239820 */ /* 0x000fe20000400000 */
[----:B------:R-:W-:Y:S01]  /*3440*/  ULDC UR40, c[0x0][0x604] ;  /* 0x0001810000287ab9 */ /* 0x000fe20000000800 */
[--C-:B------:R-:W-:Y:S01]  /*3450*/  FFMA R89, R89, UR6, -R24.reuse ;  /* 0x0000000659597c23 */ /* 0x100fe20008000818 */
[----:B------:R-:W-:Y:S01]  /*3460*/  ULDC UR6, c[0x0][0x604] ;  /* 0x0001810000067ab9 */ /* 0x000fe20000000800 */
[----:B------:R-:W1:Y:S01]  /*3470*/  MUFU.EX2 R29, R33 ;  /* 0x00000021001d7308 */ /* 0x000e620000000800 */
[----:B---3--:R-:W-:Y:S01]  /*3480*/  @!P6 FMUL R32, R32, R32 ;  /* 0x000000202020e220 */ /* 0x008fe20000400000 */
[----:B------:R-:W-:Y:S01]  /*3490*/  FSETP.GEU.AND P6, PT, R39, -126, PT ;  /* 0xc2fc00002700780b */ /* 0x000fe20003fce000 */
[----:B----4-:R-:W-:Y:S01]  /*34a0*/  FFMA R26, R37, UR38, -R24 ;  /* 0x00000026251a7c23 */ /* 0x010fe20008000818 */
[----:B------:R-:W-:Y:S01]  /*34b0*/  ULDC UR38, c[0x0][0x604] ;  /* 0x0001810000267ab9 */ /* 0x000fe20000000800 */
[----:B------:R-:W-:Y:S01]  /*34c0*/  FFMA R47, R63, UR6, -R96 ;  /* 0x000000063f2f7c23 */ /* 0x000fe20008000860 */
[----:B------:R-:W-:Y:S01]  /*34d0*/  ULDC UR39, c[0x0][0x604] ;  /* 0x0001810000277ab9 */ /* 0x000fe20000000800 */
[--C-:B------:R-:W-:Y:S01]  /*34e0*/  FFMA R176, R45, UR15, -R24.reuse ;  /* 0x0000000f2db07c23 */ /* 0x100fe20008000818 */
[----:B------:R-:W3:Y:S01]  /*34f0*/  MUFU.EX2 R30, R30 ;  /* 0x0000001e001e7308 */ /* 0x000ee20000000800 */
[----:B-----5:R-:W-:Y:S01]  /*3500*/  @!P2 FMUL R31, R31, R31 ;  /* 0x0000001f1f1fa220 */ /* 0x020fe20000400000 */
[----:B------:R-:W-:Y:S01]  /*3510*/  FSETP.GEU.AND P2, PT, R38, -126, PT ;  /* 0xc2fc00002600780b */ /* 0x000fe20003f4e000 */
[--C-:B------:R-:W-:Y:S01]  /*3520*/  FFMA R177, R48, UR16, -R24.reuse ;  /* 0x0000001030b17c23 */ /* 0x100fe20008000818 */
[--C-:B------:R-:W-:Y:S01]  /*3530*/  FFMA R178, R49, UR17, -R24.reuse ;  /* 0x0000001131b27c23 */ /* 0x100fe20008000818 */
[--C-:B------:R-:W-:Y:S01]  /*3540*/  FFMA R181, R57, UR21, -R24.reuse ;  /* 0x0000001539b57c23 */ /* 0x100fe20008000818 */
[----:B------:R-:W-:Y:S01]  /*3550*/  ULDC UR7, c[0x0][0x604] ;  /* 0x0001810000077ab9 */ /* 0x000fe20000000800 */
[----:B------:R-:W-:Y:S01]  /*3560*/  @!P6 FMUL R39, R39, 0.5 ;  /* 0x3f0000002727e820 */ /* 0x000fe20000400000 */
[----:B------:R-:W4:Y:S01]  /*3570*/  MUFU.EX2 R36, R34 ;  /* 0x0000002200247308 */ /* 0x000f220000000800 */
[----:B-1----:R-:W-:Y:S01]  /*3580*/  @!P5 FMUL R29, R29, R29 ;  /* 0x0000001d1d1dd220 */ /* 0x002fe20000400000 */
[----:B------:R-:W-:Y:S01]  /*3590*/  FSETP.GEU.AND P5, PT, R42, -126, PT ;  /* 0xc2fc00002a00780b */ /* 0x000fe20003fae000 */
[--C-:B------:R-:W-:Y:S01]  /*35a0*/  FFMA R25, R25, UR7, -R24.reuse ;  /* 0x0000000719197c23 */ /* 0x100fe20008000818 */
[--C-:B------:R-:W-:Y:S01]  /*35b0*/  FFMA R27, R27, UR8, -R24.reuse ;  /* 0x000000081b1b7c23 */ /* 0x100fe20008000818 */
[----:B------:R-:W-:Y:S01]  /*35c0*/  ULDC UR7, c[0x0][0x604] ;  /* 0x0001810000077ab9 */ /* 0x000fe20000000800 */
[----:B------:R-:W-:Y:S01]  /*35d0*/  ULDC UR8, c[0x0][0x604] ;  /* 0x0001810000087ab9 */ /* 0x000fe20000000800 */
[----:B------:R-:W-:Y:S01]  /*35e0*/  @!P2 FMUL R38, R38, 0.5 ;  /* 0x3f0000002626a820 */ /* 0x000fe20000400000 */
[----:B------:R-:W1:Y:S01]  /*35f0*/  MUFU.EX2 R33, R35 ;  /* 0x0000002300217308 */ /* 0x000e620000000800 */
[----:B---3--:R-:W-:Y:S01]  /*3600*/  @!P3 FMUL R30, R30, R30 ;  /* 0x0000001e1e1eb220 */ /* 0x008fe20000400000 */
[----:B------:R-:W-:Y:S01]  /*3610*/  FSETP.GEU.AND P3, PT, R43, -126, PT ;  /* 0xc2fc00002b00780b */ /* 0x000fe20003f6e000 */
[----:B------:R-:W-:Y:S01]  /*3620*/  FFMA R182, R60, UR22, -R24 ;  /* 0x000000163cb67c23 */ /* 0x000fe20008000818 */
[----:B------:R-:W-:Y:S01]  /*3630*/  FFMA R60, R67, UR7, -R96 ;  /* 0x00000007433c7c23 */ /* 0x000fe20008000860 */
[--C-:B------:R-:W-:Y:S01]  /*3640*/  FFMA R179, R52, UR18, -R24.reuse ;  /* 0x0000001234b37c23 */ /* 0x100fe20008000818 */
[--C-:B------:R-:W-:Y:S01]  /*3650*/  FFMA R180, R53, UR19, -R24.reuse ;  /* 0x0000001335b47c23 */ /* 0x100fe20008000818 */
[----:B------:R-:W-:Y:S01]  /*3660*/  @!P5 FMUL R42, R42, 0.5 ;  /* 0x3f0000002a2ad820 */ /* 0x000fe20000400000 */
[----:B------:R-:W3:Y:S01]  /*3670*/  MUFU.EX2 R35, R39 ;  /* 0x0000002700237308 */ /* 0x000ee20000000800 */
[----:B----4-:R-:W-:Y:S01]  /*3680*/  @!P4 FMUL R36, R36, R36 ;  /* 0x000000242424c220 */ /* 0x010fe20000400000 */
[----:B------:R-:W-:Y:S01]  /*3690*/  FSETP.GEU.AND P4, PT, R46, -126, PT ;  /* 0xc2fc00002e00780b */ /* 0x000fe20003f8e000 */
[----:B------:R-:W-:Y:S01]  /*36a0*/  ULDC UR12, c[0x0][0x604] ;  /* 0x00018100000c7ab9 */ /* 0x000fe20000000800 */
[----:B------:R-:W-:Y:S01]  /*36b0*/  ULDC UR20, c[0x0][0x604] ;  /* 0x0001810000147ab9 */ /* 0x000fe20000000800 */
[--C-:B------:R-:W-:Y:S01]  /*36c0*/  FFMA R91, R91, UR9, -R24.reuse ;  /* 0x000000095b5b7c23 */ /* 0x100fe20008000818 */
[--C-:B------:R-:W-:Y:S01]  /*36d0*/  FFMA R169, R92, UR11, -R24.reuse ;  /* 0x0000000b5ca97c23 */ /* 0x100fe20008000818 */
[----:B------:R-:W-:Y:S01]  /*36e0*/  @!P3 FMUL R43, R43, 0.5 ;  /* 0x3f0000002b2bb820 */ /* 0x000fe20000400000 */
[----:B------:R-:W4:Y:S01]  /*36f0*/  MUFU.EX2 R34, R38 ;  /* 0x0000002600227308 */ /* 0x000f220000000800 */
[----:B-1----:R-:W-:Y:S01]  /*3700*/  @!P1 FMUL R33, R33, R33 ;  /* 0x0000002121219220 */ /* 0x002fe20000400000 */
[----:B------:R-:W-:Y:S01]  /*3710*/  FSETP.GEU.AND P1, PT, R40, -126, PT ;  /* 0xc2fc00002800780b */ /* 0x000fe20003f2e000 */
[--C-:B------:R-:W-:Y:S01]  /*3720*/  FFMA R170, R94, UR12, -R24.reuse ;  /* 0x0000000c5eaa7c23 */ /* 0x100fe20008000818 */
[--C-:B------:R-:W-:Y:S01]  /*3730*/  FFMA R174, R93, UR13, -R24.reuse ;  /* 0x0000000d5dae7c23 */ /* 0x100fe20008000818 */
[----:B------:R-:W-:Y:S01]  /*3740*/  FFMA R175, R95, UR14, -R24 ;  /* 0x0000000e5faf7c23 */ /* 0x000fe20008000818 */
[----:B------:R-:W-:Y:S01]  /*3750*/  ULDC UR24, c[0x0][0x604] ;  /* 0x0001810000187ab9 */ /* 0x000fe20000000800 */
[----:B------:R-:W-:Y:S01]  /*3760*/  @!P4 FMUL R46, R46, 0.5 ;  /* 0x3f0000002e2ec820 */ /* 0x000fe20000400000 */
[----:B------:R1:W5:Y:S01]  /*3770*/  MUFU.EX2 R38, R42 ;  /* 0x0000002a00267308 */ /* 0x0003620000000800 */
[----:B---3--:R-:W-:Y:S01]  /*3780*/  @!P6 FMUL R35, R35, R35 ;  /* 0x000000232323e220 */ /* 0x008fe20000400000 */
[----:B------:R-:W-:Y:S01]  /*3790*/  ULDC UR26, c[0x0][0x604] ;  /* 0x00018100001a7ab9 */ /* 0x000fe20000000800 */
[----:B------:R-:W-:Y:S01]  /*37a0*/  ULDC UR28, c[0x0][0x604] ;  /* 0x00018100001c7ab9 */ /* 0x000fe20000000800 */
[----:B------:R-:W-:Y:S01]  /*37b0*/  ULDC UR31, c[0x0][0x604] ;  /* 0x00018100001f7ab9 */ /* 0x000fe20000000800 */
[----:B------:R-:W-:Y:S01]  /*37c0*/  ULDC UR33, c[0x0][0x604] ;  /* 0x0001810000217ab9 */ /* 0x000fe20000000800 */
[----:B------:R-:W-:Y:S01]  /*37d0*/  ULDC UR35, c[0x0][0x604] ;  /* 0x0001810000237ab9 */ /* 0x000fe20000000800 */
[----:B------:R-:W-:Y:S01]  /*37e0*/  @!P1 FMUL R40, R40, 0.5 ;  /* 0x3f00000028289820 */ /* 0x000fe20000400000 */
[----:B------:R3:W2:Y:S01]  /*37f0*/  MUFU.EX2 R39, R43 ;  /* 0x0000002b00277308 */ /* 0x0006a20000000800 */
[--C-:B-1----:R-:W-:Y:S01]  /*3800*/  FFMA R42, R51, UR41, -R96.reuse ;  /* 0x00000029332a7c23 */ /* 0x102fe20008000860 */
[----:B----4-:R-:W-:Y:S01]  /*3810*/  @!P2 FMUL R34, R34, R34 ;  /* 0x000000222222a220 */ /* 0x010fe20000400000 */
[----:B------:R-:W-:Y:S01]  /*3820*/  FSETP.GEU.AND P2, PT, R41, -126, PT ;  /* 0xc2fc00002900780b */ /* 0x000fe20003f4e000 */
[----:B------:R-:W-:Y:S01]  /*3830*/  ULDC UR41, c[0x0][0x604] ;  /* 0x0001810000297ab9 */ /* 0x000fe20000000800 */
[--C-:B------:R-:W-:Y:S01]  /*3840*/  FFMA R51, R66, UR39, -R96.reuse ;  /* 0x0000002742337c23 */ /* 0x100fe20008000860 */
[----:B------:R-:W-:Y:S01]  /*3850*/  FSETP.GEU.AND P6, PT, R42, -126, PT ;  /* 0xc2fc00002a00780b */ /* 0x000fe20003fce000 */
[--C-:B------:R-:W-:Y:S01]  /*3860*/  FFMA R59, R59, UR41, -R96.reuse ;  /* 0x000000293b3b7c23 */ /* 0x100fe20008000860 */
[----:B------:R1:W4:Y:S01]  /*3870*/  MUFU.EX2 R37, R46 ;  /* 0x0000002e00257308 */ /* 0x0003220000000800 */
[--C-:B---3--:R-:W-:Y:S01]  /*3880*/  FFMA R43, R54, UR38, -R96.reuse ;  /* 0x00000026362b7c23 */ /* 0x108fe20008000860 */
[----:B-----5:R-:W-:Y:S01]  /*3890*/  @!P5 FMUL R38, R38, R38 ;  /* 0x000000262626d220 */ /* 0x020fe20000400000 */
[----:B------:R-:W-:Y:S01]  /*38a0*/  ULDC UR38, c[0x0][0x604] ;  /* 0x0001810000267ab9 */ /* 0x000fe20000000800 */
[----:B------:R-:W-:Y:S01]  /*38b0*/  ULDC UR37, c[0x0][0x604] ;  /* 0x0001810000257ab9 */ /* 0x000fe20000000800 */
[--C-:B------:R-:W-:Y:S01]  /*38c0*/  FFMA R62, R62, UR38, -R96.reuse ;  /* 0x000000263e3e7c23 */ /* 0x100fe20008000860 */
[----:B------:R-:W-:Y:S01]  /*38d0*/  FSETP.GEU.AND P5, PT, R43, -126, PT ;  /* 0xc2fc00002b00780b */ /* 0x000fe20003fae000 */
[----:B------:R-:W-:Y:S01]  /*38e0*/  ULDC UR6, c[0x0][0x604] ;  /* 0x0001810000067ab9 */ /* 0x000fe20000000800 */
[----:B------:R-:W-:Y:S01]  /*38f0*/  @!P2 FMUL R41, R41, 0.5 ;  /* 0x3f0000002929a820 */ /* 0x000fe20000400000 */
[----:B--2---:R-:W-:Y:S01]  /*3900*/  @!P3 FMUL R39, R39, R39 ;  /* 0x000000272727b220 */ /* 0x004fe20000400000 */
[----:B------:R-:W-:Y:S01]  /*3910*/  FSETP.GEU.AND P3, PT, R44, -126, PT ;  /* 0xc2fc00002c00780b */ /* 0x000fe20003f6e000 */
[----:B------:R-:W-:Y:S01]  /*3920*/  @!P6 FMUL R42, R42, 0.5 ;  /* 0x3f0000002a2ae820 */ /* 0x000fe20000400000 */
[----:B-1----:R-:W-:Y:S01]  /*3930*/  FFMA R46, R58, UR40, -R96 ;  /* 0x000000283a2e7c23 */ /* 0x002fe20008000860 */
[----:B------:R-:W1:Y:S01]  /*3940*/  MUFU.EX2 R40, R40 ;  /* 0x0000002800287308 */ /* 0x000e620000000800 */
[--C-:B------:R-:W-:Y:S01]  /*3950*/  FFMA R58, R90, UR10, -R24.reuse ;  /* 0x0000000a5a3a7c23 */ /* 0x100fe20008000818 */
[----:B------:R-:W-:Y:S01]  /*3960*/  ULDC UR7, c[0x0][0x604] ;  /* 0x0001810000077ab9 */ /* 0x000fe20000000800 */
[----:B------:R-:W-:Y:S01]  /*3970*/  ULDC UR9, c[0x0][0x604] ;  /* 0x0001810000097ab9 */ /* 0x000fe20000000800 */
[----:B----4-:R-:W-:Y:S01]  /*3980*/  @!P4 FMUL R37, R37, R37 ;  /* 0x000000252525c220 */ /* 0x010fe20000400000 */
[----:B------:R-:W-:Y:S01]  /*3990*/  FSETP.GEU.AND P4, PT, R46, -126, PT ;  /* 0xc2fc00002e00780b */ /* 0x000fe20003f8e000 */
[----:B------:R-:W-:Y:S01]  /*39a0*/  @!P5 FMUL R43, R43, 0.5 ;  /* 0x3f0000002b2bd820 */ /* 0x000fe20000400000 */
[----:B------:R-:W-:Y:S01]  /*39b0*/  ULDC UR10, c[0x0][0x604] ;  /* 0x00018100000a7ab9 */ /* 0x000fe20000000800 */
[----:B------:R-:W2:Y:S01]  /*39c0*/  MUFU.EX2 R42, R42 ;  /* 0x0000002a002a7308 */ /* 0x000ea20000000800 */
[----:B------:R-:W-:Y:S01]  /*39d0*/  ULDC UR11, c[0x0][0x604] ;  /* 0x00018100000b7ab9 */ /* 0x000fe20000000800 */
[----:B------:R-:W-:Y:S01]  /*39e0*/  @!P3 FMUL R44, R44, 0.5 ;  /* 0x3f0000002c2cb820 */ /* 0x000fe20000400000 */
[----:B------:R-:W-:Y:S01]  /*39f0*/  ULDC UR12, c[0x0][0x604] ;  /* 0x00018100000c7ab9 */ /* 0x000fe20000000800 */
[----:B------:R-:W-:Y:S01]  /*3a00*/  ULDC UR13, c[0x0][0x604] ;  /* 0x00018100000d7ab9 */ /* 0x000fe20000000800 */
[----:B------:R-:W-:Y:S01]  /*3a10*/  ULDC UR14, c[0x0][0x604] ;  /* 0x00018100000e7ab9 */ /* 0x000fe20000000800 */
[--C-:B------:R-:W-:Y:S01]  /*3a20*/  FFMA R66, R56, UR20, -R24.reuse ;  /* 0x0000001438427c23 */ /* 0x100fe20008000818 */
[--C-:B------:R-:W-:Y:S01]  /*3a30*/  FFMA R183, R61, UR24, -R24.reuse ;  /* 0x000000183db77c23 */ /* 0x100fe20008000818 */
[----:B------:R-:W3:Y:S01]  /*3a40*/  MUFU.EX2 R41, R41 ;  /* 0x0000002900297308 */ /* 0x000ee20000000800 */
[----:B-1----:R-:W-:Y:S01]  /*3a50*/  @!P1 FMUL R40, R40, R40 ;  /* 0x0000002828289220 */ /* 0x002fe20000400000 */
[----:B------:R-:W-:Y:S01]  /*3a60*/  @!P4 FMUL R46, R46, 0.5 ;  /* 0x3f0000002e2ec820 */ /* 0x000fe20000400000 */
[----:B------:R-:W-:Y:S01]  /*3a70*/  FSETP.GEU.AND P1, PT, R59, -126, PT ;  /* 0xc2fc00003b00780b */ /* 0x000fe20003f2e000 */
[--C-:B------:R-:W-:Y:S01]  /*3a80*/  FFMA R64, R64, UR25, -R24.reuse ;  /* 0x0000001940407c23 */ /* 0x100fe20008000818 */
[--C-:B------:R-:W-:Y:S01]  /*3a90*/  FFMA R65, R65, UR26, -R24.reuse ;  /* 0x0000001a41417c23 */ /* 0x100fe20008000818 */
[--C-:B------:R-:W-:Y:S01]  /*3aa0*/  FFMA R68, R68, UR27, -R24.reuse ;  /* 0x0000001b44447c23 */ /* 0x100fe20008000818 */
[--C-:B------:R-:W-:Y:S01]  /*3ab0*/  FFMA R69, R69, UR28, -R24.reuse ;  /* 0x0000001c45457c23 */ /* 0x100fe20008000818 */
[----:B------:R-:W1:Y:S01]  /*3ac0*/  MUFU.EX2 R43, R43 ;  /* 0x0000002b002b7308 */ /* 0x000e620000000800 */
[----:B--2---:R-:W-:Y:S01]  /*3ad0*/  @!P6 FMUL R42, R42, R42 ;  /* 0x0000002a2a2ae220 */ /* 0x004fe20000400000 */
[----:B------:R-:W-:Y:S01]  /*3ae0*/  FSETP.GEU.AND P6, PT, R47, -126, PT ;  /* 0xc2fc00002f00780b */ /* 0x000fe20003fce000 */
[--C-:B------:R-:W-:Y:S01]  /*3af0*/  FFMA R72, R72, UR29, -R24.reuse ;  /* 0x0000001d48487c23 */ /* 0x100fe20008000818 */
[--C-:B------:R-:W-:Y:S01]  /*3b00*/  FFMA R73, R73, UR31, -R24.reuse ;  /* 0x0000001f49497c23 */ /* 0x100fe20008000818 */
[--C-:B------:R-:W-:Y:S01]  /*3b10*/  FFMA R76, R76, UR32, -R24.reuse ;  /* 0x000000204c4c7c23 */ /* 0x100fe20008000818 */
[--C-:B------:R-:W-:Y:S01]  /*3b20*/  FFMA R77, R77, UR33, -R24.reuse ;  /* 0x000000214d4d7c23 */ /* 0x100fe20008000818 */
[--C-:B------:R-:W-:Y:S01]  /*3b30*/  FFMA R56, R80, UR34, -R24.reuse ;  /* 0x0000002250387c23 */ /* 0x100fe20008000818 */
[----:B------:R-:W2:Y:S01]  /*3b40*/  MUFU.EX2 R44, R44 ;  /* 0x0000002c002c7308 */ /* 0x000ea20000000800 */
[----:B---3--:R-:W-:Y:S01]  /*3b50*/  @!P2 FMUL R41, R41, R41 ;  /* 0x000000292929a220 */ /* 0x008fe20000400000 */
[----:B------:R-:W-:Y:S01]  /*3b60*/  FSETP.GEU.AND P2, PT, R62, -126, PT ;  /* 0xc2fc00003e00780b */ /* 0x000fe20003f4e000 */
[----:B------:R-:W-:Y:S01]  /*3b70*/  @!P1 FMUL R59, R59, 0.5 ;  /* 0x3f0000003b3b9820 */ /* 0x000fe20000400000 */
[--C-:B------:R-:W-:Y:S01]  /*3b80*/  FFMA R50, R81, UR35, -R24.reuse ;  /* 0x0000002351327c23 */ /* 0x100fe20008000818 */
[----:B------:R-:W-:Y:S01]  /*3b90*/  FFMA R55, R84, UR36, -R24 ;  /* 0x0000002454377c23 */ /* 0x000fe20008000818 */
[--C-:B------:R-:W-:Y:S01]  /*3ba0*/  FFMA R71, R71, UR6, -R96.reuse ;  /* 0x0000000647477c23 */ /* 0x100fe20008000860 */
[----:B------:R-:W-:Y:S01]  /*3bb0*/  @!P6 FMUL R47, R47, 0.5 ;  /* 0x3f0000002f2fe820 */ /* 0x000fe20000400000 */
[----:B------:R-:W3:Y:S01]  /*3bc0*/  MUFU.EX2 R46, R46 ;  /* 0x0000002e002e7308 */ /* 0x000ee20000000800 */
[----:B-1----:R-:W-:Y:S01]  /*3bd0*/  @!P5 FMUL R43, R43, R43 ;  /* 0x0000002b2b2bd220 */ /* 0x002fe20000400000 */
[----:B------:R-:W-:Y:S01]  /*3be0*/  FSETP.GEU.AND P5, PT, R51, -126, PT ;  /* 0xc2fc00003300780b */ /* 0x000fe20003fae000 */
[--C-:B------:R-:W-:Y:S01]  /*3bf0*/  FFMA R67, R74, UR7, -R96.reuse ;  /* 0x000000074a437c23 */ /* 0x100fe20008000860 */
[--C-:B------:R-:W-:Y:S01]  /*3c00*/  FFMA R79, R79, UR10, -R96.reuse ;  /* 0x0000000a4f4f7c23 */ /* 0x100fe20008000860 */
[--C-:B------:R-:W-:Y:S01]  /*3c10*/  FFMA R82, R82, UR11, -R96.reuse ;  /* 0x0000000b52527c23 */ /* 0x100fe20008000860 */
[--C-:B------:R-:W-:Y:S01]  /*3c20*/  FFMA R83, R83, UR12, -R96.reuse ;  /* 0x0000000c53537c23 */ /* 0x100fe20008000860 */
[----:B------:R-:W-:Y:S01]  /*3c30*/  @!P2 FMUL R62, R62, 0.5 ;  /* 0x3f0000003e3ea820 */ /* 0x000fe20000400000 */
[----:B------:R-:W1:Y:S01]  /*3c40*/  MUFU.EX2 R47, R47 ;  /* 0x0000002f002f7308 */ /* 0x000e620000000800 */
[----:B--2---:R-:W-:Y:S01]  /*3c50*/  @!P3 FMUL R44, R44, R44 ;  /* 0x0000002c2c2cb220 */ /* 0x004fe20000400000 */
[----:B------:R-:W-:Y:S01]  /*3c60*/  FSETP.GEU.AND P3, PT, R26, -126, PT ;  /* 0xc2fc00001a00780b */ /* 0x000fe20003f6e000 */
[--C-:B------:R-:W-:Y:S01]  /*3c70*/  FFMA R86, R86, UR13, -R96.reuse ;  /* 0x0000000d56567c23 */ /* 0x100fe20008000860 */
[----:B------:R-:W-:-:S03]  /*3c80*/  FFMA R87, R87, UR14, -R96 ;  /* 0x0000000e57577c23 */ /* 0x000fc60008000860 */
[----:B------:R-:W-:Y:S01]  /*3c90*/  @!P5 FMUL R51, R51, 0.5 ;  /* 0x3f0000003333d820 */ /* 0x000fe20000400000 */
[----:B------:R2:W4:Y:S01]  /*3ca0*/  MUFU.EX2 R45, R59 ;  /* 0x0000003b002d7308 */ /* 0x0005220000000800 */
[----:B---3--:R-:W-:Y:S01]  /*3cb0*/  @!P4 FMUL R46, R46, R46 ;  /* 0x0000002e2e2ec220 */ /* 0x008fe20000400000 */
[----:B------:R-:W-:-:S05]  /*3cc0*/  FSETP.GEU.AND P4, PT, R88, -126, PT ;  /* 0xc2fc00005800780b */ /* 0x000fca0003f8e000 */
[----:B------:R-:W-:Y:S01]  /*3cd0*/  @!P3 FMUL R26, R26, 0.5 ;  /* 0x3f0000001a1ab820 */ /* 0x000fe20000400000 */
[----:B------:R-:W3:Y:S01]  /*3ce0*/  MUFU.EX2 R48, R62 ;  /* 0x0000003e00307308 */ /* 0x000ee20000000800 */
[----:B-1----:R-:W-:Y:S01]  /*3cf0*/  @!P6 FMUL R47, R47, R47 ;  /* 0x0000002f2f2fe220 */ /* 0x002fe20000400000 */
[----:B------:R-:W1:Y:S01]  /*3d00*/  SYNCS.PHASECHK.TRANS64.TRYWAIT P6, [R2+URZ+0x2d008], R17 ;  /* 0x02d00811020075a7 */ /* 0x000e6200080c017f */
[--C-:B--2---:R-:W-:Y:S01]  /*3d10*/  FFMA R59, R70, UR8, -R96.reuse ;  /* 0x00000008463b7c23 */ /* 0x104fe20008000860 */
[----:B------:R-:W-:Y:S01]  /*3d20*/  ULDC UR8, c[0x0][0x604] ;  /* 0x0001810000087ab9 */ /* 0x000fe20000000800 */
[--C-:B------:R-:W-:Y:S01]  /*3d30*/  FFMA R70, R78, UR9, -R96.reuse ;  /* 0x000000094e467c23 */ /* 0x100fe20008000860 */
[----:B------:R-:W-:Y:S01]  /*3d40*/  FFMA R75, R75, UR8, -R96 ;  /* 0x000000084b4b7c23 */ /* 0x000fe20008000860 */
[----:B------:R-:W-:Y:S01]  /*3d50*/  @!P4 FMUL R88, R88, 0.5 ;  /* 0x3f0000005858c820 */ /* 0x000fe20000400000 */
[----:B------:R2:W5:Y:S01]  /*3d60*/  MUFU.EX2 R57, R51 ;  /* 0x0000003300397308 */ /* 0x0005620000000800 */
[----:B----4-:R-:W-:Y:S01]  /*3d70*/  @!P1 FMUL R45, R45, R45 ;  /* 0x0000002d2d2d9220 */ /* 0x010fe20000400000 */
[----:B------:R-:W-:-:S06]  /*3d80*/  FSETP.GEU.AND P1, PT, R60, -126, PT ;  /* 0xc2fc00003c00780b */ /* 0x000fcc0003f2e000 */
[----:B------:R-:W4:Y:S01]  /*3d90*/  MUFU.EX2 R49, R26 ;  /* 0x0000001a00317308 */ /* 0x000f220000000800 */
[----:B---3--:R-:W-:Y:S01]  /*3da0*/  @!P2 FMUL R48, R48, R48 ;  /* 0x000000303030a220 */ /* 0x008fe20000400000 */
[----:B------:R-:W-:Y:S01]  /*3db0*/  FSETP.GEU.AND P2, PT, R59, -126, PT ;  /* 0xc2fc00003b00780b */ /* 0x000fe20003f4e000 */
[----:B--2---:R-:W-:-:S04]  /*3dc0*/  FFMA R51, R85, UR37, -R24 ;  /* 0x0000002555337c23 */ /* 0x004fc80008000818 */
[----:B------:R-:W-:Y:S01]  /*3dd0*/  @!P1 FMUL R60, R60, 0.5 ;  /* 0x3f0000003c3c9820 */ /* 0x000fe20000400000 */
[----:B------:R-:W2:Y:S01]  /*3de0*/  MUFU.EX2 R52, R88 ;  /* 0x0000005800347308 */ /* 0x000ea20000000800 */
[----:B-----5:R-:W-:Y:S01]  /*3df0*/  @!P5 FMUL R57, R57, R57 ;  /* 0x000000393939d220 */ /* 0x020fe20000400000 */
[----:B------:R-:W-:-:S04]  /*3e00*/  FSETP.GEU.AND P5, PT, R89, -126, PT ;  /* 0xc2fc00005900780b */ /* 0x000fc80003fae000 */
[----:B------:R-:W-:Y:S01]  /*3e10*/  P2R R24, PR, RZ, 0x20 ;  /* 0x00000020ff187803 */ /* 0x000fe20000000000 */
[----:B------:R-:W-:Y:S01]  /*3e20*/  @!P2 FMUL R59, R59, 0.5 ;  /* 0x3f0000003b3ba820 */ /* 0x000fe20000400000 */
[----:B------:R-:W3:Y:S01]  /*3e30*/  MUFU.EX2 R60, R60 ;  /* 0x0000003c003c7308 */ /* 0x000ee20000000800 */
[----:B----4-:R-:W-:Y:S01]  /*3e40*/  @!P3 FMUL R49, R49, R49 ;  /* 0x000000313131b220 */ /* 0x010fe20000400000 */
[----:B------:R-:W-:-:S05]  /*3e50*/  FSETP.GEU.AND P3, PT, R25, -126, PT ;  /* 0xc2fc00001900780b */ /* 0x000fca0003f6e000 */
[----:B------:R-:W-:Y:S01]  /*3e60*/  @!P5 FMUL R89, R89, 0.5 ;  /* 0x3f0000005959d820 */ /* 0x000fe20000400000 */
[----:B------:R-:W4:Y:S01]  /*3e70*/  MUFU.EX2 R59, R59 ;  /* 0x0000003b003b7308 */ /* 0x000f220000000800 */
[----:B--2---:R-:W-:Y:S01]  /*3e80*/  @!P4 FMUL R52, R52, R52 ;  /* 0x000000343434c220 */ /* 0x004fe20000400000 */
[----:B------:R-:W-:Y:S02]  /*3e90*/  FSETP.GEU.AND P4, PT, R27, -126, PT ;  /* 0xc2fc00001b00780b */ /* 0x000fe40003f8e000 */
[----:B------:R-:W-:-:S03]  /*3ea0*/  FSETP.GEU.AND P5, PT, R91, -126, PT ;  /* 0xc2fc00005b00780b */ /* 0x000fc60003fae000 */
[----:B------:R-:W-:Y:S01]  /*3eb0*/  @!P3 FMUL R25, R25, 0.5 ;  /* 0x3f0000001919b820 */ /* 0x000fe20000400000 */
[----:B------:R2:W2:Y:S07]  /*3ec0*/  MUFU.EX2 R53, R89 ;  /* 0x0000005900357308 */ /* 0x0004ae0000000800 */
[----:B------:R-:W-:Y:S01]  /*3ed0*/  @!P4 FMUL R27, R27, 0.5 ;  /* 0x3f0000001b1bc820 */ /* 0x000fe20000400000 */
[----:B------:R2:W2:Y:S01]  /*3ee0*/  MUFU.EX2 R54, R25 ;  /* 0x0000001900367308 */ /* 0x0004a20000000800 */
[----:B-1-34-:R-:W-:Y:S05]  /*3ef0*/  @!P6 BRA `(.L_x_23) ;  /* 0x000000cc00b8e947 */ /* 0x01afea0003800000 */
.L_x_85:
[----:B------:R-:W-:Y:S01]  /*3f00*/  ISETP.NE.AND P6, PT, R24, RZ, PT ;  /* 0x000000ff1800720c */ /* 0x000fe20003fc5270 */
[----:B--2---:R-:W-:Y:S01]  /*3f10*/  @!P3 FMUL R54, R54, R54 ;  /* 0x000000363636b220 */ /* 0x004fe20000400000 */
[----:B------:R2:W3:Y:S01]  /*3f20*/  MUFU.EX2 R61, R27 ;  /* 0x0000001b003d7308 */ /* 0x0004e20000000800 */
[----:B------:R-:W-:Y:S01]  /*3f30*/  F2FP.F16.F32.PACK_AB R25, R32, R31 ;  /* 0x0000001f2019723e */ /* 0x000fe200000000ff */
[----:B------:R-:W-:Y:S01]  /*3f40*/  UIADD3 UR6, UR23, 0xa00, URZ ;  /* 0x00000a0017067890 */ /* 0x000fe2000fffe03f */
[----:B------:R-:W-:Y:S01]  /*3f50*/  F2FP.F16.F32.PACK_AB R24, R52, R49 ;  /* 0x000000313418723e */ /* 0x000fe200000000ff */
[----:B------:R-:W-:Y:S01]  /*3f60*/  UMOV UR7, 0x80000020 ;  /* 0x8000002000077882 */ /* 0x000fe20000000000 */
[----:B------:R-:W-:Y:S01]  /*3f70*/  UIADD3 UR8, UR23, 0xc00, URZ ;  /* 0x00000c0017087890 */ /* 0x000fe2000fffe03f */
[----:B------:R-:W-:Y:S01]  /*3f80*/  @!P5 FMUL R91, R91, 0.5 ;  /* 0x3f0000005b5bd820 */ /* 0x000fe20000400000 */
[----:B------:R-:W-:Y:S01]  /*3f90*/  UMOV UR15, 0x80000020 ;  /* 0x80000020000f7882 */ /* 0x000fe20000000000 */
[----:B------:R-:W-:Y:S01]  /*3fa0*/  UIADD3 UR10, UR23, 0xe00, URZ ;  /* 0x00000e00170a7890 */ /* 0x000fe2000fffe03f */
[----:B--2---:R-:W-:Y:S01]  /*3fb0*/  F2FP.F16.F32.PACK_AB R27, R30, R29 ;  /* 0x0000001d1e1b723e */ /* 0x004fe200000000ff */
[----:B------:R-:W-:Y:S01]  /*3fc0*/  UMOV UR11, 0x80000020 ;  /* 0x80000020000b7882 */ /* 0x000fe20000000000 */
[----:B------:R-:W-:Y:S01]  /*3fd0*/  @!P6 FMUL R53, R53, R53 ;  /* 0x000000353535e220 */ /* 0x000fe20000400000 */
[----:B------:R-:W-:Y:S01]  /*3fe0*/  UMOV UR14, UR8 ;  /* 0x00000008000e7c82 */ /* 0x000fe20008000000 */
[----:B------:R-:W-:Y:S01]  /*3ff0*/  UIADD3 UR8, UR23, 0x1200, URZ ;  /* 0x0000120017087890 */ /* 0x000fe2000fffe03f */
[----:B------:R-:W2:Y:S01]  /*4000*/  MUFU.EX2 R62, R91 ;  /* 0x0000005b003e7308 */ /* 0x000ea20000000800 */
[----:B------:R-:W-:Y:S01]  /*4010*/  FSETP.GEU.AND P6, PT, R58, -126, PT ;  /* 0xc2fc00003a00780b */ /* 0x000fe20003fce000 */
[----:B------:R-:W-:Y:S01]  /*4020*/  @!P2 FMUL R59, R59, R59 ;  /* 0x0000003b3b3ba220 */ /* 0x000fe20000400000 */
[----:B------:R-:W-:Y:S01]  /*4030*/  F2FP.F16.F32.PACK_AB R26, R54, R53 ;  /* 0x00000035361a723e */ /* 0x000fe200000000ff */
[----:B---3--:R-:W-:Y:S01]  /*4040*/  @!P4 FMUL R61, R61, R61 ;  /* 0x0000003d3d3dc220 */ /* 0x008fe20000400000 */
[----:B------:R-:W-:Y:S01]  /*4050*/  FSETP.GEU.AND P3, PT, R169, -126, PT ;  /* 0xc2fc0000a900780b */ /* 0x000fe20003f6e000 */
[----:B------:R-:W-:Y:S01]  /*4060*/  @!P1 FMUL R60, R60, R60 ;  /* 0x0000003c3c3c9220 */ /* 0x000fe20000400000 */
[----:B------:R-:W-:Y:S01]  /*4070*/  WARPGROUP.ARRIVE ;  /* 0x00000000000079c5 */ /* 0x000fe20000000000 */
[----:B------:R-:W-:-:S02]  /*4080*/  FSETP.GEU.AND P2, PT, R170, -126, PT ;  /* 0xc2fc0000aa00780b */ /* 0x000fc40003f4e000 */
[----:B------:R-:W-:Y:S02]  /*4090*/  FSETP.GEU.AND P4, PT, R174, -126, PT ;  /* 0xc2fc0000ae00780b */ /* 0x000fe40003f8e000 */
[----:B------:R-:W-:Y:S01]  /*40a0*/  FSETP.GEU.AND P1, PT, R71, -126, PT ;  /* 0xc2fc00004700780b */ /* 0x000fe20003f2e000 */
[----:B------:R-:W-:Y:S01]  /*40b0*/  HGMMA.64x32x16.F32 R152, R24, gdesc[UR4].tnspB, RZ, !UPT, gsb0 ;  /* 0x4060000418987df0 */ /* 0x000fe2000c0008ff */
[----:B------:R-:W-:Y:S01]  /*40c0*/  UIADD3 UR6, UR23, 0x1000, URZ ;  /* 0x0000100017067890 */ /* 0x000fe2000fffe03f */
[----:B------:R-:W-:Y:S01]  /*40d0*/  @!P6 FMUL R58, R58, 0.5 ;  /* 0x3f0000003a3ae820 */ /* 0x000fe20000400000 */
[----:B------:R-:W-:Y:S01]  /*40e0*/  UMOV UR7, 0x80000020 ;  /* 0x8000002000077882 */ /* 0x000fe20000000000 */
[----:B--2---:R-:W-:Y:S01]  /*40f0*/  @!P5 FMUL R62, R62, R62 ;  /* 0x0000003e3e3ed220 */ /* 0x004fe20000400000 */
[----:B------:R-:W-:Y:S01]  /*4100*/  @!P3 FMUL R169, R169, 0.5 ;  /* 0x3f000000a9a9b820 */ /* 0x000fe20000400000 */
[----:B------:R-:W-:Y:S02]  /*4110*/  FSETP.GEU.AND P5, PT, R67, -126, PT ;  /* 0xc2fc00004300780b */ /* 0x000fe40003fae000 */
[----:B------:R-:W2:Y:S01]  /*4120*/  MUFU.EX2 R58, R58 ;  /* 0x0000003a003a7308 */ /* 0x000ea20000000800 */
[----:B------:R-:W-:Y:S01]  /*4130*/  @!P2 FMUL R170, R170, 0.5 ;  /* 0x3f000000aaaaa820 */ /* 0x000fe20000400000 */
[----:B------:R-:W-:Y:S01]  /*4140*/  @!P4 FMUL R174, R174, 0.5 ;  /* 0x3f000000aeaec820 */ /* 0x000fe20000400000 */
[----:B------:R-:W-:Y:S01]  /*4150*/  IADD3 R168, R168, 0x80, RZ ;  /* 0x00000080a8a87810 */ /* 0x000fe20007ffe0ff */
[----:B------:R-:W-:Y:S01]  /*4160*/  @!P1 FMUL R71, R71, 0.5 ;  /* 0x3f00000047479820 */ /* 0x000fe20000400000 */
[----:B------:R-:W-:-:S03]  /*4170*/  LEA.HI.SX32 R173, R173, 0xffffffff, 0x19 ;  /* 0xffffffffadad7811 */ /* 0x000fc600078fcaff */
[----:B-1----:R-:W1:Y:S03]  /*4180*/  MUFU.EX2 R17, R169 ;  /* 0x000000a900117308 */ /* 0x002e660000000800 */
[----:B------:R-:W-:-:S05]  /*4190*/  @!P5 FMUL R67, R67, 0.5 ;  /* 0x3f0000004343d820 */ /* 0x000fca0000400000 */
[----:B------:R-:W3:Y:S01]  /*41a0*/  MUFU.EX2 R170, R170 ;  /* 0x000000aa00aa7308 */ /* 0x000ee20000000800 */
[----:B--2---:R-:W-:Y:S01]  /*41b0*/  @!P6 FMUL R58, R58, R58 ;  /* 0x0000003a3a3ae220 */ /* 0x004fe20000400000 */
[----:B------:R-:W-:-:S06]  /*41c0*/  FSETP.GEU.AND P6, PT, R175, -126, PT ;  /* 0xc2fc0000af00780b */ /* 0x000fcc0003fce000 */
[----:B------:R-:W2:Y:S01]  /*41d0*/  MUFU.EX2 R63, R174 ;  /* 0x000000ae003f7308 */ /* 0x000ea20000000800 */
[----:B-1----:R-:W-:Y:S01]  /*41e0*/  @!P3 FMUL R17, R17, R17 ;  /* 0x000000111111b220 */ /* 0x002fe20000400000 */
[----:B------:R-:W-:-:S05]  /*41f0*/  FSETP.GEU.AND P3, PT, R176, -126, PT ;  /* 0xc2fc0000b000780b */ /* 0x000fca0003f6e000 */
[----:B------:R-:W-:Y:S01]  /*4200*/  @!P6 FMUL R175, R175, 0.5 ;  /* 0x3f000000afafe820 */ /* 0x000fe20000400000 */
[----:B------:R-:W1:Y:S01]  /*4210*/  MUFU.EX2 R74, R71 ;  /* 0x00000047004a7308 */ /* 0x000e620000000800 */
[----:B---3--:R-:W-:Y:S01]  /*4220*/  @!P2 FMUL R170, R170, R170 ;  /* 0x000000aaaaaaa220 */ /* 0x008fe20000400000 */
[----:B------:R-:W-:-:S05]  /*4230*/  FSETP.GEU.AND P2, PT, R177, -126, PT ;  /* 0xc2fc0000b100780b */ /* 0x000fca0003f4e000 */
[----:B------:R-:W-:Y:S01]  /*4240*/  @!P3 FMUL R176, R176, 0.5 ;  /* 0x3f000000b0b0b820 */ /* 0x000fe20000400000 */
[----:B------:R-:W3:Y:S01]  /*4250*/  MUFU.EX2 R175, R175 ;  /* 0x000000af00af7308 */ /* 0x000ee20000000800 */
[----:B--2---:R-:W-:Y:S01]  /*4260*/  @!P4 FMUL R63, R63, R63 ;  /* 0x0000003f3f3fc220 */ /* 0x004fe20000400000 */
[----:B------:R-:W-:Y:S02]  /*4270*/  WARPGROUP.DEPBAR.LE gsb0, 0x0 ;  /* 0x00008000000079c5 */ /* 0x000fe40000010000 */
[----:B------:R-:W-:Y:S01]  /*4280*/  WARPGROUP.ARRIVE ;  /* 0x00000000000079c5 */ /* 0x000fe20000000000 */
[----:B------:R-:W-:Y:S02]  /*4290*/  FSETP.GEU.AND P4, PT, R178, -126, PT ;  /* 0xc2fc0000b200780b */ /* 0x000fe40003f8e000 */
[----:B------:R-:W-:Y:S01]  /*42a0*/  @!P2 FMUL R177, R177, 0.5 ;  /* 0x3f000000b1b1a820 */ /* 0x000fe20000400000 */
[----:B------:R-:W2:Y:S01]  /*42b0*/  MUFU.EX2 R176, R176 ;  /* 0x000000b000b07308 */ /* 0x000ea20000000800 */
[----:B-1----:R-:W-:Y:S01]  /*42c0*/  @!P1 FMUL R74, R74, R74 ;  /* 0x0000004a4a4a9220 */ /* 0x002fe20000400000 */
[----:B------:R-:W-:Y:S01]  /*42d0*/  HGMMA.64x32x16.F32 R136, R24, gdesc[UR12].tnspB, RZ, !UPT, gsb0 ;  /* 0x4060000c18887df0 */ /* 0x000fe2000c0008ff */
[----:B------:R-:W-:Y:S01]  /*42e0*/  UMOV UR15, 0x80000020 ;  /* 0x80000020000f7882 */ /* 0x000fe20000000000 */
[----:B------:R-:W-:-:S04]  /*42f0*/  FSETP.GEU.AND P1, PT, R75, -126, PT ;  /* 0xc2fc00004b00780b */ /* 0x000fc80003f2e000 */
[----:B------:R-:W1:Y:S01]  /*4300*/  MUFU.EX2 R177, R177 ;  /* 0x000000b100b17308 */ /* 0x000e620000000800 */
[----:B---3--:R-:W-:Y:S01]  /*4310*/  @!P6 FMUL R175, R175, R175 ;  /* 0x000000afafafe220 */ /* 0x008fe20000400000 */
[----:B------:R-:W-:Y:S01]  /*4320*/  FSETP.GEU.AND P6, PT, R179, -126, PT ;  /* 0xc2fc0000b300780b */ /* 0x000fe20003fce000 */
[----:B------:R-:W-:-:S05]  /*4330*/  @!P4 FMUL R178, R178, 0.5 ;  /* 0x3f000000b2b2c820 */ /* 0x000fca0000400000 */
[----:B------:R-:W3:Y:S01]  /*4340*/  MUFU.EX2 R71, R67 ;  /* 0x0000004300477308 */ /* 0x000ee20000000800 */
[----:B--2---:R-:W-:Y:S01]  /*4350*/  @!P3 FMUL R176, R176, R176 ;  /* 0x000000b0b0b0b220 */ /* 0x004fe20000400000 */
[----:B------:R-:W-:Y:S01]  /*4360*/  FSETP.GEU.AND P3, PT, R180, -126, PT ;  /* 0xc2fc0000b400780b */ /* 0x000fe20003f6e000 */
[----:B------:R-:W-:-:S04]  /*4370*/  @!P1 FMUL R75, R75, 0.5 ;  /* 0x3f0000004b4b9820 */ /* 0x000fc80000400000 */
[----:B------:R-:W-:Y:S01]  /*4380*/  @!P6 FMUL R179, R179, 0.5 ;  /* 0x3f000000b3b3e820 */ /* 0x000fe20000400000 */
        /* <DEDUP_REMOVED lines=10> */
[----:B------:R-:W-:-:S05]  /*4430*/  FSETP.GEU.AND P4, PT, R79, -126, PT ;  /* 0xc2fc00004f00780b */ /* 0x000fca0003f8e000 */
[----:B------:R-:W-:Y:S01]  /*4440*/  @!P5 FMUL R70, R70, 0.5 ;  /* 0x3f0000004646d820 */ /* 0x000fe20000400000 */
[----:B------:R-:W2:Y:S01]  /*4450*/  MUFU.EX2 R78, R75 ;  /* 0x0000004b004e7308 */ /* 0x000ea20000000800 */
[----:B-1----:R-:W-:Y:S01]  /*4460*/  @!P6 FMUL R179, R179, R179 ;  /* 0x000000b3b3b3e220 */ /* 0x002fe20000400000 */
[----:B------:R-:W-:Y:S01]  /*4470*/  FSETP.GEU.AND P6, PT, R182, -126, PT ;  /* 0xc2fc0000b600780b */ /* 0x000fe20003fce000 */
[----:B------:R-:W-:Y:S02]  /*4480*/  WARPGROUP.DEPBAR.LE gsb0, 0x0 ;  /* 0x00008000000079c5 */ /* 0x000fe40000010000 */
[----:B------:R-:W-:Y:S02]  /*4490*/  WARPGROUP.ARRIVE ;  /* 0x00000000000079c5 */ /* 0x000fe40000000000 */
[----:B------:R-:W-:Y:S01]  /*44a0*/  @!P4 FMUL R79, R79, 0.5 ;  /* 0x3f0000004f4fc820 */ /* 0x000fe20000400000 */
[----:B------:R-:W1:Y:S01]  /*44b0*/  MUFU.EX2 R181, R181 ;  /* 0x000000b500b57308 */ /* 0x000e620000000800 */
[----:B---3--:R-:W-:Y:S01]  /*44c0*/  @!P3 FMUL R180, R180, R180 ;  /* 0x000000b4b4b4b220 */ /* 0x008fe20000400000 */
[----:B------:R-:W-:Y:S01]  /*44d0*/  FSETP.GEU.AND P3, PT, R183, -126, PT ;  /* 0xc2fc0000b700780b */ /* 0x000fe20003f6e000 */
[----:B------:R-:W-:Y:S01]  /*44e0*/  HGMMA.64x32x16.F32 R120, R24, gdesc[UR8].tnspB, RZ, !UPT, gsb0 ;  /* 0x4060000818787df0 */ /* 0x000fe2000c0008ff */
[----:B------:R-:W-:Y:S01]  /*44f0*/  UIADD3 UR10, UR23, 0xe40, URZ ;  /* 0x00000e40170a7890 */ /* 0x000fe2000fffe03f */
[----:B------:R-:W-:-:S02]  /*4500*/  UMOV UR11, 0x80000020 ;  /* 0x80000020000b7882 */ /* 0x000fc40000000000 */
[----:B------:R-:W-:Y:S01]  /*4510*/  @!P6 FMUL R182, R182, 0.5 ;  /* 0x3f000000b6b6e820 */ /* 0x000fe20000400000 */
[----:B--2---:R-:W-:Y:S01]  /*4520*/  @!P1 FMUL R78, R78, R78 ;  /* 0x0000004e4e4e9220 */ /* 0x004fe20000400000 */
[----:B------:R-:W-:Y:S01]  /*4530*/  FSETP.GEU.AND P1, PT, R66, -126, PT ;  /* 0xc2fc00004200780b */ /* 0x000fe20003f2e000 */
[----:B------:R-:W2:Y:S05]  /*4540*/  MUFU.EX2 R80, R70 ;  /* 0x0000004600507308 */ /* 0x000eaa0000000800 */
[----:B------:R-:W-:Y:S01]  /*4550*/  @!P3 FMUL R183, R183, 0.5 ;  /* 0x3f000000b7b7b820 */ /* 0x000fe20000400000 */
[----:B-1----:R-:W-:Y:S01]  /*4560*/  @!P2 FMUL R181, R181, R181 ;  /* 0x000000b5b5b5a220 */ /* 0x002fe20000400000 */
[----:B------:R-:W-:Y:S01]  /*4570*/  FSETP.GEU.AND P2, PT, R65, -126, PT ;  /* 0xc2fc00004100780b */ /* 0x000fe20003f4e000 */
[----:B------:R-:W1:Y:S02]  /*4580*/  MUFU.EX2 R182, R182 ;  /* 0x000000b600b67308 */ /* 0x000e640000000800 */
[----:B------:R-:W-:-:S02]  /*4590*/  FADD R52, R52, R181 ;  /* 0x000000b534347221 */ /* 0x000fc40000000000 */
[----:B------:R-:W-:-:S04]  /*45a0*/  @!P1 FMUL R66, R66, 0.5 ;  /* 0x3f00000042429820 */ /* 0x000fc80000400000 */
[----:B------:R-:W3:Y:S01]  /*45b0*/  MUFU.EX2 R183, R183 ;  /* 0x000000b700b77308 */ /* 0x000ee20000000800 */
[----:B--2---:R-:W-:Y:S01]  /*45c0*/  @!P5 FMUL R80, R80, R80 ;  /* 0x000000505050d220 */ /* 0x004fe20000400000 */
[----:B------:R-:W-:Y:S02]  /*45d0*/  FSETP.GEU.AND P5, PT, R82, -126, PT ;  /* 0xc2fc00005200780b */ /* 0x000fe40003fae000 */
[----:B------:R-:W-:-:S04]  /*45e0*/  @!P2 FMUL R65, R65, 0.5 ;  /* 0x3f0000004141a820 */ /* 0x000fc80000400000 */
[----:B------:R-:W2:Y:S01]  /*45f0*/  MUFU.EX2 R66, R66 ;  /* 0x0000004200427308 */ /* 0x000ea20000000800 */
[----:B-1----:R-:W-:Y:S01]  /*4600*/  @!P6 FMUL R182, R182, R182 ;  /* 0x000000b6b6b6e220 */ /* 0x002fe20000400000 */
[----:B------:R-:W-:-:S03]  /*4610*/  FSETP.GEU.AND P6, PT, R68, -126, PT ;  /* 0xc2fc00004400780b */ /* 0x000fc60003fce000 */
[----:B------:R-:W-:Y:S02]  /*4620*/  FADD R53, R53, R182 ;  /* 0x000000b635357221 */ /* 0x000fe40000000000 */
[----:B------:R-:W-:Y:S01]  /*4630*/  @!P5 FMUL R82, R82, 0.5 ;  /* 0x3f0000005252d820 */ /* 0x000fe20000400000 */
[----:B------:R-:W1:Y:S01]  /*4640*/  MUFU.EX2 R65, R65 ;  /* 0x0000004100417308 */ /* 0x000e620000000800 */
[----:B---3--:R-:W-:Y:S01]  /*4650*/  @!P3 FMUL R183, R183, R183 ;  /* 0x000000b7b7b7b220 */ /* 0x008fe20000400000 */
[----:B------:R-:W-:-:S03]  /*4660*/  FSETP.GEU.AND P3, PT, R69, -126, PT ;  /* 0xc2fc00004500780b */ /* 0x000fc60003f6e000 */
[----:B------:R-:W-:Y:S02]  /*4670*/  FADD R54, R54, R183 ;  /* 0x000000b736367221 */ /* 0x000fe40000000000 */
[----:B------:R-:W-:Y:S01]  /*4680*/  @!P6 FMUL R68, R68, 0.5 ;  /* 0x3f0000004444e820 */ /* 0x000fe20000400000 */
[----:B------:R-:W3:Y:S01]  /*4690*/  MUFU.EX2 R82, R82 ;  /* 0x0000005200527308 */ /* 0x000ee20000000800 */
[----:B--2---:R-:W-:Y:S01]  /*46a0*/  @!P1 FMUL R66, R66, R66 ;  /* 0x0000004242429220 */ /* 0x004fe20000400000 */
[----:B------:R-:W-:Y:S01]  /*46b0*/  FSETP.GEU.AND P1, PT, R64, -126, PT ;  /* 0xc2fc00004000780b */ /* 0x000fe20003f2e000 */
[----:B------:R-:W-:Y:S02]  /*46c0*/  WARPGROUP.DEPBAR.LE gsb0, 0x0 ;  /* 0x00008000000079c5 */ /* 0x000fe40000010000 */
[----:B------:R-:W-:Y:S01]  /*46d0*/  WARPGROUP.ARRIVE ;  /* 0x00000000000079c5 */ /* 0x000fe20000000000 */
[----:B------:R-:W-:Y:S01]  /*46e0*/  FADD R49, R49, R66 ;  /* 0x0000004231317221 */ /* 0x000fe20000000000 */
[----:B------:R-:W-:Y:S01]  /*46f0*/  @!P3 FMUL R69, R69, 0.5 ;  /* 0x3f0000004545b820 */ /* 0x000fe20000400000 */
[----:B------:R-:W2:Y:S01]  /*4700*/  MUFU.EX2 R67, R68 ;  /* 0x0000004400437308 */ /* 0x000ea20000000800 */
[----:B-1----:R-:W-:Y:S01]  /*4710*/  @!P2 FMUL R65, R65, R65 ;  /* 0x000000414141a220 */ /* 0x002fe20000400000 */
[----:B------:R-:W-:Y:S01]  /*4720*/  FSETP.GEU.AND P2, PT, R86, -126, PT ;  /* 0xc2fc00005600780b */ /* 0x000fe20003f4e000 */
[----:B------:R-:W-:Y:S01]  /*4730*/  HGMMA.64x32x16.F32 R104, R24, gdesc[UR4].tnspB, RZ, !UPT, gsb0 ;  /* 0x4060000418687df0 */ /* 0x000fe2000c0008ff */
[----:B------:R-:W-:Y:S01]  /*4740*/  UMOV UR6, UR8 ;  /* 0x0000000800067c82 */ /* 0x000fe20008000000 */
[----:B------:R-:W-:Y:S01]  /*4750*/  UMOV UR7, 0x80000020 ;  /* 0x8000002000077882 */ /* 0x000fe20000000000 */
[----:B------:R-:W-:Y:S01]  /*4760*/  UIADD3 UR8, UR23, 0xc40, URZ ;  /* 0x00000c4017087890 */ /* 0x000fe2000fffe03f */
[----:B------:R-:W-:Y:S01]  /*4770*/  @!P1 FMUL R64, R64, 0.5 ;  /* 0x3f00000040409820 */ /* 0x000fe20000400000 */
[----:B------:R-:W1:Y:S01]  /*4780*/  MUFU.EX2 R70, R69 ;  /* 0x0000004500467308 */ /* 0x000e620000000800 */
[----:B---3--:R-:W-:Y:S01]  /*4790*/  @!P5 FMUL R82, R82, R82 ;  /* 0x000000525252d220 */ /* 0x008fe20000400000 */
[----:B------:R-:W-:-:S03]  /*47a0*/  FSETP.GEU.AND P5, PT, R72, -126, PT ;  /* 0xc2fc00004800780b */ /* 0x000fc60003fae000 */
[----:B------:R-:W-:Y:S01]  /*47b0*/  UMOV UR14, UR8 ;  /* 0x00000008000e7c82 */ /* 0x000fe20008000000 */
[----:B------:R-:W-:Y:S01]  /*47c0*/  UIADD3 UR8, UR23, 0x1240, URZ ;  /* 0x0000124017087890 */ /* 0x000fe2000fffe03f */
[----:B------:R-:W-:Y:S01]  /*47d0*/  @!P2 FMUL R86, R86, 0.5 ;  /* 0x3f0000005656a820 */ /* 0x000fe20000400000 */
[----:B------:R-:W3:Y:S01]  /*47e0*/  MUFU.EX2 R64, R64 ;  /* 0x0000004000407308 */ /* 0x000ee20000000800 */
[----:B--2---:R-:W-:Y:S01]  /*47f0*/  @!P6 FMUL R67, R67, R67 ;  /* 0x000000434343e220 */ /* 0x004fe20000400000 */
[----:B------:R-:W-:-:S05]  /*4800*/  FSETP.GEU.AND P6, PT, R76, -126, PT ;  /* 0xc2fc00004c00780b */ /* 0x000fca0003fce000 */
        /* <DEDUP_REMOVED lines=17> */
[----:B------:R-:W-:-:S03]  /*4920*/  WARPGROUP.ARRIVE ;  /* 0x00000000000079c5 */ /* 0x000fc60000000000 */
[----:B------:R-:W1:Y:S01]  /*4930*/  MUFU.EX2 R68, R73 ;  /* 0x0000004900447308 */ /* 0x000e620000000800 */
[----:B---3--:R-:W-:Y:S01]  /*4940*/  @!P6 FMUL R76, R76, R76 ;  /* 0x0000004c4c4ce220 */ /* 0x008fe20000400000 */
[----:B------:R-:W-:Y:S01]  /*4950*/  @!P4 FMUL R83, R83, 0.5 ;  /* 0x3f0000005353c820 */ /* 0x000fe20000400000 */
[----:B------:R-:W-:Y:S01]  /*4960*/  FSETP.GEU.AND P6, PT, R55, -126, PT ;  /* 0xc2fc00003700780b */ /* 0x000fe20003fce000 */
[----:B------:R-:W-:Y:S01]  /*4970*/  HGMMA.64x32x16.F32 R88, R24, gdesc[UR4].tnspB, RZ, !UPT, gsb0 ;  /* 0x4060000418587df0 */ /* 0x000fe2000c0008ff */
[----:B------:R-:W-:Y:S02]  /*4980*/  UIADD3 UR6, UR23, 0xa40, URZ ;  /* 0x00000a4017067890 */ /* 0x000fe4000fffe03f */
[----:B------:R-:W-:Y:S01]  /*4990*/  @!P5 FMUL R56, R56, 0.5 ;  /* 0x3f0000003838d820 */ /* 0x000fe20000400000 */
[----:B------:R-:W-:Y:S01]  /*49a0*/  UMOV UR7, 0x80000020 ;  /* 0x8000002000077882 */ /* 0x000fe20000000000 */
[----:B--2---:R-:W-:Y:S01]  /*49b0*/  @!P3 FMUL R77, R77, R77 ;  /* 0x0000004d4d4db220 */ /* 0x004fe20000400000 */
[----:B------:R-:W2:Y:S01]  /*49c0*/  MUFU.EX2 R83, R83 ;  /* 0x0000005300537308 */ /* 0x000ea20000000800 */
[----:B------:R-:W-:-:S05]  /*49d0*/  FSETP.GEU.AND P3, PT, R51, -126, PT ;  /* 0xc2fc00003300780b */ /* 0x000fca0003f6e000 */
[----:B------:R-:W-:Y:S01]  /*49e0*/  @!P6 FMUL R55, R55, 0.5 ;  /* 0x3f0000003737e820 */ /* 0x000fe20000400000 */
[----:B-1----:R-:W-:Y:S01]  /*49f0*/  @!P1 FMUL R68, R68, R68 ;  /* 0x0000004444449220 */ /* 0x002fe20000400000 */
[C---:B------:R-:W-:Y:S01]  /*4a00*/  FSETP.GEU.AND P1, PT, R50.reuse, -126, PT ;  /* 0xc2fc00003200780b */ /* 0x040fe20003f2e000 */
[----:B------:R-:W1:Y:S05]  /*4a10*/  MUFU.EX2 R86, R86 ;  /* 0x0000005600567308 */ /* 0x000e6a0000000800 */
[----:B------:R-:W-:Y:S01]  /*4a20*/  @!P3 FMUL R51, R51, 0.5 ;  /* 0x3f0000003333b820 */ /* 0x000fe20000400000 */
[----:B--2---:R-:W-:Y:S01]  /*4a30*/  @!P4 FMUL R83, R83, R83 ;  /* 0x000000535353c220 */ /* 0x004fe20000400000 */
[----:B------:R-:W-:Y:S01]  /*4a40*/  FSETP.GEU.AND P4, PT, R87, -126, PT ;  /* 0xc2fc00005700780b */ /* 0x000fe20003f8e000 */
[----:B------:R-:W2:Y:S04]  /*4a50*/  MUFU.EX2 R56, R56 ;  /* 0x0000003800387308 */ /* 0x000ea80000000800 */
[----:B------:R-:W-:Y:S01]  /*4a60*/  @!P1 FMUL R50, R50, 0.5 ;  /* 0x3f00000032329820 */ /* 0x000fe20000400000 */
[----:B-1----:R-:W-:-:S03]  /*4a70*/  @!P2 FMUL R86, R86, R86 ;  /* 0x000000565656a220 */ /* 0x002fc60000400000 */
[----:B------:R-:W1:Y:S04]  /*4a80*/  MUFU.EX2 R51, R51 ;  /* 0x0000003300337308 */ /* 0x000e680000000800 */
[----:B------:R-:W-:Y:S01]  /*4a90*/  @!P4 FMUL R87, R87, 0.5 ;  /* 0x3f0000005757c820 */ /* 0x000fe20000400000 */
[----:B--2---:R-:W-:-:S05]  /*4aa0*/  @!P5 FMUL R56, R56, R56 ;  /* 0x000000383838d220 */ /* 0x004fca0000400000 */
[----:B------:R-:W2:Y:S01]  /*4ab0*/  MUFU.EX2 R87, R87 ;  /* 0x0000005700577308 */ /* 0x000ea20000000800 */
[----:B-1----:R-:W-:Y:S01]  /*4ac0*/  @!P3 FMUL R51, R51, R51 ;  /* 0x000000333333b220 */ /* 0x002fe20000400000 */
[----:B------:R-:W-:Y:S02]  /*4ad0*/  WARPGROUP.DEPBAR.LE gsb0, 0x0 ;  /* 0x00008000000079c5 */ /* 0x000fe40000010000 */
[----:B------:R-:W-:Y:S01]  /*4ae0*/  F2FP.F16.F32.PACK_AB R25, R33, R36 ;  /* 0x000000242119723e */ /* 0x000fe200000000ff */
[----:B------:R-:W-:Y:S01]  /*4af0*/  FADD R36, R36, R57 ;  /* 0x0000003924247221 */ /* 0x000fe20000000000 */
[----:B------:R-:W-:Y:S01]  /*4b00*/  F2FP.F16.F32.PACK_AB R27, R35, R34 ;  /* 0x00000022231b723e */ /* 0x000fe200000000ff */
[----:B------:R-:W-:Y:S01]  /*4b10*/  FADD R33, R33, R60 ;  /* 0x0000003c21217221 */ /* 0x000fe20000000000 */
[----:B------:R-:W-:Y:S01]  /*4b20*/  F2FP.F16.F32.PACK_AB R24, R62, R61 ;  /* 0x0000003d3e18723e */ /* 0x000fe200000000ff */
[----:B------:R-:W-:Y:S01]  /*4b30*/  FADD R34, R34, R59 ;  /* 0x0000003b22227221 */ /* 0x000fe20000000000 */
[----:B------:R-:W-:Y:S01]  /*4b40*/  F2FP.F16.F32.PACK_AB R26, R17, R58 ;  /* 0x0000003a111a723e */ /* 0x000fe200000000ff */
[----:B--2---:R-:W-:Y:S01]  /*4b50*/  @!P4 FMUL R87, R87, R87 ;  /* 0x000000575757c220 */ /* 0x004fe20000400000 */
[----:B------:R-:W-:Y:S01]  /*4b60*/  FADD R35, R35, R74 ;  /* 0x0000004a23237221 */ /* 0x000fe20000000000 */
[----:B------:R-:W-:Y:S01]  /*4b70*/  FADD R61, R61, R64 ;  /* 0x000000403d3d7221 */ /* 0x000fe20000000000 */
[----:B------:R-:W-:Y:S01]  /*4b80*/  WARPGROUP.ARRIVE ;  /* 0x00000000000079c5 */ /* 0x000fe20000000000 */
[----:B------:R-:W-:Y:S01]  /*4b90*/  FADD R62, R62, R65 ;  /* 0x000000413e3e7221 */ /* 0x000fe20000000000 */
[----:B------:R-:W-:-:S04]  /*4ba0*/  FADD R58, R58, R67 ;  /* 0x000000433a3a7221 */ /* 0x000fc80000000000 */
[----:B------:R-:W-:Y:S01]  /*4bb0*/  HGMMA.64x32x16.F32 R152, R24, gdesc[UR4].tnspB, R152, gsb0 ;  /* 0x4060000418987df0 */ /* 0x000fe20008000898 */
[----:B------:R-:W-:Y:S01]  /*4bc0*/  UIADD3 UR6, UR23, 0x1040, URZ ;  /* 0x0000104017067890 */ /* 0x000fe2000fffe03f */
[----:B------:R-:W-:Y:S01]  /*4bd0*/  UMOV UR7, 0x80000020 ;  /* 0x8000002000077882 */ /* 0x000fe20000000000 */
[----:B------:R-:W-:Y:S02]  /*4be0*/  WARPGROUP.DEPBAR.LE gsb0, 0x0 ;  /* 0x00008000000079c5 */ /* 0x000fe40000010000 */
[----:B------:R-:W-:-:S06]  /*4bf0*/  WARPGROUP.ARRIVE ;  /* 0x00000000000079c5 */ /* 0x000fcc0000000000 */
[----:B------:R-:W-:Y:S01]  /*4c00*/  HGMMA.64x32x16.F32 R136, R24, gdesc[UR12].tnspB, R136, gsb0 ;  /* 0x4060000c18887df0 */ /* 0x000fe20008000888 */
[----:B------:R-:W-:Y:S02]  /*4c10*/  UMOV UR15, 0x80000020 ;  /* 0x80000020000f7882 */ /* 0x000fe40000000000 */
[----:B------:R-:W-:Y:S02]  /*4c20*/  WARPGROUP.DEPBAR.LE gsb0, 0x0 ;  /* 0x00008000000079c5 */ /* 0x000fe40000010000 */
[----:B------:R-:W-:-:S06]  /*4c30*/  WARPGROUP.ARRIVE ;  /* 0x00000000000079c5 */ /* 0x000fcc0000000000 */
[----:B------:R-:W-:Y:S01]  /*4c40*/  HGMMA.64x32x16.F32 R120, R24, gdesc[UR8].tnspB, R120, gsb0 ;  /* 0x4060000818787df0 */ /* 0x000fe20008000878 */
[----:B------:R-:W-:Y:S01]  /*4c50*/  UIADD3 UR10, UR23, 0xe80, URZ ;  /* 0x00000e80170a7890 */ /* 0x000fe2000fffe03f */
[----:B------:R-:W-:Y:S01]  /*4c60*/  UMOV UR11, 0x80000020 ;  /* 0x80000020000b7882 */ /* 0x000fe20000000000 */
[----:B------:R-:W-:Y:S02]  /*4c70*/  WARPGROUP.DEPBAR.LE gsb0, 0x0 ;  /* 0x00008000000079c5 */ /* 0x000fe40000010000 */
[----:B------:R-:W-:-:S06]  /*4c80*/  WARPGROUP.ARRIVE ;  /* 0x00000000000079c5 */ /* 0x000fcc0000000000 */
[----:B------:R-:W-:Y:S01]  /*4c90*/  HGMMA.64x32x16.F32 R104, R24, gdesc[UR4].tnspB, R104, gsb0 ;  /* 0x4060000418687df0 */ /* 0x000fe20008000868 */
[----:B------:R-:W-:Y:S01]  /*4ca0*/  UMOV UR6, UR8 ;  /* 0x0000000800067c82 */ /* 0x000fe20008000000 */
[----:B------:R-:W-:Y:S01]  /*4cb0*/  UMOV UR7, 0x80000020 ;  /* 0x8000002000077882 */ /* 0x000fe20000000000 */
[----:B------:R-:W-:-:S07]  /*4cc0*/  UIADD3 UR8, UR23, 0xc80, URZ ;  /* 0x00000c8017087890 */ /* 0x000fce000fffe03f */
[----:B------:R-:W-:Y:S01]  /*4cd0*/  UMOV UR14, UR8 ;  /* 0x00000008000e7c82 */ /* 0x000fe20008000000 */
[----:B------:R-:W-:Y:S01]  /*4ce0*/  UIADD3 UR8, UR23, 0x1280, URZ ;  /* 0x0000128017087890 */ /* 0x000fe2000fffe03f */
[----:B------:R-:W-:Y:S02]  /*4cf0*/  WARPGROUP.DEPBAR.LE gsb0, 0x0 ;  /* 0x00008000000079c5 */ /* 0x000fe40000010000 */
[----:B------:R-:W-:-:S06]  /*4d00*/  WARPGROUP.ARRIVE ;  /* 0x00000000000079c5 */ /* 0x000fcc0000000000 */
[----:B------:R-:W-:Y:S01]  /*4d10*/  HGMMA.64x32x16.F32 R88, R24, gdesc[UR4].tnspB, R88, gsb0 ;  /* 0x4060000418587df0 */ /* 0x000fe20008000858 */
[----:B------:R-:W-:Y:S01]  /*4d20*/  UIADD3 UR6, UR23, 0xa80, URZ ;  /* 0x00000a8017067890 */ /* 0x000fe2000fffe03f */
[----:B------:R-:W-:Y:S01]  /*4d30*/  UMOV UR7, 0x80000020 ;  /* 0x8000002000077882 */ /* 0x000fe20000000000 */
[----:B------:R-:W-:Y:S02]  /*4d40*/  WARPGROUP.DEPBAR.LE gsb0, 0x0 ;  /* 0x00008000000079c5 */ /* 0x000fe40000010000 */
[----:B------:R-:W-:Y:S02]  /*4d50*/  F2FP.F16.F32.PACK_AB R25, R39, R38 ;  /* 0x000000262719723e */ /* 0x000fe400000000ff */
[C---:B------:R-:W-:Y:S01]  /*4d60*/  F2FP.F16.F32.PACK_AB R27, R40.reuse, R37 ;  /* 0x00000025281b723e */ /* 0x040fe200000000ff */
[----:B------:R-:W-:Y:S01]  /*4d70*/  FADD R37, R37, R80 ;  /* 0x0000005025257221 */ /* 0x000fe20000000000 */
[C---:B------:R-:W-:Y:S01]  /*4d80*/  F2FP.F16.F32.PACK_AB R24, R63.reuse, R170 ;  /* 0x000000aa3f18723e */ /* 0x040fe200000000ff */
[----:B------:R-:W-:Y:S01]  /*4d90*/  FADD R40, R40, R79 ;  /* 0x0000004f28287221 */ /* 0x000fe20000000000 */
[----:B------:R-:W-:Y:S01]  /*4da0*/  F2FP.F16.F32.PACK_AB R26, R176, R175 ;  /* 0x000000afb01a723e */ /* 0x000fe200000000ff */
[----:B------:R-:W-:Y:S01]  /*4db0*/  FADD R170, R170, R69 ;  /* 0x00000045aaaa7221 */ /* 0x000fe20000000000 */
[----:B------:R-:W-:-:S02]  /*4dc0*/  FADD R63, R63, R68 ;  /* 0x000000443f3f7221 */ /* 0x000fc40000000000 */
        /* <DEDUP_REMOVED lines=36> */
[----:B------:R-:W-:Y:S01]  /*5010*/  FADD R44, R44, R87 ;  /* 0x000000572c2c7221 */ /* 0x000fe20000000000 */
        /* <DEDUP_REMOVED lines=36> */
[----:B------:R-:W1:Y:S01]  /*5260*/  MUFU.EX2 R31, R50 ;  /* 0x00000032001f7308 */ /* 0x000e620000000800 */
[----:B------:R-:W-:Y:S01]  /*5270*/  F2FP.F16.F32.PACK_AB R26, R183, R182 ;  /* 0x000000b6b71a723e */ /* 0x000fe200000000ff */
[----:B------:R-:W-:Y:S01]  /*5280*/  FADD R48, R29, R48 ;  /* 0x000000301d307221 */ /* 0x000fe20000000000 */
[----:B------:R-:W-:Y:S01]  /*5290*/  FADD R47, R30, R47 ;  /* 0x0000002f1e2f7221 */ /* 0x000fe20000000000 */
[----:B------:R-:W-:Y:S01]  /*52a0*/  FADD R30, R177, R56 ;  /* 0x00000038b11e7221 */ /* 0x000fe20000000000 */
[----:B------:R-:W-:Y:S01]  /*52b0*/  WARPGROUP.ARRIVE ;  /* 0x00000000000079c5 */ /* 0x000fe20000000000 */
[----:B------:R-:W-:Y:S01]  /*52c0*/  FADD R37, R48, R37 ;  /* 0x0000002530257221 */ /* 0x000fe20000000000 */
[----:B------:R-:W-:Y:S01]  /*52d0*/  FADD R40, R47, R40 ;  /* 0x000000282f287221 */ /* 0x000fe20000000000 */
[----:B------:R-:W2:Y:S01]  /*52e0*/  MUFU.EX2 R32, R55 ;  /* 0x0000003700207308 */ /* 0x000ea20000000800 */
[----:B------:R-:W-:Y:S01]  /*52f0*/  FADD R30, R61, R30 ;  /* 0x0000001e3d1e7221 */ /* 0x000fe20000000000 */
[----:B------:R-:W-:Y:S01]  /*5300*/  FADD R34, R37, R34 ;  /* 0x0000002225227221 */ /* 0x000fe20000000000 */
[----:B------:R-:W-:Y:S01]  /*5310*/  HGMMA.64x32x16.F32 R152, R24, gdesc[UR4].tnspB, R152, gsb0 ;  /* 0x4060000418987df0 */ /* 0x000fe20008000898 */
[----:B------:R-:W-:Y:S01]  /*5320*/  UIADD3 UR6, UR23, 0x1100, URZ ;  /* 0x0000110017067890 */ /* 0x000fe2000fffe03f */
[----:B------:R-:W-:Y:S01]  /*5330*/  FADD R40, R40, R35 ;  /* 0x0000002328287221 */ /* 0x000fe20000000000 */
[----:B------:R-:W-:Y:S01]  /*5340*/  UMOV UR7, 0x80000020 ;  /* 0x8000002000077882 */ /* 0x000fe20000000000 */
[----:B------:R-:W-:Y:S01]  /*5350*/  FADD R30, R49, R30 ;  /* 0x0000001e311e7221 */ /* 0x000fe20000000000 */
[----:B-1----:R-:W-:Y:S01]  /*5360*/  @!P1 FMUL R31, R31, R31 ;  /* 0x0000001f1f1f9220 */ /* 0x002fe20000400000 */
[----:B------:R-:W-:-:S03]  /*5370*/  ISETP.GE.AND P1, PT, R28, 0x101, PT ;  /* 0x000001011c00780c */ /* 0x000fc60003f26270 */
[----:B------:R-:W-:Y:S01]  /*5380*/  FADD R29, R178, R31 ;  /* 0x0000001fb21d7221 */ /* 0x000fe20000000000 */
[----:B--2---:R-:W-:-:S03]  /*5390*/  @!P6 FMUL R32, R32, R32 ;  /* 0x000000202020e220 */ /* 0x004fc60000400000 */
[----:B------:R-:W-:Y:S01]  /*53a0*/  FADD R29, R62, R29 ;  /* 0x0000001d3e1d7221 */ /* 0x000fe20000000000 */
[----:B------:R-:W-:-:S03]  /*53b0*/  FADD R179, R179, R32 ;  /* 0x00000020b3b37221 */ /* 0x000fc60000000000 */
[----:B------:R-:W-:Y:S01]  /*53c0*/  FADD R29, R52, R29 ;  /* 0x0000001d341d7221 */ /* 0x000fe20000000000 */
[----:B------:R-:W-:Y:S01]  /*53d0*/  FADD R58, R58, R179 ;  /* 0x000000b33a3a7221 */ /* 0x000fe20000000000 */
[----:B------:R-:W-:Y:S01]  /*53e0*/  IMAD.MOV.U32 R179, RZ, RZ, 0x2 ;  /* 0x00000002ffb37424 */ /* 0x000fe200078e00ff */
        /* <DEDUP_REMOVED lines=32> */
[----:B------:R-:W-:Y:S01]  /*55f0*/  VIADD R17, R2, 0x2d020 ;  /* 0x0002d02002117836 */ /* 0x000fe20000000000 */
[----:B------:R-:W-:Y:S01]  /*5600*/  WARPGROUP.ARRIVE ;  /* 0x00000000000079c5 */ /* 0x000fe20000000000 */
[----:B------:R-:W-:Y:S01]  /*5610*/  FADD R41, R46, R41 ;  /* 0x000000292e297221 */ /* 0x000fe20000000000 */
[----:B------:R-:W-:-:S03]  /*5620*/  FADD R33, R38, R33 ;  /* 0x0000002126217221 */ /* 0x000fc60000000000 */
[----:B------:R-:W-:Y:S01]  /*5630*/  FADD R34, R41, R34 ;  /* 0x0000002229227221 */ /* 0x000fe20000000000 */
[----:B------:R-:W-:Y:S01]  /*5640*/  HGMMA.64x32x16.F32 R152, R24, gdesc[UR4].tnspB, R152, gsb0 ;  /* 0x4060000418987df0 */ /* 0x000fe20008000898 */
[----:B------:R-:W-:Y:S01]  /*5650*/  UIADD3 UR6, UR23, 0x1140, URZ ;  /* 0x0000114017067890 */ /* 0x000fe2000fffe03f */
[----:B------:R-:W-:Y:S01]  /*5660*/  FADD R33, R33, R40 ;  /* 0x0000002821217221 */ /* 0x000fe20000000000 */
[----:B------:R-:W-:-:S03]  /*5670*/  UMOV UR7, 0x80000020 ;  /* 0x8000002000077882 */ /* 0x000fc60000000000 */
[----:B------:R-:W-:Y:S01]  /*5680*/  FADD R170, R34, R33 ;  /* 0x0000002122aa7221 */ /* 0x000fe20000000000 */
        /* <DEDUP_REMOVED lines=24> */
[----:B------:R-:W-:Y:S02]  /*5810*/  F2FP.F16.F32.PACK_AB R27, R79, R80 ;  /* 0x000000504f1b723e */ /* 0x000fe400000000ff */
[----:B------:R-:W-:Y:S02]  /*5820*/  F2FP.F16.F32.PACK_AB R24, R68, R69 ;  /* 0x000000454418723e */ /* 0x000fe400000000ff */
[----:B------:R-:W-:Y:S01]  /*5830*/  F2FP.F16.F32.PACK_AB R26, R77, R76 ;  /* 0x0000004c4d1a723e */ /* 0x000fe200000000ff */
[----:B------:R-:W-:Y:S01]  /*5840*/  FADD R76, R175, R76 ;  /* 0x0000004caf4c7221 */ /* 0x000fe20000000000 */
[----:B------:R-:W-:-:S02]  /*5850*/  FADD R77, R176, R77 ;  /* 0x0000004db04d7221 */ /* 0x000fc40000000000 */
[----:B------:R-:W-:Y:S01]  /*5860*/  WARPGROUP.ARRIVE ;  /* 0x00000000000079c5 */ /* 0x000fe20000000000 */
[----:B------:R-:W-:Y:S01]  /*5870*/  FADD R53, R53, R76 ;  /* 0x0000004c35357221 */ /* 0x000fe20000000000 */
[----:B------:R-:W-:-:S03]  /*5880*/  FADD R54, R54, R77 ;  /* 0x0000004d36367221 */ /* 0x000fc60000000000 */
[----:B------:R-:W-:Y:S01]  /*5890*/  FADD R53, R53, R58 ;  /* 0x0000003a35357221 */ /* 0x000fe20000000000 */
[----:B------:R-:W-:Y:S01]  /*58a0*/  HGMMA.64x32x16.F32 R152, R24, gdesc[UR4].tnspB, R152, gsb0 ;  /* 0x4060000418987df0 */ /* 0x000fe20008000898 */
[----:B------:R-:W-:Y:S01]  /*58b0*/  UIADD3 UR6, UR23, 0x1180, URZ ;  /* 0x0000118017067890 */ /* 0x000fe2000fffe03f */
[----:B------:R-:W-:Y:S01]  /*58c0*/  UMOV UR7, 0x80000020 ;  /* 0x8000002000077882 */ /* 0x000fe20000000000 */
        /* <DEDUP_REMOVED lines=28> */
[----:B------:R-:W-:-:S03]  /*5a90*/  FADD R51, R180, R51 ;  /* 0x00000033b4337221 */ /* 0x000fc60000000000 */
[----:B------:R-:W-:Y:S01]  /*5aa0*/  WARPGROUP.ARRIVE ;  /* 0x00000000000079c5 */ /* 0x000fe20000000000 */
[----:B------:R-:W-:-:S04]  /*5ab0*/  FADD R51, R70, R51 ;  /* 0x0000003346337221 */ /* 0x000fc80000000000 */
[----:B------:R-:W-:Y:S01]  /*5ac0*/  FADD R54, R54, R51 ;  /* 0x0000003336367221 */ /* 0x000fe20000000000 */
[----:B------:R-:W-:Y:S01]  /*5ad0*/  HGMMA.64x32x16.F32 R152, R24, gdesc[UR4].tnspB, R152, gsb0 ;  /* 0x4060000418987df0 */ /* 0x000fe20008000898 */
[----:B------:R-:W-:Y:S01]  /*5ae0*/  UIADD3 UR6, UR23, 0x11c0, URZ ;  /* 0x000011c017067890 */ /* 0x000fe2000fffe03f */
[----:B------:R-:W-:Y:S01]  /*5af0*/  UMOV UR7, 0x80000020 ;  /* 0x8000002000077882 */ /* 0x000fe20000000000 */
[----:B------:R-:W-:-:S04]  /*5b00*/  FADD R29, R29, R54 ;  /* 0x000000361d1d7221 */ /* 0x000fc80000000000 */
[----:B------:R-:W-:Y:S01]  /*5b10*/  FADD R169, R30, R29 ;  /* 0x0000001d1ea97221 */ /* 0x000fe20000000000 */
[----:B------:R-:W-:Y:S02]  /*5b20*/  WARPGROUP.DEPBAR.LE gsb0, 0x0 ;  /* 0x00008000000079c5 */ /* 0x000fe40000010000 */
[----:B------:R-:W-:-:S06]  /*5b30*/  WARPGROUP.ARRIVE ;  /* 0x00000000000079c5 */ /* 0x000fcc0000000000 */
[----:B------:R-:W-:Y:S01]  /*5b40*/  HGMMA.64x32x16.F32 R136, R24, gdesc[UR12].tnspB, R136, gsb0 ;  /* 0x4060000c18887df0 */ /* 0x000fe20008000888 */
[----:B------:R-:W-:Y:S01]  /*5b50*/  ULDC UR14, c[0x0][0x604] ;  /* 0x00018100000e7ab9 */ /* 0x000fe20000000800 */
[----:B------:R-:W-:Y:S01]  /*5b60*/  ULDC UR15, c[0x0][0x28c] ;  /* 0x0000a300000f7ab9 */ /* 0x000fe20000000800 */
[----:B------:R-:W-:Y:S02]  /*5b70*/  WARPGROUP.DEPBAR.LE gsb0, 0x0 ;  /* 0x00008000000079c5 */ /* 0x000fe40000010000 */
[----:B------:R-:W-:-:S06]  /*5b80*/  WARPGROUP.ARRIVE ;  /* 0x00000000000079c5 */ /* 0x000fcc0000000000 */
[----:B------:R-:W-:Y:S03]  /*5b90*/  HGMMA.64x32x16.F32 R120, R24, gdesc[UR8].tnspB, R120, gsb0 ;  /* 0x4060000818787df0 */ /* 0x000fe60008000878 */
[----:B------:R-:W-:Y:S02]  /*5ba0*/  WARPGROUP.DEPBAR.LE gsb0, 0x0 ;  /* 0x00008000000079c5 */ /* 0x000fe40000010000 */
[----:B------:R-:W-:-:S06]  /*5bb0*/  WARPGROUP.ARRIVE ;  /* 0x00000000000079c5 */ /* 0x000fcc0000000000 */
[----:B------:R-:W-:Y:S01]  /*5bc0*/  HGMMA.64x32x16.F32 R104, R24, gdesc[UR4].tnspB, R104, gsb0 ;  /* 0x4060000418687df0 */ /* 0x000fe20008000868 */
[----:B------:R-:W-:Y:S01]  /*5bd0*/  UMOV UR6, UR8 ;  /* 0x0000000800067c82 */ /* 0x000fe20008000000 */
[----:B------:R-:W-:Y:S01]  /*5be0*/  UMOV UR7, 0x80000020 ;  /* 0x8000002000077882 */ /* 0x000fe20000000000 */
[----:B------:R-:W-:Y:S02]  /*5bf0*/  WARPGROUP.DEPBAR.LE gsb0, 0x0 ;  /* 0x00008000000079c5 */ /* 0x000fe40000010000 */
[----:B------:R-:W-:-:S06]  /*5c00*/  WARPGROUP.ARRIVE ;  /* 0x00000000000079c5 */ /* 0x000fcc0000000000 */
[----:B------:R-:W-:Y:S03]  /*5c10*/  HGMMA.64x32x16.F32 R88, R24, gdesc[UR4].tnspB, R88, gsb0 ;  /* 0x4060000418587df0 */ /* 0x000fe60008000858 */
[----:B------:R-:W-:Y:S02]  /*5c20*/  WARPGROUP.DEPBAR.LE gsb0, 0x0 ;  /* 0x00008000000079c5 */ /* 0x000fe40000010000 */
[----:B------:R-:W-:-:S04]  /*5c30*/  PRMT R24, RZ, 0x654, R17 ;  /* 0x00000654ff187816 */ /* 0x000fc80000000011 */
[----:B------:R1:W-:Y:S01]  /*5c40*/  SYNCS.ARRIVE.TRANS64.RED.A1T0 RZ, [R24+URZ], RZ ;  /* 0x000000ff18ff79a7 */ /* 0x0003e2000810043f */
[----:B------:R-:W-:Y:S05]  /*5c50*/  @!P1 BRA `(.L_x_24) ;  /* 0x0000004000809947 */ /* 0x000fea0003800000 */
[----:B------:R-:W-:Y:S01]  /*5c60*/  MOV R177, R172 ;  /* 0x000000ac00b17202 */ /* 0x000fe20000000f00 */
[----:B------:R-:W-:Y:S01]  /*5c70*/  IMAD.MOV.U32 R175, RZ, RZ, R171 ;  /* 0x000000ffffaf7224 */ /* 0x000fe200078e00ab */
[----:B------:R-:W-:Y:S01]  /*5c80*/  MOV R174, R173 ;  /* 0x000000ad00ae7202 */ /* 0x000fe20000000f00 */
[----:B------:R-:W-:Y:S01]  /*5c90*/  IMAD.MOV.U32 R179, RZ, RZ, 0x2 ;  /* 0x00000002ffb37424 */ /* 0x000fe200078e00ff */
[----:B------:R-:W-:Y:S01]  /*5ca0*/  MOV R6, 0x1 ;  /* 0x0000000100067802 */ /* 0x000fe20000000f00 */
[----:B------:R-:W-:Y:S01]  /*5cb0*/  IMAD.MOV.U32 R3, RZ, RZ, RZ ;  /* 0x000000ffff037224 */ /* 0x000fe200078e00ff */
[----:B------:R-:W-:Y:S01]  /*5cc0*/  ULDC.64 UR60, c[0x0][0x198] ;  /* 0x00006600003c7ab9 */ /* 0x000fe20000000a00 */
[----:B------:R-:W-:-:S05]  /*5cd0*/  ULDC UR22, c[0x0][0x604] ;  /* 0x0001810000167ab9 */ /* 0x000fca0000000800 */
.L_x_36:
[----:B------:R-:W-:Y:S01]  /*5ce0*/  LEA R25, R179, R2, 0x3 ;  /* 0x00000002b3197211 */ /* 0x000fe200078e18ff */
[----:B------:R-:W-:Y:S05]  /*5cf0*/  YIELD ;  /* 0x0000000000007946 */ /* 0x000fea0003800000 */
[----:B-1----:R-:W-:Y:S02]  /*5d00*/  SHF.L.U32 R24, R3, 0x1f, RZ ;  /* 0x0000001f03187819 */ /* 0x002fe400000006ff */
[C---:B------:R-:W-:Y:S01]  /*5d10*/  ISETP.GT.AND P1, PT, R174.reuse, 0x2, PT ;  /* 0x00000002ae00780c */ /* 0x040fe20003f24270 */
[----:B------:R-:W-:Y:S01]  /*5d20*/  VIADD R174, R174, 0xffffffff ;  /* 0xffffffffaeae7836 */ /* 0x000fe20000000000 */
[----:B------:R-:W1:Y:S02]  /*5d30*/  SYNCS.PHASECHK.TRANS64.TRYWAIT P2, [R25+URZ+0x2d000], R24 ;  /* 0x02d00018190075a7 */ /* 0x000e64000804017f */
[----:B-1----:R-:W-:Y:S09]  /*5d40*/  @!P2 BRA `(.L_x_25) ;  /* 0x000000b00038a947 */ /* 0x002ff20003800000 */
.L_x_86:
[----:B------:R-:W-:Y:S05]  /*5d50*/  WARPSYNC.ALL ;  /* 0x0000000000007948 */ /* 0x000fea0003800000 */
[----:B------:R-:W-:Y:S01]  /*5d60*/  R2UR UR6, R179 ;  /* 0x00000000b30672ca */ /* 0x000fe200000e0000 */
[----:B-1----:R-:W-:Y:S01]  /*5d70*/  WARPGROUP.ARRIVE ;  /* 0x00000000000079c5 */ /* 0x002fe20000000000 */
[----:B------:R-:W-:Y:S01]  /*5d80*/  R2UR UR40, R22 ;  /* 0x00000000162872ca */ /* 0x000fe200000e0000 */
[----:B------:R-:W-:Y:S01]  /*5d90*/  UMOV UR43, 0x80000020 ;  /* 0x80000020002b7882 */ /* 0x000fe20000000000 */
        /* <DEDUP_REMOVED lines=9> */
[----:B------:R-:W-:Y:S01]  /*5e30*/  UIMAD UR6, UR6, 0xa00, UR30 ;  /* 0x00000a00060678a4 */ /* 0x000fe2000f8e021e */
[----:B------:R-:W-:Y:S01]  /*5e40*/  R2UR UR24, R14 ;  /* 0x000000000e1872ca */ /* 0x000fe200000e0000 */
[----:B------:R-:W-:Y:S01]  /*5e50*/  UMOV UR11, 0x80000020 ;  /* 0x80000020000b7882 */ /* 0x000fe20000000000 */
[----:B------:R-:W-:Y:S01]  /*5e60*/  R2UR UR25, R15 ;  /* 0x000000000f1972ca */ /* 0x000fe200000e0000 */
[----:B------:R-:W-:Y:S01]  /*5e70*/  UIADD3 UR7, UR6, 0x2, URZ ;  /* 0x0000000206077890 */ /* 0x000fe2000fffe03f */
[----:B------:R-:W-:Y:S01]  /*5e80*/  R2UR UR16, R12 ;  /* 0x000000000c1072ca */ /* 0x000fe200000e0000 */
[----:B------:R-:W-:Y:S01]  /*5e90*/  UIADD3 UR58, UR6, 0x600, URZ ;  /* 0x00000600063a7890 */ /* 0x000fe2000fffe03f */
[----:B------:R-:W-:Y:S01]  /*5ea0*/  R2UR UR17, R13 ;  /* 0x000000000d1172ca */ /* 0x000fe200000e0000 */
[----:B------:R-:W-:Y:S01]  /*5eb0*/  UMOV UR42, UR6 ;  /* 0x00000006002a7c82 */ /* 0x000fe20008000000 */
[----:B------:R-:W-:Y:S01]  /*5ec0*/  R2UR UR8, R10 ;  /* 0x000000000a0872ca */ /* 0x000fe200000e0000 */
[----:B------:R-:W-:Y:S01]  /*5ed0*/  HGMMA.64x128x16.F32 R24, gdesc[UR40], RZ, !UPT, gsb0 ;  /* 0x01e00000281879f0 */ /* 0x000fe2000c0008ff */
[----:B------:R-:W-:Y:S01]  /*5ee0*/  UMOV UR38, UR7 ;  /* 0x0000000700267c82 */ /* 0x000fe20008000000 */
[----:B------:R-:W-:Y:S01]  /*5ef0*/  UIADD3 UR7, UR6, 0x200, URZ ;  /* 0x0000020006077890 */ /* 0x000fe2000fffe03f */
[----:B------:R-:W-:Y:S01]  /*5f00*/  R2UR UR9, R11 ;  /* 0x000000000b0972ca */ /* 0x000fe200000e0000 */
[----:B------:R-:W-:Y:S01]  /*5f10*/  UMOV UR59, 0x80000020 ;  /* 0x80000020003b7882 */ /* 0x000fe20000000000 */
[----:B------:R-:W-:Y:S01]  /*5f20*/  UIADD3 UR54, UR6, 0x602, URZ ;  /* 0x0000060206367890 */ /* 0x000fe2000fffe03f */
[----:B------:R-:W-:Y:S01]  /*5f30*/  ISETP.NE.AND P2, PT, R9, RZ, PT ;  /* 0x000000ff0900720c */ /* 0x000fe20003f45270 */
[----:B------:R-:W-:Y:S01]  /*5f40*/  UMOV UR55, 0x80000020 ;  /* 0x8000002000377882 */ /* 0x000fe20000000000 */
[----:B------:R-:W-:Y:S01]  /*5f50*/  UIADD3 UR50, UR6, 0x800, URZ ;  /* 0x0000080006327890 */ /* 0x000fe2000fffe03f */
[----:B------:R-:W-:Y:S01]  /*5f60*/  UMOV UR34, UR7 ;  /* 0x0000000700227c82 */ /* 0x000fe20008000000 */
[----:B------:R-:W-:Y:S01]  /*5f70*/  UIADD3 UR7, UR6, 0x202, URZ ;  /* 0x0000020206077890 */ /* 0x000fe2000fffe03f */
[----:B------:R-:W-:-:S06]  /*5f80*/  UMOV UR51, 0x80000020 ;  /* 0x8000002000337882 */ /* 0x000fcc0000000000 */
[----:B------:R-:W-:Y:S01]  /*5f90*/  UMOV UR26, UR7 ;  /* 0x00000007001a7c82 */ /* 0x000fe20008000000 */
[----:B------:R-:W-:-:S07]  /*5fa0*/  UIADD3 UR7, UR6, 0x400, URZ ;  /* 0x0000040006077890 */ /* 0x000fce000fffe03f */
[----:B------:R-:W-:Y:S01]  /*5fb0*/  UMOV UR18, UR7 ;  /* 0x0000000700127c82 */ /* 0x000fe20008000000 */
[----:B------:R-:W-:Y:S02]  /*5fc0*/  UIADD3 UR7, UR6, 0x402, URZ ;  /* 0x0000040206077890 */ /* 0x000fe4000fffe03f */
[----:B------:R-:W-:-:S05]  /*5fd0*/  UIADD3 UR6, UR6, 0x802, URZ ;  /* 0x0000080206067890 */ /* 0x000fca000fffe03f */
[----:B------:R-:W-:Y:S01]  /*5fe0*/  UMOV UR10, UR7 ;  /* 0x00000007000a7c82 */ /* 0x000fe20008000000 */
[----:B------:R-:W-:Y:S01]  /*5ff0*/  UMOV UR7, 0x80000020 ;  /* 0x8000002000077882 */ /* 0x000fe20000000000 */
        /* <DEDUP_REMOVED lines=28> */
[----:B------:R-:W-:Y:S05]  /*61c0*/  @P2 BRA `(.L_x_26) ;  /* 0x0000000000f42947 */ /* 0x000fea0003800000 */
[----:B------:R-:W-:-:S13]  /*61d0*/  ISETP.LT.OR P3, PT, R7, 0x1, !P0 ;  /* 0x000000010700780c */ /* 0x000fda0004761670 */
[----:B------:R-:W-:Y:S05]  /*61e0*/  @P3 BRA `(.L_x_27) ;  /* 0x0000000000e83947 */ /* 0x000fea0003800000 */
[----:B------:R-:W-:Y:S02]  /*61f0*/  LEA R171, R5, R2, 0x3 ;  /* 0x0000000205ab7211 */ /* 0x000fe400078e18ff */
[----:B------:R-:W-:Y:S02]  /*6200*/  SHF.L.U32 R172, R4, 0x1f, RZ ;  /* 0x0000001f04ac7819 */ /* 0x000fe400000006ff */
[----:B------:R-:W-:Y:S02]  /*6210*/  ISETP.NE.AND P4, PT, R0, RZ, PT ;  /* 0x000000ff0000720c */ /* 0x000fe40003f85270 */
[----:B------:R-:W1:Y:S02]  /*6220*/  SYNCS.PHASECHK.TRANS64.TRYWAIT P3, [R171+URZ+0x2d020], R172 ;  /* 0x02d020acab0075a7 */ /* 0x000e64000806017f */
[----:B-1----:R-:W-:Y:S09]  /*6230*/  @!P3 BRA `(.L_x_28) ;  /* 0x000000ac0010b947 */ /* 0x002ff20003800000 */
.L_x_87:
[----:B------:R-:W-:Y:S05]  /*6240*/  @P4 BRA `(.L_x_29) ;  /* 0x0000000000144947 */ /* 0x000fea0003800000 */
[----:B------:R-:W-:Y:S01]  /*6250*/  LOP3.LUT P3, RZ, R16, 0x1f, RZ, 0xc0, !PT ;  /* 0x0000001f10ff7812 */ /* 0x000fe2000786c0ff */
[----:B-1----:R-:W-:-:S04]  /*6260*/  IMAD.MOV.U32 R172, RZ, RZ, 0xa000 ;  /* 0x0000a000ffac7424 */ /* 0x002fc800078e00ff */
[----:B------:R2:W-:Y:S08]  /*6270*/  SYNCS.ARRIVE.TRANS64 RZ, [R171+URZ+0x2d000], R172 ;  /* 0x02d000acabff79a7 */ /* 0x0005f0000800003f */
[----:B------:R-:W-:Y:S05]  /*6280*/  @!P3 BRA `(.L_x_29) ;  /* 0x000000000004b947 */ /* 0x000fea0003800000 */
[----:B------:R-:W-:Y:S01]  /*6290*/  BPT.TRAP 0x1 ;  /* 0x000000040000795c */ /* 0x000fe20000300000 */
.L_x_29:
[----:B-12---:R-:W-:Y:S01]  /*62a0*/  IMAD R172, R5, 0xa000, R2 ;  /* 0x0000a00005ac7824 */ /* 0x006fe200078e0202 */
[----:B------:R-:W-:Y:S01]  /*62b0*/  R2UR UR41, R171 ;  /* 0x00000000ab2972ca */ /* 0x000fe200000e0000 */
[----:B------:R-:W-:Y:S01]  /*62c0*/  UIADD3 UR38, UP0, UR60, 0x1f0, URZ ;  /* 0x000001f03c267890 */ /* 0x000fe2000ff1e03f */
[----:B------:R-:W-:Y:S01]  /*62d0*/  R2UR UR43, R8 ;  /* 0x00000000082b72ca */ /* 0x000fe200000e0000 */
[----:B------:R-:W-:Y:S01]  /*62e0*/  UMOV UR6, 0x0 ;  /* 0x0000000000067882 */ /* 0x000fe20000000000 */
[----:B------:R-:W-:Y:S01]  /*62f0*/  R2UR UR8, R172 ;  /* 0x00000000ac0872ca */ /* 0x000fe200000e0000 */
[----:B------:R-:W-:Y:S01]  /*6300*/  UIADD3.X UR39, URZ, UR61, URZ, UP0, !UPT ;  /* 0x0000003d3f277290 */ /* 0x000fe200087fe43f */
[----:B------:R-:W-:Y:S01]  /*6310*/  IADD3 R5, R5, 0x1, RZ ;  /* 0x0000000105057810 */ /* 0x000fe20007ffe0ff */
[----:B------:R-:W-:Y:S01]  /*6320*/  UMOV UR7, 0x10000000 ;  /* 0x1000000000077882 */ /* 0x000fe20000000000 */
[----:B------:R-:W-:Y:S01]  /*6330*/  UMOV UR42, URZ ;  /* 0x0000003f002a7c82 */ /* 0x000fe20008000000 */
[----:B------:R-:W-:Y:S01]  /*6340*/  UMOV UR34, 0x20 ;  /* 0x0000002000227882 */ /* 0x000fe20000000000 */
[----:B------:R-:W-:Y:S01]  /*6350*/  UMOV UR36, UR44 ;  /* 0x0000002c00247c82 */ /* 0x000fe20008000000 */
[----:B------:R-:W-:Y:S01]  /*6360*/  UMOV UR37, UR45 ;  /* 0x0000002d00257c82 */ /* 0x000fe20008000000 */
[----:B------:R-:W-:Y:S01]  /*6370*/  UMOV UR26, 0x40 ;  /* 0x00000040001a7882 */ /* 0x000fe20000000000 */
[----:B------:R-:W-:Y:S01]  /*6380*/  UIADD3 UR41, UR41, 0x2d000, URZ ;  /* 0x0002d00029297890 */ /* 0x000fe2000fffe03f */
[----:B------:R-:W-:Y:S01]  /*6390*/  ISETP.NE.AND P3, PT, R5, 0x4, PT ;  /* 0x000000040500780c */ /* 0x000fe20003f65270 */
[----:B------:R-:W-:-:S02]  /*63a0*/  USHF.L.U32 UR43, UR43, 0x7, URZ ;  /* 0x000000072b2b7899 */ /* 0x000fc4000800063f */
[----:B------:R-:W-:Y:S01]  /*63b0*/  UIADD3 UR40, UR8, 0x5000, URZ ;  /* 0x0000500008287890 */ /* 0x000fe2000fffe03f */
[----:B------:R-:W-:Y:S01]  /*63c0*/  SEL R171, RZ, 0x1, P3 ;  /* 0x00000001ffab7807 */ /* 0x000fe20001800000 */
[----:B------:R-:W-:Y:S01]  /*63d0*/  UIADD3 UR32, UR8, 0x7000, URZ ;  /* 0x0000700008207890 */ /* 0x000fe2000fffe03f */
[----:B------:R-:W-:Y:S01]  /*63e0*/  SEL R5, R5, RZ, P3 ;  /* 0x000000ff05057207 */ /* 0x000fe20001800000 */
[----:B------:R-:W-:Y:S01]  /*63f0*/  UIADD3 UR24, UR8, 0x9000, URZ ;  /* 0x0000900008187890 */ /* 0x000fe2000fffe03f */
[----:B------:R-:W-:Y:S01]  /*6400*/  LOP3.LUT R4, R4, R171, RZ, 0x3c, !PT ;  /* 0x000000ab04047212 */ /* 0x000fe200078e3cff */
[----:B------:R-:W-:Y:S02]  /*6410*/  UIADD3 UR16, UR8, 0xb000, URZ ;  /* 0x0000b00008107890 */ /* 0x000fe4000fffe03f */
[----:B------:R-:W-:Y:S01]  /*6420*/  UIADD3 UR8, UR8, 0xd000, URZ ;  /* 0x0000d00008087890 */ /* 0x000fe2000fffe03f */
[----:B------:R1:W-:Y:S01]  /*6430*/  UTMALDG.4D [UR40], [UR38], desc[UR6] ;  /* 0x00000628260075b4 */ /* 0x0003e20008019000 */
[----:B------:R-:W-:Y:S01]  /*6440*/  UMOV UR33, UR41 ;  /* 0x0000002900217c82 */ /* 0x000fe20008000000 */
[----:B------:R-:W-:Y:S01]  /*6450*/  UMOV UR35, UR43 ;  /* 0x0000002b00237c82 */ /* 0x000fe20008000000 */
        /* <DEDUP_REMOVED lines=15> */
[----:B------:R1:W-:Y:S01]  /*6550*/  UTMALDG.4D [UR24], [UR38], desc[UR6] ;  /* 0x00000618260075b4 */ /* 0x0003e20008019000 */
[----:B------:R1:W-:Y:S01]  /*6560*/  UTMALDG.4D [UR16], [UR38], desc[UR6] ;  /* 0x00000610260075b4 */ /* 0x0003e20008019000 */
[----:B------:R1:W-:Y:S02]  /*6570*/  UTMALDG.4D [UR8], [UR38], desc[UR6] ;  /* 0x00000608260075b4 */ /* 0x0003e40008019000 */
[----:B-1----:R-:W-:Y:S01]  /*6580*/  NOP ;  /* 0x0000000000007918 */ /* 0x002fe20000000000 */
.L_x_27:
[----:B------:R-:W-:-:S07]  /*6590*/  VIADD R7, R7, 0xffffffff ;  /* 0xffffffff07077836 */ /* 0x000fce0000000000 */
.L_x_26:
[----:B------:R-:W-:Y:S01]  /*65a0*/  IADD3 R173, R179, 0x1, RZ ;  /* 0x00000001b3ad7810 */ /* 0x000fe20007ffe0ff */
[----:B------:R-:W-:Y:S05]  /*65b0*/  WARPSYNC.ALL ;  /* 0x0000000000007948 */ /* 0x000fea0003800000 */
[----:B------:R-:W-:-:S04]  /*65c0*/  ISETP.NE.AND P3, PT, R173, 0x4, PT ;  /* 0x00000004ad00780c */ /* 0x000fc80003f65270 */
[----:B------:R-:W-:Y:S02]  /*65d0*/  SEL R172, RZ, 0x1, P3 ;  /* 0x00000001ffac7807 */ /* 0x000fe40001800000 */
[----:B------:R-:W-:Y:S02]  /*65e0*/  SEL R173, R173, RZ, P3 ;  /* 0x000000ffadad7207 */ /* 0x000fe40001800000 */
[----:B------:R-:W-:Y:S02]  /*65f0*/  LOP3.LUT R3, R3, R172, RZ, 0x3c, !PT ;  /* 0x000000ac03037212 */ /* 0x000fe400078e3cff */
        /* <DEDUP_REMOVED lines=57> */
[----:B------:R-:W-:Y:S02]  /*6990*/  LEA R183, R173, R2, 0x3 ;  /* 0x00000002adb77211 */ /* 0x000fe400078e18ff */
[----:B------:R-:W-:Y:S02]  /*69a0*/  FMNMX R171, R81, R172, !PT ;  /* 0x000000ac51ab7209 */ /* 0x000fe40007800000 */
[----:B------:R-:W-:Y:S02]  /*69b0*/  SHF.L.U32 R182, R3, 0x1f, RZ ;  /* 0x0000001f03b67819 */ /* 0x000fe400000006ff */
[----:B------:R-:W-:-:S04]  /*69c0*/  FMNMX R172, R84, R171, !PT ;  /* 0x000000ab54ac7209 */ /* 0x000fc80007800000 */
[----:B------:R-:W-:Y:S02]  /*69d0*/  FMNMX R171, R85, R172, !PT ;  /* 0x000000ac55ab7209 */ /* 0x000fe40007800000 */
[----:B------:R-:W-:-:S03]  /*69e0*/  FMNMX R172, R82, R179, !PT ;  /* 0x000000b352ac7209 */ /* 0x000fc60007800000 */
[----:B------:R-:W1:Y:S01]  /*69f0*/  SHFL.BFLY PT, R178, R171, 0x1, 0x1f ;  /* 0x0c201f00abb27f89 */ /* 0x000e6200000e0000 */
[----:B------:R-:W-:-:S04]  /*6a00*/  FMNMX R179, R83, R172, !PT ;  /* 0x000000ac53b37209 */ /* 0x000fc80007800000 */
[----:B------:R-:W-:-:S04]  /*6a10*/  FMNMX R172, R86, R179, !PT ;  /* 0x000000b356ac7209 */ /* 0x000fc80007800000 */
[----:B------:R-:W-:-:S05]  /*6a20*/  FMNMX R176, R87, R172, !PT ;  /* 0x000000ac57b07209 */ /* 0x000fca0007800000 */
[----:B------:R-:W2:Y:S01]  /*6a30*/  SHFL.BFLY PT, R179, R176, 0x1, 0x1f ;  /* 0x0c201f00b0b37f89 */ /* 0x000ea200000e0000 */
[----:B-1----:R-:W-:Y:S01]  /*6a40*/  FMNMX R178, R171, R178, !PT ;  /* 0x000000b2abb27209 */ /* 0x002fe20007800000 */
[----:B------:R-:W-:-:S04]  /*6a50*/  IMAD R171, R6, 0x8, R17 ;  /* 0x0000000806ab7824 */ /* 0x000fc800078e0211 */
[----:B------:R-:W1:Y:S01]  /*6a60*/  SHFL.BFLY PT, R181, R178, 0x2, 0x1f ;  /* 0x0c401f00b2b57f89 */ /* 0x000e6200000e0000 */
[----:B--2---:R-:W-:-:S05]  /*6a70*/  FMNMX R179, R176, R179, !PT ;  /* 0x000000b3b0b37209 */ /* 0x004fca0007800000 */
[----:B------:R-:W2:Y:S01]  /*6a80*/  SHFL.BFLY PT, R180, R179, 0x2, 0x1f ;  /* 0x0c401f00b3b47f89 */ /* 0x000ea200000e0000 */
[----:B-1----:R-:W-:Y:S02]  /*6a90*/  FMNMX R172, R178, R181, !PT ;  /* 0x000000b5b2ac7209 */ /* 0x002fe40007800000 */
[----:B------:R-:W-:Y:S02]  /*6aa0*/  PRMT R181, RZ, 0x654, R171 ;  /* 0x00000654ffb57816 */ /* 0x000fe400000000ab */
[C---:B------:R-:W-:Y:S02]  /*6ab0*/  FSETP.NEU.AND P3, PT, R172.reuse, -INF , PT ;  /* 0xff800000ac00780b */ /* 0x040fe40003f6d000 */
[----:B------:R1:W-:Y:S02]  /*6ac0*/  SYNCS.ARRIVE.TRANS64.RED.A1T0 RZ, [R181+URZ], RZ ;  /* 0x000000ffb5ff79a7 */ /* 0x0003e4000810043f */
[----:B------:R-:W-:-:S05]  /*6ad0*/  FSEL R184, R172, RZ, P3 ;  /* 0x000000ffacb87208 */ /* 0x000fca0001800000 */
[----:B------:R-:W-:Y:S01]  /*6ae0*/  FADD R171, -R184, R177 ;  /* 0x000000b1b8ab7221 */ /* 0x000fe20000000100 */
[----:B------:R-:W3:Y:S03]  /*6af0*/  SYNCS.PHASECHK.TRANS64.TRYWAIT P4, [R183+URZ+0x2d000], R182 ;  /* 0x02d000b6b70075a7 */ /* 0x000ee6000808017f */
[----:B------:R-:W-:Y:S01]  /*6b00*/  FMUL R178, R171, UR22 ;  /* 0x00000016abb27c20 */ /* 0x000fe20008400000 */
[----:B--2---:R-:W-:-:S04]  /*6b10*/  FMNMX R171, R179, R180, !PT ;  /* 0x000000b4b3ab7209 */ /* 0x004fc80007800000 */
[----:B------:R-:W-:Y:S02]  /*6b20*/  FSETP.GEU.AND P5, PT, R178, -126, PT ;  /* 0xc2fc0000b200780b */ /* 0x000fe40003fae000 */
[----:B------:R-:W-:-:S04]  /*6b30*/  FSETP.NEU.AND P3, PT, R171, -INF , PT ;  /* 0xff800000ab00780b */ /* 0x000fc80003f6d000 */
[----:B------:R-:W-:-:S05]  /*6b40*/  FSEL R180, R171, RZ, P3 ;  /* 0x000000ffabb47208 */ /* 0x000fca0001800000 */
[C---:B------:R-:W-:Y:S01]  /*6b50*/  FADD R176, -R180.reuse, R175 ;  /* 0x000000afb4b07221 */ /* 0x040fe20000000100 */
[----:B------:R-:W-:Y:S01]  /*6b60*/  FMUL R175, R180, UR22 ;  /* 0x00000016b4af7c20 */ /* 0x000fe20008400000 */
[----:B------:R-:W-:Y:S02]  /*6b70*/  @!P5 FMUL R178, R178, 0.5 ;  /* 0x3f000000b2b2d820 */ /* 0x000fe40000400000 */
[----:B------:R-:W-:Y:S01]  /*6b80*/  FMUL R176, R176, UR22 ;  /* 0x00000016b0b07c20 */ /* 0x000fe20008400000 */
[--C-:B------:R-:W-:Y:S01]  /*6b90*/  FFMA R26, R26, UR22, -R175.reuse ;  /* 0x000000161a1a7c23 */ /* 0x100fe200080008af */
[----:B------:R-:W-:Y:S02]  /*6ba0*/  FFMA R27, R27, UR22, -R175 ;  /* 0x000000161b1b7c23 */ /* 0x000fe400080008af */
[----:B------:R-:W2:Y:S01]  /*6bb0*/  MUFU.EX2 R178, R178 ;  /* 0x000000b200b27308 */ /* 0x000ea20000000800 */
[----:B------:R-:W-:Y:S02]  /*6bc0*/  FSETP.GEU.AND P6, PT, R176, -126, PT ;  /* 0xc2fc0000b000780b */ /* 0x000fe40003fce000 */
[----:B------:R-:W-:Y:S01]  /*6bd0*/  FSETP.GEU.AND P3, PT, R26, -126, PT ;  /* 0xc2fc00001a00780b */ /* 0x000fe20003f6e000 */
[----:B-1-3--:R-:W-:-:S12]  /*6be0*/  @!P4 BRA `(.L_x_30) ;  /* 0x000000a000b8c947 */ /* 0x00afd80003800000 */
.L_x_88:
[--C-:B------:R-:W-:Y:S01]  /*6bf0*/  FFMA R30, R30, UR22, -R175.reuse ;  /* 0x000000161e1e7c23 */ /* 0x100fe200080008af */
[----:B--2---:R-:W-:Y:S01]  /*6c00*/  @!P5 FMUL R178, R178, R178 ;  /* 0x000000b2b2b2d220 */ /* 0x004fe20000400000 */
[----:B------:R-:W-:Y:S01]  /*6c10*/  @!P6 FMUL R176, R176, 0.5 ;  /* 0x3f000000b0b0e820 */ /* 0x000fe20000400000 */
[--C-:B-1----:R-:W-:Y:S01]  /*6c20*/  FFMA R183, R31, UR22, -R175.reuse ;  /* 0x000000161fb77c23 */ /* 0x102fe200080008af */
[--C-:B------:R-:W-:Y:S01]  /*6c30*/  FFMA R38, R38, UR22, -R175.reuse ;  /* 0x0000001626267c23 */ /* 0x100fe200080008af */
[----:B------:R-:W-:Y:S01]  /*6c40*/  FSETP.GEU.AND P5, PT, R30, -126, PT ;  /* 0xc2fc00001e00780b */ /* 0x000fe20003fae000 */
[----:B------:R-:W1:Y:S01]  /*6c50*/  MUFU.EX2 R181, R176 ;  /* 0x000000b000b57308 */ /* 0x000e620000000800 */
[----:B------:R-:W-:Y:S01]  /*6c60*/  FSETP.GEU.AND P4, PT, R27, -126, PT ;  /* 0xc2fc00001b00780b */ /* 0x000fe20003f8e000 */
[----:B------:R-:W-:Y:S01]  /*6c70*/  @!P3 FMUL R26, R26, 0.5 ;  /* 0x3f0000001a1ab820 */ /* 0x000fe20000400000 */
[--C-:B------:R-:W-:Y:S01]  /*6c80*/  FFMA R177, R34, UR22, -R175.reuse ;  /* 0x0000001622b17c23 */ /* 0x100fe200080008af */
[--C-:B------:R-:W-:Y:S01]  /*6c90*/  FFMA R35, R35, UR22, -R175.reuse ;  /* 0x0000001623237c23 */ /* 0x100fe200080008af */
[----:B------:R-:W-:Y:S01]  /*6ca0*/  FMUL R31, R184, UR22 ;  /* 0x00000016b81f7c20 */ /* 0x000fe20008400000 */
[--C-:B------:R-:W-:Y:S01]  /*6cb0*/  FFMA R39, R39, UR22, -R175.reuse ;  /* 0x0000001627277c23 */ /* 0x100fe200080008af */
[----:B------:R-:W-:Y:S01]  /*6cc0*/  FFMA R42, R42, UR22, -R175 ;  /* 0x000000162a2a7c23 */ /* 0x000fe200080008af */
[----:B------:R2:W3:Y:S01]  /*6cd0*/  MUFU.EX2 R182, R26 ;  /* 0x0000001a00b67308 */ /* 0x0004e20000000800 */
[--C-:B------:R-:W-:Y:S01]  /*6ce0*/  FFMA R28, R28, UR22, -R31.reuse ;  /* 0x000000161c1c7c23 */ /* 0x100fe2000800081f */
[--C-:B------:R-:W-:Y:S01]  /*6cf0*/  FFMA R24, R24, UR22, -R31.reuse ;  /* 0x0000001618187c23 */ /* 0x100fe2000800081f */
[--C-:B------:R-:W-:Y:S01]  /*6d00*/  FFMA R25, R25, UR22, -R31.reuse ;  /* 0x0000001619197c23 */ /* 0x100fe2000800081f */
[----:B------:R-:W-:Y:S01]  /*6d10*/  @!P5 FMUL R30, R30, 0.5 ;  /* 0x3f0000001e1ed820 */ /* 0x000fe20000400000 */
[--C-:B------:R-:W-:Y:S01]  /*6d20*/  FFMA R29, R29, UR22, -R31.reuse ;  /* 0x000000161d1d7c23 */ /* 0x100fe2000800081f */
[----:B------:R-:W-:Y:S01]  /*6d30*/  @!P4 FMUL R27, R27, 0.5 ;  /* 0x3f0000001b1bc820 */ /* 0x000fe20000400000 */
[--C-:B------:R-:W-:Y:S01]  /*6d40*/  FFMA R36, R36, UR22, -R31.reuse ;  /* 0x0000001624247c23 */ /* 0x100fe2000800081f */
[----:B------:R-:W4:Y:S01]  /*6d50*/  MUFU.EX2 R176, R30 ;  /* 0x0000001e00b07308 */ /* 0x000f220000000800 */
[----:B-1----:R-:W-:Y:S01]  /*6d60*/  @!P6 FMUL R181, R181, R181 ;  /* 0x000000b5b5b5e220 */ /* 0x002fe20000400000 */
[----:B------:R-:W-:Y:S01]  /*6d70*/  FSETP.GEU.AND P6, PT, R183, -126, PT ;  /* 0xc2fc0000b700780b */ /* 0x000fe20003fce000 */
[--C-:B--2---:R-:W-:Y:S01]  /*6d80*/  FFMA R26, R32, UR22, -R31.reuse ;  /* 0x00000016201a7c23 */ /* 0x104fe2000800081f */
[----:B------:R-:W-:Y:S01]  /*6d90*/  FFMA R41, R41, UR22, -R31 ;  /* 0x0000001629297c23 */ /* 0x000fe2000800081f */
[--C-:B------:R-:W-:Y:S01]  /*6da0*/  FFMA R43, R43, UR22, -R175.reuse ;  /* 0x000000162b2b7c23 */ /* 0x100fe200080008af */
[----:B------:R-:W-:Y:S01]  /*6db0*/  FFMA R46, R46, UR22, -R175 ;  /* 0x000000162e2e7c23 */ /* 0x000fe200080008af */
[----:B------:R-:W-:Y:S01]  /*6dc0*/  FFMA R44, R44, UR22, -R31 ;  /* 0x000000162c2c7c23 */ /* 0x000fe2000800081f */
[----:B------:R1:W2:Y:S01]  /*6dd0*/  MUFU.EX2 R180, R27 ;  /* 0x0000001b00b47308 */ /* 0x0002a20000000800 */
[----:B---3--:R-:W-:Y:S01]  /*6de0*/  @!P3 FMUL R182, R182, R182 ;  /* 0x000000b6b6b6b220 */ /* 0x008fe20000400000 */
[----:B------:R-:W-:Y:S01]  /*6df0*/  FSETP.GEU.AND P3, PT, R177, -126, PT ;  /* 0xc2fc0000b100780b */ /* 0x000fe20003f6e000 */
[----:B------:R-:W-:Y:S01]  /*6e00*/  FFMA R47, R47, UR22, -R175 ;  /* 0x000000162f2f7c23 */ /* 0x000fe200080008af */
[----:B------:R-:W-:Y:S01]  /*6e10*/  R2UR UR6, R173 ;  /* 0x00000000ad0672ca */ /* 0x000fe200000e0000 */
[-C--:B------:R-:W-:Y:S01]  /*6e20*/  FMUL R152, R152, R178.reuse ;  /* 0x000000b298987220 */ /* 0x080fe20000400000 */
[-C--:B------:R-:W-:Y:S01]  /*6e30*/  FMUL R153, R153, R178.reuse ;  /* 0x000000b299997220 */ /* 0x080fe20000400000 */
[----:B------:R-:W-:Y:S01]  /*6e40*/  @!P6 FMUL R183, R183, 0.5 ;  /* 0x3f000000b7b7e820 */ /* 0x000fe20000400000 */
[----:B------:R-:W-:Y:S01]  /*6e50*/  FMUL R156, R156, R178 ;  /* 0x000000b29c9c7220 */ /* 0x000fe20000400000 */
[----:B----4-:R-:W-:Y:S01]  /*6e60*/  @!P5 FMUL R176, R176, R176 ;  /* 0x000000b0b0b0d220 */ /* 0x010fe20000400000 */
[----:B------:R-:W-:Y:S01]  /*6e70*/  FSETP.GEU.AND P5, PT, R38, -126, PT ;  /* 0xc2fc00002600780b */ /* 0x000fe20003fae000 */
[----:B------:R-:W3:Y:S01]  /*6e80*/  MUFU.EX2 R179, R183 ;  /* 0x000000b700b37308 */ /* 0x000ee20000000800 */
[--C-:B-1----:R-:W-:Y:S01]  /*6e90*/  FFMA R27, R33, UR22, -R31.reuse ;  /* 0x00000016211b7c23 */ /* 0x102fe2000800081f */
[-C--:B------:R-:W-:Y:S01]  /*6ea0*/  FMUL R157, R157, R178.reuse ;  /* 0x000000b29d9d7220 */ /* 0x080fe20000400000 */
[-C--:B------:R-:W-:Y:S01]  /*6eb0*/  FMUL R160, R160, R178.reuse ;  /* 0x000000b2a0a07220 */ /* 0x080fe20000400000 */
[----:B------:R-:W-:Y:S01]  /*6ec0*/  @!P3 FMUL R177, R177, 0.5 ;  /* 0x3f000000b1b1b820 */ /* 0x000fe20000400000 */
[----:B------:R-:W-:Y:S01]  /*6ed0*/  FMUL R161, R161, R178 ;  /* 0x000000b2a1a17220 */ /* 0x000fe20000400000 */
[----:B--2---:R-:W-:Y:S01]  /*6ee0*/  @!P4 FMUL R180, R180, R180 ;  /* 0x000000b4b4b4c220 */ /* 0x004fe20000400000 */
[----:B------:R-:W-:Y:S01]  /*6ef0*/  FSETP.GEU.AND P4, PT, R35, -126, PT ;  /* 0xc2fc00002300780b */ /* 0x000fe20003f8e000 */
[-C--:B------:R-:W-:Y:S01]  /*6f00*/  FMUL R164, R164, R178.reuse ;  /* 0x000000b2a4a47220 */ /* 0x080fe20000400000 */
[-C--:B------:R-:W-:Y:S01]  /*6f10*/  FMUL R165, R165, R178.reuse ;  /* 0x000000b2a5a57220 */ /* 0x080fe20000400000 */
[----:B------:R-:W1:Y:S01]  /*6f20*/  MUFU.EX2 R177, R177 ;  /* 0x000000b100b17308 */ /* 0x000e620000000800 */
[-C--:B------:R-:W-:Y:S01]  /*6f30*/  FMUL R154, R154, R181.reuse ;  /* 0x000000b59a9a7220 */ /* 0x080fe20000400000 */
[----:B------:R-:W-:Y:S01]  /*6f40*/  @!P5 FMUL R38, R38, 0.5 ;  /* 0x3f0000002626d820 */ /* 0x000fe20000400000 */
[-C--:B------:R-:W-:Y:S01]  /*6f50*/  FMUL R155, R155, R181.reuse ;  /* 0x000000b59b9b7220 */ /* 0x080fe20000400000 */
[-C--:B------:R-:W-:Y:S01]  /*6f60*/  FMUL R158, R158, R181.reuse ;  /* 0x000000b59e9e7220 */ /* 0x080fe20000400000 */
[-C--:B------:R-:W-:Y:S01]  /*6f70*/  FMUL R159, R159, R181.reuse ;  /* 0x000000b59f9f7220 */ /* 0x080fe20000400000 */
[----:B------:R-:W-:Y:S01]  /*6f80*/  FMUL R162, R162, R181 ;  /* 0x000000b5a2a27220 */ /* 0x000fe20000400000 */
[----:B---3--:R-:W-:Y:S01]  /*6f90*/  @!P6 FMUL R179, R179, R179 ;  /* 0x000000b3b3b3e220 */ /* 0x008fe20000400000 */
[----:B------:R-:W2:Y:S01]  /*6fa0*/  MUFU.EX2 R34, R38 ;  /* 0x0000002600227308 */ /* 0x000ea20000000800 */
[----:B------:R-:W-:Y:S01]  /*6fb0*/  FSETP.GEU.AND P6, PT, R39, -126, PT ;  /* 0xc2fc00002700780b */ /* 0x000fe20003fce000 */
[----:B------:R-:W-:Y:S01]  /*6fc0*/  @!P4 FMUL R35, R35, 0.5 ;  /* 0x3f0000002323c820 */ /* 0x000fe20000400000 */
[-C--:B------:R-:W-:Y:S01]  /*6fd0*/  FMUL R163, R163, R181.reuse ;  /* 0x000000b5a3a37220 */ /* 0x080fe20000400000 */
[-C--:B------:R-:W-:Y:S01]  /*6fe0*/  FMUL R166, R166, R181.reuse ;  /* 0x000000b5a6a67220 */ /* 0x080fe20000400000 */
[----:B------:R-:W-:Y:S01]  /*6ff0*/  FMUL R167, R167, R181 ;  /* 0x000000b5a7a77220 */ /* 0x000fe20000400000 */
[----:B------:R-:W-:Y:S01]  /*7000*/  UIMAD UR6, UR6, 0xa00, UR23 ;  /* 0x00000a00060678a4 */ /* 0x000fe2000f8e0217 */
[-C--:B------:R-:W-:Y:S01]  /*7010*/  FMUL R136, R136, R178.reuse ;  /* 0x000000b288887220 */ /* 0x080fe20000400000 */
[----:B------:R-:W3:Y:S01]  /*7020*/  MUFU.EX2 R30, R35 ;  /* 0x00000023001e7308 */ /* 0x000ee20000000800 */
[----:B-1----:R-:W-:Y:S01]  /*7030*/  @!P3 FMUL R177, R177, R177 ;  /* 0x000000b1b1b1b220 */ /* 0x002fe20000400000 */
[----:B------:R-:W-:Y:S01]  /*7040*/  FSETP.GEU.AND P3, PT, R24, -126, PT ;  /* 0xc2fc00001800780b */ /* 0x000fe20003f6e000 */
[----:B------:R-:W-:Y:S01]  /*7050*/  UMOV UR7, 0x80000020 ;  /* 0x8000002000077882 */ /* 0x000fe20000000000 */
[-C--:B------:R-:W-:Y:S01]  /*7060*/  FMUL R137, R137, R178.reuse ;  /* 0x000000b289897220 */ /* 0x080fe20000400000 */
[-C--:B------:R-:W-:Y:S01]  /*7070*/  FMUL R140, R140, R178.reuse ;  /* 0x000000b28c8c7220 */ /* 0x080fe20000400000 */
[----:B------:R-:W-:Y:S01]  /*7080*/  @!P6 FMUL R39, R39, 0.5 ;  /* 0x3f0000002727e820 */ /* 0x000fe20000400000 */
[-C--:B------:R-:W-:Y:S01]  /*7090*/  FMUL R141, R141, R178.reuse ;  /* 0x000000b28d8d7220 */ /* 0x080fe20000400000 */
[----:B------:R-:W-:Y:S01]  /*70a0*/  FMUL R144, R144, R178 ;  /* 0x000000b290907220 */ /* 0x000fe20000400000 */
[----:B--2---:R-:W-:Y:S01]  /*70b0*/  @!P5 FMUL R34, R34, R34 ;  /* 0x000000222222d220 */ /* 0x004fe20000400000 */
[----:B------:R-:W-:Y:S01]  /*70c0*/  FSETP.GEU.AND P5, PT, R28, -126, PT ;  /* 0xc2fc00001c00780b */ /* 0x000fe20003fae000 */
[----:B------:R-:W1:Y:S01]  /*70d0*/  MUFU.EX2 R35, R39 ;  /* 0x0000002700237308 */ /* 0x000e620000000800 */
[-C--:B------:R-:W-:Y:S01]  /*70e0*/  FMUL R145, R145, R178.reuse ;  /* 0x000000b291917220 */ /* 0x080fe20000400000 */
[-C--:B------:R-:W-:Y:S01]  /*70f0*/  FMUL R148, R148, R178.reuse ;  /* 0x000000b294947220 */ /* 0x080fe20000400000 */
[----:B------:R-:W-:Y:S01]  /*7100*/  FMUL R149, R149, R178 ;  /* 0x000000b295957220 */ /* 0x000fe20000400000 */
[----:B------:R-:W-:Y:S01]  /*7110*/  @!P3 FMUL R24, R24, 0.5 ;  /* 0x3f0000001818b820 */ /* 0x000fe20000400000 */
[-C--:B------:R-:W-:Y:S01]  /*7120*/  FMUL R138, R138, R181.reuse ;  /* 0x000000b58a8a7220 */ /* 0x080fe20000400000 */
[----:B---3--:R-:W-:Y:S01]  /*7130*/  @!P4 FMUL R30, R30, R30 ;  /* 0x0000001e1e1ec220 */ /* 0x008fe20000400000 */
[----:B------:R-:W-:Y:S01]  /*7140*/  FSETP.GEU.AND P4, PT, R25, -126, PT ;  /* 0xc2fc00001900780b */ /* 0x000fe20003f8e000 */
[----:B------:R2:W3:Y:S01]  /*7150*/  MUFU.EX2 R187, R24 ;  /* 0x0000001800bb7308 */ /* 0x0004e20000000800 */
[-C--:B------:R-:W-:Y:S01]  /*7160*/  FMUL R139, R139, R181.reuse ;  /* 0x000000b58b8b7220 */ /* 0x080fe20000400000 */
[-C--:B------:R-:W-:Y:S01]  /*7170*/  FMUL R142, R142, R181.reuse ;  /* 0x000000b58e8e7220 */ /* 0x080fe20000400000 */
[-C--:B------:R-:W-:Y:S01]  /*7180*/  FMUL R143, R143, R181.reuse ;  /* 0x000000b58f8f7220 */ /* 0x080fe20000400000 */
[----:B------:R-:W-:Y:S01]  /*7190*/  @!P5 FMUL R28, R28, 0.5 ;  /* 0x3f0000001c1cd820 */ /* 0x000fe20000400000 */
[-C--:B------:R-:W-:Y:S01]  /*71a0*/  FMUL R146, R146, R181.reuse ;  /* 0x000000b592927220 */ /* 0x080fe20000400000 */
[-C--:B------:R-:W-:Y:S01]  /*71b0*/  FMUL R147, R147, R181.reuse ;  /* 0x000000b593937220 */ /* 0x080fe20000400000 */
[----:B------:R-:W-:Y:S01]  /*71c0*/  FMUL R150, R150, R181 ;  /* 0x000000b596967220 */ /* 0x000fe20000400000 */
[----:B------:R-:W4:Y:S01]  /*71d0*/  MUFU.EX2 R183, R28 ;  /* 0x0000001c00b77308 */ /* 0x000f220000000800 */
[----:B-1----:R-:W-:Y:S01]  /*71e0*/  @!P6 FMUL R35, R35, R35 ;  /* 0x000000232323e220 */ /* 0x002fe20000400000 */
[----:B------:R-:W-:Y:S01]  /*71f0*/  FSETP.GEU.AND P6, PT, R29, -126, PT ;  /* 0xc2fc00001d00780b */ /* 0x000fe20003fce000 */
[--C-:B--2---:R-:W-:Y:S01]  /*7200*/  FFMA R24, R37, UR22, -R31.reuse ;  /* 0x0000001625187c23 */ /* 0x104fe2000800081f */
[----:B------:R-:W-:Y:S01]  /*7210*/  @!P4 FMUL R25, R25, 0.5 ;  /* 0x3f0000001919c820 */ /* 0x000fe20000400000 */
[----:B------:R-:W-:Y:S01]  /*7220*/  FMUL R151, R151, R181 ;  /* 0x000000b597977220 */ /* 0x000fe20000400000 */
[----:B------:R-:W-:Y:S01]  /*7230*/  UIADD3 UR8, UR6, 0x200, URZ ;  /* 0x0000020006087890 */ /* 0x000fe2000fffe03f */
[-C--:B------:R-:W-:Y:S01]  /*7240*/  FMUL R120, R120, R178.reuse ;  /* 0x000000b278787220 */ /* 0x080fe20000400000 */
[----:B------:R1:W2:Y:S01]  /*7250*/  MUFU.EX2 R186, R25 ;  /* 0x0000001900ba7308 */ /* 0x0002a20000000800 */
[----:B---3--:R-:W-:Y:S01]  /*7260*/  @!P3 FMUL R187, R187, R187 ;  /* 0x000000bbbbbbb220 */ /* 0x008fe20000400000 */
[----:B------:R-:W-:Y:S01]  /*7270*/  FSETP.GEU.AND P3, PT, R26, -126, PT ;  /* 0xc2fc00001a00780b */ /* 0x000fe20003f6e000 */
[----:B------:R-:W-:Y:S01]  /*7280*/  UMOV UR19, 0x80000020 ;  /* 0x8000002000137882 */ /* 0x000fe20000000000 */
[-C--:B------:R-:W-:Y:S01]  /*7290*/  FMUL R121, R121, R178.reuse ;  /* 0x000000b279797220 */ /* 0x080fe20000400000 */
[----:B------:R-:W-:Y:S01]  /*72a0*/  UMOV UR18, UR8 ;  /* 0x0000000800127c82 */ /* 0x000fe20008000000 */
[-C--:B------:R-:W-:Y:S01]  /*72b0*/  FMUL R124, R124, R178.reuse ;  /* 0x000000b27c7c7220 */ /* 0x080fe20000400000 */
[----:B------:R-:W-:Y:S01]  /*72c0*/  @!P6 FMUL R29, R29, 0.5 ;  /* 0x3f0000001d1de820 */ /* 0x000fe20000400000 */
[-C--:B------:R-:W-:Y:S01]  /*72d0*/  FMUL R125, R125, R178.reuse ;  /* 0x000000b27d7d7220 */ /* 0x080fe20000400000 */
[----:B----4-:R-:W-:Y:S01]  /*72e0*/  @!P5 FMUL R183, R183, R183 ;  /* 0x000000b7b7b7d220 */ /* 0x010fe20000400000 */
[----:B------:R-:W-:Y:S01]  /*72f0*/  FSETP.GEU.AND P5, PT, R36, -126, PT ;  /* 0xc2fc00002400780b */ /* 0x000fe20003fae000 */
[----:B------:R-:W3:Y:S01]  /*7300*/  MUFU.EX2 R184, R29 ;  /* 0x0000001d00b87308 */ /* 0x000ee20000000800 */
[----:B-1----:R-:W-:Y:S01]  /*7310*/  FFMA R25, R40, UR22, -R31 ;  /* 0x0000001628197c23 */ /* 0x002fe2000800081f */
[-C--:B------:R-:W-:Y:S01]  /*7320*/  FMUL R128, R128, R178.reuse ;  /* 0x000000b280807220 */ /* 0x080fe20000400000 */
[-C--:B------:R-:W-:Y:S01]  /*7330*/  FMUL R129, R129, R178.reuse ;  /* 0x000000b281817220 */ /* 0x080fe20000400000 */
[----:B------:R-:W-:Y:S01]  /*7340*/  @!P3 FMUL R26, R26, 0.5 ;  /* 0x3f0000001a1ab820 */ /* 0x000fe20000400000 */
[----:B------:R-:W-:Y:S01]  /*7350*/  FMUL R132, R132, R178 ;  /* 0x000000b284847220 */ /* 0x000fe20000400000 */
[----:B--2---:R-:W-:Y:S01]  /*7360*/  @!P4 FMUL R186, R186, R186 ;  /* 0x000000bababac220 */ /* 0x004fe20000400000 */
[----:B------:R-:W-:Y:S01]  /*7370*/  FSETP.GEU.AND P4, PT, R27, -126, PT ;  /* 0xc2fc00001b00780b */ /* 0x000fe20003f8e000 */
[----:B------:R1:W2:Y:S01]  /*7380*/  MUFU.EX2 R185, R26 ;  /* 0x0000001a00b97308 */ /* 0x0002a20000000800 */
[----:B------:R-:W-:Y:S01]  /*7390*/  FMUL R133, R133, R178 ;  /* 0x000000b285857220 */ /* 0x000fe20000400000 */
[-C--:B------:R-:W-:Y:S01]  /*73a0*/  FMUL R122, R122, R181.reuse ;  /* 0x000000b57a7a7220 */ /* 0x080fe20000400000 */
[-C--:B------:R-:W-:Y:S01]  /*73b0*/  FMUL R123, R123, R181.reuse ;  /* 0x000000b57b7b7220 */ /* 0x080fe20000400000 */
[----:B------:R-:W-:Y:S01]  /*73c0*/  @!P5 FMUL R36, R36, 0.5 ;  /* 0x3f0000002424d820 */ /* 0x000fe20000400000 */
[-C--:B------:R-:W-:Y:S01]  /*73d0*/  FMUL R126, R126, R181.reuse ;  /* 0x000000b57e7e7220 */ /* 0x080fe20000400000 */
[-C--:B------:R-:W-:Y:S01]  /*73e0*/  FMUL R127, R127, R181.reuse ;  /* 0x000000b57f7f7220 */ /* 0x080fe20000400000 */
[-C--:B------:R-:W-:Y:S01]  /*73f0*/  FMUL R130, R130, R181.reuse ;  /* 0x000000b582827220 */ /* 0x080fe20000400000 */
[----:B------:R-:W4:Y:S01]  /*7400*/  MUFU.EX2 R33, R36 ;  /* 0x0000002400217308 */ /* 0x000f220000000800 */
[----:B---3--:R-:W-:Y:S01]  /*7410*/  @!P6 FMUL R184, R184, R184 ;  /* 0x000000b8b8b8e220 */ /* 0x008fe20000400000 */
[----:B------:R-:W-:Y:S01]  /*7420*/  FSETP.GEU.AND P6, PT, R24, -126, PT ;  /* 0xc2fc00001800780b */ /* 0x000fe20003fce000 */
[-C--:B------:R-:W-:Y:S01]  /*7430*/  FMUL R131, R131, R181.reuse ;  /* 0x000000b583837220 */ /* 0x080fe20000400000 */
[----:B------:R-:W-:Y:S01]  /*7440*/  @!P4 FMUL R27, R27, 0.5 ;  /* 0x3f0000001b1bc820 */ /* 0x000fe20000400000 */
[----:B------:R-:W-:Y:S01]  /*7450*/  FMUL R134, R134, R181 ;  /* 0x000000b586867220 */ /* 0x000fe20000400000 */
[----:B-1----:R-:W-:Y:S01]  /*7460*/  F2FP.F16.F32.PACK_AB R26, R184, R183 ;  /* 0x000000b7b81a723e */ /* 0x002fe200000000ff */
[----:B------:R-:W-:Y:S01]  /*7470*/  FMUL R135, R135, R181 ;  /* 0x000000b587877220 */ /* 0x000fe20000400000 */
[----:B------:R1:W3:Y:S01]  /*7480*/  MUFU.EX2 R32, R27 ;  /* 0x0000001b00207308 */ /* 0x0002e20000000800 */
[----:B--2---:R-:W-:Y:S01]  /*7490*/  @!P3 FMUL R185, R185, R185 ;  /* 0x000000b9b9b9b220 */ /* 0x004fe20000400000 */
[----:B------:R-:W-:Y:S01]  /*74a0*/  FSETP.GEU.AND P3, PT, R25, -126, PT ;  /* 0xc2fc00001900780b */ /* 0x000fe20003f6e000 */
[----:B------:R-:W-:Y:S01]  /*74b0*/  UIADD3 UR10, UR6, 0x400, URZ ;  /* 0x00000400060a7890 */ /* 0x000fe2000fffe03f */
[-C--:B------:R-:W-:Y:S01]  /*74c0*/  FMUL R104, R104, R178.reuse ;  /* 0x000000b268687220 */ /* 0x080fe20000400000 */
[----:B------:R-:W-:Y:S01]  /*74d0*/  UMOV UR11, 0x80000020 ;  /* 0x80000020000b7882 */ /* 0x000fe20000000000 */
[-C--:B------:R-:W-:Y:S01]  /*74e0*/  FMUL R105, R105, R178.reuse ;  /* 0x000000b269697220 */ /* 0x080fe20000400000 */
[----:B------:R-:W-:Y:S01]  /*74f0*/  @!P6 FMUL R24, R24, 0.5 ;  /* 0x3f0000001818e820 */ /* 0x000fe20000400000 */
[----:B------:R-:W-:Y:S01]  /*7500*/  FMUL R108, R108, R178 ;  /* 0x000000b26c6c7220 */ /* 0x000fe20000400000 */
[----:B----4-:R-:W-:Y:S01]  /*7510*/  @!P5 FMUL R33, R33, R33 ;  /* 0x000000212121d220 */ /* 0x010fe20000400000 */
[----:B------:R-:W-:Y:S01]  /*7520*/  FSETP.GEU.AND P5, PT, R42, -126, PT ;  /* 0xc2fc00002a00780b */ /* 0x000fe20003fae000 */
[----:B------:R2:W4:Y:S01]  /*7530*/  MUFU.EX2 R40, R24 ;  /* 0x0000001800287308 */ /* 0x0005220000000800 */
[----:B-1----:R-:W-:Y:S01]  /*7540*/  F2FP.F16.F32.PACK_AB R27, R179, R176 ;  /* 0x000000b0b31b723e */ /* 0x002fe200000000ff */
[-C--:B------:R-:W-:Y:S01]  /*7550*/  FMUL R109, R109, R178.reuse ;  /* 0x000000b26d6d7220 */ /* 0x080fe20000400000 */
[-C--:B------:R-:W-:Y:S01]  /*7560*/  FMUL R112, R112, R178.reuse ;  /* 0x000000b270707220 */ /* 0x080fe20000400000 */
[----:B------:R-:W-:Y:S01]  /*7570*/  @!P3 FMUL R25, R25, 0.5 ;  /* 0x3f0000001919b820 */ /* 0x000fe20000400000 */
[----:B------:R-:W-:Y:S01]  /*7580*/  FMUL R113, R113, R178 ;  /* 0x000000b271717220 */ /* 0x000fe20000400000 */
[----:B---3--:R-:W-:Y:S01]  /*7590*/  @!P4 FMUL R32, R32, R32 ;  /* 0x000000202020c220 */ /* 0x008fe20000400000 */
[----:B------:R-:W-:Y:S01]  /*75a0*/  FSETP.GEU.AND P4, PT, R41, -126, PT ;  /* 0xc2fc00002900780b */ /* 0x000fe20003f8e000 */
[----:B------:R1:W3:Y:S01]  /*75b0*/  MUFU.EX2 R37, R25 ;  /* 0x0000001900257308 */ /* 0x0002e20000000800 */
[----:B--2---:R-:W-:Y:S01]  /*75c0*/  FFMA R24, R50, UR22, -R175 ;  /* 0x0000001632187c23 */ /* 0x004fe200080008af */
[-C--:B------:R-:W-:Y:S01]  /*75d0*/  FMUL R116, R116, R178.reuse ;  /* 0x000000b274747220 */ /* 0x080fe20000400000 */
[----:B------:R-:W-:Y:S01]  /*75e0*/  FMUL R117, R117, R178 ;  /* 0x000000b275757220 */ /* 0x000fe20000400000 */
[----:B------:R-:W-:Y:S01]  /*75f0*/  @!P5 FMUL R42, R42, 0.5 ;  /* 0x3f0000002a2ad820 */ /* 0x000fe20000400000 */
[-C--:B------:R-:W-:Y:S01]  /*7600*/  FMUL R106, R106, R181.reuse ;  /* 0x000000b56a6a7220 */ /* 0x080fe20000400000 */
[-C--:B------:R-:W-:Y:S01]  /*7610*/  FMUL R107, R107, R181.reuse ;  /* 0x000000b56b6b7220 */ /* 0x080fe20000400000 */
[-C--:B------:R-:W-:Y:S01]  /*7620*/  FMUL R110, R110, R181.reuse ;  /* 0x000000b56e6e7220 */ /* 0x080fe20000400000 */
[----:B------:R-:W2:Y:S01]  /*7630*/  MUFU.EX2 R39, R42 ;  /* 0x0000002a00277308 */ /* 0x000ea20000000800 */
[----:B----4-:R-:W-:Y:S01]  /*7640*/  @!P6 FMUL R40, R40, R40 ;  /* 0x000000282828e220 */ /* 0x010fe20000400000 */
[----:B------:R-:W-:Y:S01]  /*7650*/  FSETP.GEU.AND P6, PT, R43, -126, PT ;  /* 0xc2fc00002b00780b */ /* 0x000fe20003fce000 */
[-C--:B------:R-:W-:Y:S01]  /*7660*/  FMUL R111, R111, R181.reuse ;  /* 0x000000b56f6f7220 */ /* 0x080fe20000400000 */
[----:B------:R-:W-:Y:S01]  /*7670*/  @!P4 FMUL R41, R41, 0.5 ;  /* 0x3f0000002929c820 */ /* 0x000fe20000400000 */
[----:B-1----:R-:W-:Y:S01]  /*7680*/  F2FP.F16.F32.PACK_AB R25, R180, R182 ;  /* 0x000000b6b419723e */ /* 0x002fe200000000ff */
[-C--:B------:R-:W-:Y:S01]  /*7690*/  FMUL R114, R114, R181.reuse ;  /* 0x000000b572727220 */ /* 0x080fe20000400000 */
[----:B------:R-:W-:Y:S01]  /*76a0*/  FMUL R115, R115, R181 ;  /* 0x000000b573737220 */ /* 0x000fe20000400000 */
[----:B------:R-:W-:Y:S01]  /*76b0*/  MUFU.EX2 R28, R41 ;  /* 0x00000029001c7308 */ /* 0x000fe20000000800 */
[----:B---3--:R-:W-:Y:S01]  /*76c0*/  @!P3 FMUL R37, R37, R37 ;  /* 0x000000252525b220 */ /* 0x008fe20000400000 */
[----:B------:R-:W-:Y:S01]  /*76d0*/  FSETP.GEU.AND P3, PT, R44, -126, PT ;  /* 0xc2fc00002c00780b */ /* 0x000fe20003f6e000 */
[-C--:B------:R-:W-:Y:S01]  /*76e0*/  FMUL R118, R118, R181.reuse ;  /* 0x000000b576767220 */ /* 0x080fe20000400000 */
[----:B------:R-:W-:Y:S01]  /*76f0*/  FMUL R119, R119, R181 ;  /* 0x000000b577777220 */ /* 0x000fe20000400000 */
[----:B------:R-:W-:Y:S01]  /*7700*/  UIADD3 UR12, UR6, 0x600, URZ ;  /* 0x00000600060c7890 */ /* 0x000fe2000fffe03f */
[-C--:B------:R-:W-:Y:S01]  /*7710*/  FMUL R88, R88, R178.reuse ;  /* 0x000000b258587220 */ /* 0x080fe20000400000 */
[----:B------:R-:W-:Y:S01]  /*7720*/  @!P6 FMUL R43, R43, 0.5 ;  /* 0x3f0000002b2be820 */ /* 0x000fe20000400000 */
[----:B------:R-:W-:Y:S01]  /*7730*/  UMOV UR27, 0x80000020 ;  /* 0x80000020001b7882 */ /* 0x000fe20000000000 */
[----:B--2---:R-:W-:Y:S01]  /*7740*/  @!P5 FMUL R39, R39, R39 ;  /* 0x000000272727d220 */ /* 0x004fe20000400000 */
[----:B------:R-:W-:Y:S01]  /*7750*/  FSETP.GEU.AND P5, PT, R46, -126, PT ;  /* 0xc2fc00002e00780b */ /* 0x000fe20003fae000 */
[----:B------:R-:W1:Y:S01]  /*7760*/  MUFU.EX2 R38, R43 ;  /* 0x0000002b00267308 */ /* 0x000e620000000800 */
[----:B------:R-:W-:Y:S01]  /*7770*/  UMOV UR26, UR12 ;  /* 0x0000000c001a7c82 */ /* 0x000fe20008000000 */
[-C--:B------:R-:W-:Y:S01]  /*7780*/  FMUL R89, R89, R178.reuse ;  /* 0x000000b259597220 */ /* 0x080fe20000400000 */
[-C--:B------:R-:W-:Y:S01]  /*7790*/  FMUL R92, R92, R178.reuse ;  /* 0x000000b25c5c7220 */ /* 0x080fe20000400000 */
[----:B------:R-:W-:Y:S01]  /*77a0*/  @!P3 FMUL R44, R44, 0.5 ;  /* 0x3f0000002c2cb820 */ /* 0x000fe20000400000 */
[-C--:B------:R-:W-:Y:S01]  /*77b0*/  FMUL R93, R93, R178.reuse ;  /* 0x000000b25d5d7220 */ /* 0x080fe20000400000 */
[-C--:B------:R-:W-:Y:S01]  /*77c0*/  FMUL R96, R96, R178.reuse ;  /* 0x000000b260607220 */ /* 0x080fe20000400000 */
[-C--:B------:R-:W-:Y:S01]  /*77d0*/  FMUL R97, R97, R178.reuse ;  /* 0x000000b261617220 */ /* 0x080fe20000400000 */
[----:B------:R-:W-:Y:S01]  /*77e0*/  MUFU.EX2 R36, R44 ;  /* 0x0000002c00247308 */ /* 0x000fe20000000800 */
[-C--:B------:R-:W-:Y:S01]  /*77f0*/  FMUL R100, R100, R178.reuse ;  /* 0x000000b264647220 */ /* 0x080fe20000400000 */
[----:B------:R-:W-:Y:S01]  /*7800*/  FMUL R101, R101, R178 ;  /* 0x000000b265657220 */ /* 0x000fe20000400000 */
[-C--:B------:R-:W-:Y:S01]  /*7810*/  FMUL R90, R90, R181.reuse ;  /* 0x000000b55a5a7220 */ /* 0x080fe20000400000 */
[----:B------:R-:W-:Y:S01]  /*7820*/  @!P5 FMUL R46, R46, 0.5 ;  /* 0x3f0000002e2ed820 */ /* 0x000fe20000400000 */
[-C--:B------:R-:W-:Y:S01]  /*7830*/  FMUL R91, R91, R181.reuse ;  /* 0x000000b55b5b7220 */ /* 0x080fe20000400000 */
[-C--:B------:R-:W-:Y:S01]  /*7840*/  FMUL R94, R94, R181.reuse ;  /* 0x000000b55e5e7220 */ /* 0x080fe20000400000 */
[-C--:B------:R-:W-:Y:S01]  /*7850*/  FMUL R95, R95, R181.reuse ;  /* 0x000000b55f5f7220 */ /* 0x080fe20000400000 */
[----:B------:R-:W2:Y:S01]  /*7860*/  MUFU.EX2 R41, R46 ;  /* 0x0000002e00297308 */ /* 0x000ea20000000800 */
[----:B-1----:R-:W-:Y:S01]  /*7870*/  @!P6 FMUL R38, R38, R38 ;  /* 0x000000262626e220 */ /* 0x002fe20000400000 */
[----:B------:R-:W-:Y:S01]  /*7880*/  FSETP.GEU.AND P6, PT, R47, -126, PT ;  /* 0xc2fc00002f00780b */ /* 0x000fe20003fce000 */
[-C--:B------:R-:W-:Y:S01]  /*7890*/  FMUL R98, R98, R181.reuse ;  /* 0x000000b562627220 */ /* 0x080fe20000400000 */
[-C--:B------:R-:W-:Y:S01]  /*78a0*/  FMUL R99, R99, R181.reuse ;  /* 0x000000b563637220 */ /* 0x080fe20000400000 */
[-C--:B------:R-:W-:Y:S01]  /*78b0*/  FMUL R102, R102, R181.reuse ;  /* 0x000000b566667220 */ /* 0x080fe20000400000 */
[----:B------:R-:W-:Y:S01]  /*78c0*/  FMUL R103, R103, R181 ;  /* 0x000000b567677220 */ /* 0x000fe20000400000 */
[----:B------:R-:W-:Y:S01]  /*78d0*/  UIADD3 UR16, UR6, 0x800, URZ ;  /* 0x0000080006107890 */ /* 0x000fe2000fffe03f */
[--C-:B------:R-:W-:Y:S01]  /*78e0*/  FFMA R45, R45, UR22, -R31.reuse ;  /* 0x000000162d2d7c23 */ /* 0x100fe2000800081f */
[----:B------:R-:W-:Y:S01]  /*78f0*/  UMOV UR35, 0x80000020 ;  /* 0x8000002000237882 */ /* 0x000fe20000000000 */
[----:B------:R-:W-:Y:S01]  /*7900*/  UIADD3 UR8, UR6, 0x40, URZ ;  /* 0x0000004006087890 */ /* 0x000fe2000fffe03f */
[----:B------:R-:W-:Y:S01]  /*7910*/  @!P4 FMUL R28, R28, R28 ;  /* 0x0000001c1c1cc220 */ /* 0x000fe20000400000 */
[----:B------:R-:W-:Y:S01]  /*7920*/  UIADD3 UR12, UR6, 0x440, URZ ;  /* 0x00000440060c7890 */ /* 0x000fe2000fffe03f */
[----:B------:R-:W-:Y:S01]  /*7930*/  FSETP.GEU.AND P4, PT, R45, -126, PT ;  /* 0xc2fc00002d00780b */ /* 0x000fe20003f8e000 */
[----:B------:R-:W-:Y:S01]  /*7940*/  UMOV UR34, UR16 ;  /* 0x0000001000227c82 */ /* 0x000fe20008000000 */
[----:B------:R-:W-:Y:S01]  /*7950*/  @!P6 FMUL R47, R47, 0.5 ;  /* 0x3f0000002f2fe820 */ /* 0x000fe20000400000 */
[----:B------:R-:W-:Y:S01]  /*7960*/  UIADD3 UR16, UR6, 0x640, URZ ;  /* 0x0000064006107890 */ /* 0x000fe2000fffe03f */
[----:B--2---:R-:W-:Y:S01]  /*7970*/  @!P5 FMUL R41, R41, R41 ;  /* 0x000000292929d220 */ /* 0x004fe20000400000 */
[----:B------:R-:W-:Y:S01]  /*7980*/  FSETP.GEU.AND P5, PT, R24, -126, PT ;  /* 0xc2fc00001800780b */ /* 0x000fe20003fae000 */
[----:B------:R-:W1:Y:S01]  /*7990*/  MUFU.EX2 R44, R47 ;  /* 0x0000002f002c7308 */ /* 0x000e620000000800 */
[----:B------:R-:W-:Y:S01]  /*79a0*/  @!P3 FMUL R36, R36, R36 ;  /* 0x000000242424b220 */ /* 0x000fe20000400000 */
[--C-:B------:R-:W-:Y:S01]  /*79b0*/  FFMA R48, R48, UR22, -R31.reuse ;  /* 0x0000001630307c23 */ /* 0x100fe2000800081f */
[----:B------:R-:W-:Y:S01]  /*79c0*/  FFMA R49, R49, UR22, -R31 ;  /* 0x0000001631317c23 */ /* 0x000fe2000800081f */
[----:B------:R-:W-:Y:S01]  /*79d0*/  FFMA R51, R51, UR22, -R175 ;  /* 0x0000001633337c23 */ /* 0x000fe200080008af */
[----:B------:R-:W-:Y:S01]  /*79e0*/  FFMA R46, R53, UR22, -R31 ;  /* 0x00000016352e7c23 */ /* 0x000fe2000800081f */
[--C-:B------:R-:W-:Y:S01]  /*79f0*/  FFMA R53, R59, UR22, -R175.reuse ;  /* 0x000000163b357c23 */ /* 0x100fe200080008af */
[----:B------:R-:W-:Y:S01]  /*7a00*/  @!P4 FMUL R45, R45, 0.5 ;  /* 0x3f0000002d2dc820 */ /* 0x000fe20000400000 */
[----:B------:R-:W-:Y:S01]  /*7a10*/  FSETP.GEU.AND P3, PT, R48, -126, PT ;  /* 0xc2fc00003000780b */ /* 0x000fe20003f6e000 */
[--C-:B------:R-:W-:Y:S01]  /*7a20*/  FFMA R59, R62, UR22, -R175.reuse ;  /* 0x000000163e3b7c23 */ /* 0x100fe200080008af */
[--C-:B------:R-:W-:Y:S01]  /*7a30*/  FFMA R62, R66, UR22, -R175.reuse ;  /* 0x00000016423e7c23 */ /* 0x100fe200080008af */
[----:B------:R2:W3:Y:S01]  /*7a40*/  MUFU.EX2 R29, R45 ;  /* 0x0000002d001d7308 */ /* 0x0004e20000000800 */
[----:B------:R-:W-:Y:S01]  /*7a50*/  @!P5 FMUL R24, R24, 0.5 ;  /* 0x3f0000001818d820 */ /* 0x000fe20000400000 */
[----:B------:R-:W-:Y:S01]  /*7a60*/  FFMA R66, R71, UR22, -R175 ;  /* 0x0000001647427c23 */ /* 0x000fe200080008af */
[--C-:B------:R-:W-:Y:S01]  /*7a70*/  FFMA R72, R72, UR22, -R31.reuse ;  /* 0x0000001648487c23 */ /* 0x100fe2000800081f */
[----:B------:R-:W-:Y:S01]  /*7a80*/  FFMA R73, R73, UR22, -R31 ;  /* 0x0000001649497c23 */ /* 0x000fe2000800081f */
[----:B------:R-:W-:Y:S01]  /*7a90*/  FFMA R74, R74, UR22, -R175 ;  /* 0x000000164a4a7c23 */ /* 0x000fe200080008af */
[----:B-1----:R-:W-:Y:S01]  /*7aa0*/  @!P6 FMUL R44, R44, R44 ;  /* 0x0000002c2c2ce220 */ /* 0x002fe20000400000 */
[----:B------:R-:W-:Y:S01]  /*7ab0*/  FSETP.GEU.AND P6, PT, R51, -126, PT ;  /* 0xc2fc00003300780b */ /* 0x000fe20003fce000 */
[----:B------:R1:W4:Y:S01]  /*7ac0*/  MUFU.EX2 R47, R24 ;  /* 0x00000018002f7308 */ /* 0x0003220000000800 */
[--C-:B--2---:R-:W-:Y:S01]  /*7ad0*/  FFMA R45, R52, UR22, -R31.reuse ;  /* 0x00000016342d7c23 */ /* 0x104fe2000800081f */
[----:B------:R-:W-:Y:S01]  /*7ae0*/  @!P3 FMUL R48, R48, 0.5 ;  /* 0x3f0000003030b820 */ /* 0x000fe20000400000 */
[--C-:B------:R-:W-:Y:S01]  /*7af0*/  FFMA R52, R57, UR22, -R31.reuse ;  /* 0x0000001639347c23 */ /* 0x100fe2000800081f */
[----:B------:R-:W-:Y:S01]  /*7b00*/  FFMA R57, R65, UR22, -R31 ;  /* 0x0000001641397c23 */ /* 0x000fe2000800081f */
[--C-:B------:R-:W-:Y:S01]  /*7b10*/  FFMA R65, R70, UR22, -R175.reuse ;  /* 0x0000001646417c23 */ /* 0x100fe200080008af */
[----:B------:R-:W-:Y:S01]  /*7b20*/  FFMA R75, R75, UR22, -R175 ;  /* 0x000000164b4b7c23 */ /* 0x000fe200080008af */
[--C-:B------:R-:W-:Y:S01]  /*7b30*/  FFMA R76, R76, UR22, -R31.reuse ;  /* 0x000000164c4c7c23 */ /* 0x100fe2000800081f */
[----:B------:R2:W5:Y:S01]  /*7b40*/  MUFU.EX2 R43, R48 ;  /* 0x00000030002b7308 */ /* 0x0005620000000800 */
[----:B-1----:R-:W-:Y:S01]  /*7b50*/  F2FP.F16.F32.PACK_AB R24, R186, R187 ;  /* 0x000000bbba18723e */ /* 0x002fe200000000ff */
[----:B---3--:R-:W-:Y:S01]  /*7b60*/  @!P4 FMUL R29, R29, R29 ;  /* 0x0000001d1d1dc220 */ /* 0x008fe20000400000 */
[----:B------:R-:W-:Y:S01]  /*7b70*/  FSETP.GEU.AND P4, PT, R49, -126, PT ;  /* 0xc2fc00003100780b */ /* 0x000fe20003f8e000 */
[----:B------:R-:W-:Y:S01]  /*7b80*/  @!P6 FMUL R51, R51, 0.5 ;  /* 0x3f0000003333e820 */ /* 0x000fe20000400000 */
[----:B------:R-:W-:Y:S01]  /*7b90*/  WARPGROUP.ARRIVE ;  /* 0x00000000000079c5 */ /* 0x000fe20000000000 */
[----:B------:R-:W-:Y:S01]  /*7ba0*/  FFMA R77, R77, UR22, -R31 ;  /* 0x000000164d4d7c23 */ /* 0x000fe2000800081f */
[--C-:B------:R-:W-:Y:S01]  /*7bb0*/  FFMA R78, R78, UR22, -R175.reuse ;  /* 0x000000164e4e7c23 */ /* 0x100fe200080008af */
[----:B------:R1:W3:Y:S01]  /*7bc0*/  MUFU.EX2 R50, R51 ;  /* 0x0000003300327308 */ /* 0x0002e20000000800 */
[--C-:B--2---:R-:W-:Y:S01]  /*7bd0*/  FFMA R48, R54, UR22, -R175.reuse ;  /* 0x0000001636307c23 */ /* 0x104fe200080008af */
[----:B----4-:R-:W-:Y:S01]  /*7be0*/  @!P5 FMUL R47, R47, R47 ;  /* 0x0000002f2f2fd220 */ /* 0x010fe20000400000 */
[----:B------:R-:W-:Y:S01]  /*7bf0*/  HGMMA.64x32x16.F32 R152, R24, gdesc[UR4].tnspB, R152, gsb0 ;  /* 0x4060000418987df0 */ /* 0x000fe20008000898 */
[--C-:B------:R-:W-:Y:S01]  /*7c00*/  FFMA R54, R58, UR22, -R175.reuse ;  /* 0x000000163a367c23 */ /* 0x100fe200080008af */
[----:B------:R-:W-:Y:S01]  /*7c10*/  FFMA R58, R63, UR22, -R175 ;  /* 0x000000163f3a7c23 */ /* 0x000fe200080008af */
[----:B------:R-:W-:Y:S01]  /*7c20*/  FSETP.GEU.AND P5, PT, R48, -126, PT ;  /* 0xc2fc00003000780b */ /* 0x000fe20003fae000 */
[--C-:B------:R-:W-:Y:S01]  /*7c30*/  FFMA R63, R68, UR22, -R31.reuse ;  /* 0x00000016443f7c23 */ /* 0x100fe2000800081f */
[----:B------:R-:W-:Y:S01]  /*7c40*/  @!P4 FMUL R49, R49, 0.5 ;  /* 0x3f0000003131c820 */ /* 0x000fe20000400000 */
[----:B-----5:R-:W-:Y:S01]  /*7c50*/  @!P3 FMUL R43, R43, R43 ;  /* 0x0000002b2b2bb220 */ /* 0x020fe20000400000 */
[----:B------:R-:W-:Y:S01]  /*7c60*/  FSETP.GEU.AND P3, PT, R45, -126, PT ;  /* 0xc2fc00002d00780b */ /* 0x000fe20003f6e000 */
[--C-:B-1----:R-:W-:Y:S01]  /*7c70*/  FFMA R51, R56, UR22, -R31.reuse ;  /* 0x0000001638337c23 */ /* 0x102fe2000800081f */
[----:B------:R1:W2:Y:S01]  /*7c80*/  MUFU.EX2 R42, R49 ;  /* 0x00000031002a7308 */ /* 0x0002a20000000800 */
[--C-:B------:R-:W-:Y:S01]  /*7c90*/  FFMA R56, R60, UR22, -R31.reuse ;  /* 0x000000163c387c23 */ /* 0x100fe2000800081f */
[--C-:B------:R-:W-:Y:S01]  /*7ca0*/  FFMA R60, R64, UR22, -R31.reuse ;  /* 0x00000016403c7c23 */ /* 0x100fe2000800081f */
[----:B------:R-:W-:Y:S01]  /*7cb0*/  FFMA R64, R69, UR22, -R31 ;  /* 0x0000001645407c23 */ /* 0x000fe2000800081f */
[----:B------:R-:W-:Y:S01]  /*7cc0*/  FFMA R79, R79, UR22, -R175 ;  /* 0x000000164f4f7c23 */ /* 0x000fe200080008af */
[----:B---3--:R-:W-:Y:S01]  /*7cd0*/  @!P6 FMUL R50, R50, R50 ;  /* 0x000000323232e220 */ /* 0x008fe20000400000 */
[--C-:B------:R-:W-:Y:S01]  /*7ce0*/  FFMA R80, R80, UR22, -R31.reuse ;  /* 0x0000001650507c23 */ /* 0x100fe2000800081f */
[----:B------:R-:W-:Y:S01]  /*7cf0*/  @!P5 FMUL R48, R48, 0.5 ;  /* 0x3f0000003030d820 */ /* 0x000fe20000400000 */
[----:B------:R-:W-:Y:S01]  /*7d00*/  FFMA R81, R81, UR22, -R31 ;  /* 0x0000001651517c23 */ /* 0x000fe2000800081f */
[----:B-1----:R-:W-:Y:S01]  /*7d10*/  FFMA R49, R55, UR22, -R175 ;  /* 0x0000001637317c23 */ /* 0x002fe200080008af */
[----:B------:R-:W-:Y:S01]  /*7d20*/  FFMA R55, R61, UR22, -R31 ;  /* 0x000000163d377c23 */ /* 0x000fe2000800081f */
[----:B------:R-:W-:Y:S01]  /*7d30*/  @!P3 FMUL R45, R45, 0.5 ;  /* 0x3f0000002d2db820 */ /* 0x000fe20000400000 */
[--C-:B------:R-:W-:Y:S01]  /*7d40*/  FFMA R61, R67, UR22, -R175.reuse ;  /* 0x00000016433d7c23 */ /* 0x100fe200080008af */
[----:B------:R-:W1:Y:S01]  /*7d50*/  MUFU.EX2 R48, R48 ;  /* 0x0000003000307308 */ /* 0x000e620000000800 */
[----:B------:R-:W-:Y:S01]  /*7d60*/  FSETP.GEU.AND P6, PT, R49, -126, PT ;  /* 0xc2fc00003100780b */ /* 0x000fe20003fce000 */
[--C-:B------:R-:W-:Y:S01]  /*7d70*/  FFMA R82, R82, UR22, -R175.reuse ;  /* 0x0000001652527c23 */ /* 0x100fe200080008af */
[----:B------:R-:W-:Y:S01]  /*7d80*/  FFMA R83, R83, UR22, -R175 ;  /* 0x0000001653537c23 */ /* 0x000fe200080008af */
[----:B--2---:R-:W-:Y:S01]  /*7d90*/  @!P4 FMUL R42, R42, R42 ;  /* 0x0000002a2a2ac220 */ /* 0x004fe20000400000 */
[----:B------:R-:W-:Y:S01]  /*7da0*/  FSETP.GEU.AND P4, PT, R46, -126, PT ;  /* 0xc2fc00002e00780b */ /* 0x000fe20003f8e000 */
[--C-:B------:R-:W-:Y:S01]  /*7db0*/  FFMA R84, R84, UR22, -R31.reuse ;  /* 0x0000001654547c23 */ /* 0x100fe2000800081f */
[----:B------:R-:W-:Y:S01]  /*7dc0*/  FFMA R31, R85, UR22, -R31 ;  /* 0x00000016551f7c23 */ /* 0x000fe2000800081f */
[----:B------:R-:W2:Y:S01]  /*7dd0*/  MUFU.EX2 R45, R45 ;  /* 0x0000002d002d7308 */ /* 0x000ea20000000800 */
[--C-:B------:R-:W-:Y:S01]  /*7de0*/  FFMA R86, R86, UR22, -R175.reuse ;  /* 0x0000001656567c23 */ /* 0x100fe200080008af */
[----:B------:R-:W-:Y:S01]  /*7df0*/  FFMA R87, R87, UR22, -R175 ;  /* 0x0000001657577c23 */ /* 0x000fe200080008af */
[----:B------:R-:W-:Y:S01]  /*7e00*/  FFMA R181, R181, R170, R182 ;  /* 0x000000aab5b57223 */ /* 0x000fe200000000b6 */
[----:B------:R-:W-:Y:S01]  /*7e10*/  FFMA R169, R178, R169, R187 ;  /* 0x000000a9b2a97223 */ /* 0x000fe200000000bb */
[----:B------:R-:W-:Y:S01]  /*7e20*/  UMOV UR7, 0x80000020 ;  /* 0x8000002000077882 */ /* 0x000fe20000000000 */
[----:B------:R-:W-:Y:S01]  /*7e30*/  @!P6 FMUL R49, R49, 0.5 ;  /* 0x3f0000003131e820 */ /* 0x000fe20000400000 */
[----:B------:R-:W-:Y:S01]  /*7e40*/  FADD R181, R181, R180 ;  /* 0x000000b4b5b57221 */ /* 0x000fe20000000000 */
[----:B------:R-:W-:Y:S01]  /*7e50*/  FADD R186, R169, R186 ;  /* 0x000000baa9ba7221 */ /* 0x000fe20000000000 */
[----:B-1----:R-:W-:Y:S01]  /*7e60*/  @!P5 FMUL R48, R48, R48 ;  /* 0x000000303030d220 */ /* 0x002fe20000400000 */
[----:B------:R-:W-:Y:S01]  /*7e70*/  @!P4 FMUL R46, R46, 0.5 ;  /* 0x3f0000002e2ec820 */ /* 0x000fe20000400000 */
[----:B------:R-:W-:Y:S01]  /*7e80*/  FSETP.GEU.AND P5, PT, R54, -126, PT ;  /* 0xc2fc00003600780b */ /* 0x000fe20003fae000 */
[----:B------:R-:W1:Y:S01]  /*7e90*/  MUFU.EX2 R49, R49 ;  /* 0x0000003100317308 */ /* 0x000e620000000800 */
[----:B------:R-:W-:Y:S01]  /*7ea0*/  FADD R176, R181, R176 ;  /* 0x000000b0b5b07221 */ /* 0x000fe20000000000 */
[----:B------:R-:W-:Y:S01]  /*7eb0*/  FADD R183, R186, R183 ;  /* 0x000000b7bab77221 */ /* 0x000fe20000000000 */
[----:B------:R-:W-:-:S02]  /*7ec0*/  VIADD R6, R6, 0x1 ;  /* 0x0000000106067836 */ /* 0x000fc40000000000 */
[----:B--2---:R-:W-:Y:S01]  /*7ed0*/  @!P3 FMUL R45, R45, R45 ;  /* 0x0000002d2d2db220 */ /* 0x004fe20000400000 */
[----:B------:R-:W-:Y:S01]  /*7ee0*/  FSETP.GEU.AND P3, PT, R51, -126, PT ;  /* 0xc2fc00003300780b */ /* 0x000fe20003f6e000 */
[----:B------:R-:W-:Y:S01]  /*7ef0*/  FADD R176, R176, R179 ;  /* 0x000000b3b0b07221 */ /* 0x000fe20000000000 */
[----:B------:R-:W-:Y:S02]  /*7f00*/  WARPGROUP.DEPBAR.LE gsb0, 0x0 ;  /* 0x00008000000079c5 */ /* 0x000fe40000010000 */
[----:B------:R-:W-:Y:S01]  /*7f10*/  WARPGROUP.ARRIVE ;  /* 0x00000000000079c5 */ /* 0x000fe20000000000 */
[----:B------:R-:W2:Y:S01]  /*7f20*/  MUFU.EX2 R46, R46 ;  /* 0x0000002e002e7308 */ /* 0x000ea20000000800 */
[----:B------:R-:W-:Y:S01]  /*7f30*/  @!P5 FMUL R54, R54, 0.5 ;  /* 0x3f0000003636d820 */ /* 0x000fe20000400000 */
[----:B------:R-:W-:Y:S01]  /*7f40*/  FADD R184, R183, R184 ;  /* 0x000000b8b7b87221 */ /* 0x000fe20000000000 */
[----:B------:R-:W-:Y:S02]  /*7f50*/  VIADD R173, R173, 0x1 ;  /* 0x00000001adad7836 */ /* 0x000fe40000000000 */
[----:B------:R-:W-:Y:S01]  /*7f60*/  HGMMA.64x32x16.F32 R136, R24, gdesc[UR16].tnspB, R136, gsb0 ;  /* 0x4060001018887df0 */ /* 0x000fe20008000888 */
[----:B------:R-:W-:Y:S01]  /*7f70*/  UIADD3 UR18, UR6, 0x840, URZ ;  /* 0x0000084006127890 */ /* 0x000fe2000fffe03f */
[----:B-1----:R-:W-:Y:S01]  /*7f80*/  @!P6 FMUL R49, R49, R49 ;  /* 0x000000313131e220 */ /* 0x002fe20000400000 */
[----:B------:R-:W-:Y:S01]  /*7f90*/  UMOV UR19, 0x80000020 ;  /* 0x8000002000137882 */ /* 0x000fe20000000000 */
[----:B------:R-:W-:Y:S01]  /*7fa0*/  FSETP.GEU.AND P6, PT, R53, -126, PT ;  /* 0xc2fc00003500780b */ /* 0x000fe20003fce000 */
[----:B------:R-:W-:Y:S01]  /*7fb0*/  @!P3 FMUL R51, R51, 0.5 ;  /* 0x3f0000003333b820 */ /* 0x000fe20000400000 */
[----:B------:R-:W1:Y:S01]  /*7fc0*/  MUFU.EX2 R54, R54 ;  /* 0x0000003600367308 */ /* 0x000e620000000800 */
[----:B--2---:R-:W-:Y:S01]  /*7fd0*/  @!P4 FMUL R46, R46, R46 ;  /* 0x0000002e2e2ec220 */ /* 0x004fe20000400000 */
[----:B------:R-:W-:-:S06]  /*7fe0*/  FSETP.GEU.AND P4, PT, R52, -126, PT ;  /* 0xc2fc00003400780b */ /* 0x000fcc0003f8e000 */
[----:B------:R-:W2:Y:S03]  /*7ff0*/  MUFU.EX2 R51, R51 ;  /* 0x0000003300337308 */ /* 0x000ea60000000800 */
[----:B------:R-:W-:-:S06]  /*8000*/  @!P6 FMUL R53, R53, 0.5 ;  /* 0x3f0000003535e820 */ /* 0x000fcc0000400000 */
[----:B------:R-:W3:Y:S01]  /*8010*/  MUFU.EX2 R53, R53 ;  /* 0x0000003500357308 */ /* 0x000ee20000000800 */
[----:B-1----:R-:W-:Y:S01]  /*8020*/  @!P5 FMUL R54, R54, R54 ;  /* 0x000000363636d220 */ /* 0x002fe20000400000 */
[----:B------:R-:W-:Y:S01]  /*8030*/  FSETP.GEU.AND P5, PT, R59, -126, PT ;  /* 0xc2fc00003b00780b */ /* 0x000fe20003fae000 */
[----:B------:R-:W-:Y:S01]  /*8040*/  @!P4 FMUL R52, R52, 0.5 ;  /* 0x3f0000003434c820 */ /* 0x000fe20000400000 */
[----:B--2---:R-:W-:-:S05]  /*8050*/  @!P3 FMUL R51, R51, R51 ;  /* 0x000000333333b220 */ /* 0x004fca0000400000 */
[----:B------:R-:W1:Y:S01]  /*8060*/  MUFU.EX2 R52, R52 ;  /* 0x0000003400347308 */ /* 0x000e620000000800 */
[----:B------:R-:W-:-:S05]  /*8070*/  FSETP.GEU.AND P3, PT, R56, -126, PT ;  /* 0xc2fc00003800780b */ /* 0x000fca0003f6e000 */
[----:B------:R-:W-:Y:S01]  /*8080*/  @!P5 FMUL R59, R59, 0.5 ;  /* 0x3f0000003b3bd820 */ /* 0x000fe20000400000 */
[----:B---3--:R-:W-:Y:S01]  /*8090*/  @!P6 FMUL R53, R53, R53 ;  /* 0x000000353535e220 */ /* 0x008fe20000400000 */
[----:B------:R-:W-:-:S04]  /*80a0*/  FSETP.GEU.AND P6, PT, R58, -126, PT ;  /* 0xc2fc00003a00780b */ /* 0x000fc80003fce000 */
[----:B------:R-:W2:Y:S02]  /*80b0*/  MUFU.EX2 R59, R59 ;  /* 0x0000003b003b7308 */ /* 0x000ea40000000800 */
[----:B------:R-:W-:Y:S01]  /*80c0*/  @!P3 FMUL R56, R56, 0.5 ;  /* 0x3f0000003838b820 */ /* 0x000fe20000400000 */
[----:B-1----:R-:W-:Y:S01]  /*80d0*/  @!P4 FMUL R52, R52, R52 ;  /* 0x000000343434c220 */ /* 0x002fe20000400000 */
[----:B------:R-:W-:Y:S02]  /*80e0*/  WARPGROUP.DEPBAR.LE gsb0, 0x0 ;  /* 0x00008000000079c5 */ /* 0x000fe40000010000 */
[----:B------:R-:W-:Y:S01]  /*80f0*/  WARPGROUP.ARRIVE ;  /* 0x00000000000079c5 */ /* 0x000fe20000000000 */
[----:B------:R-:W-:Y:S02]  /*8100*/  FSETP.GEU.AND P4, PT, R55, -126, PT ;  /* 0xc2fc00003700780b */ /* 0x000fe40003f8e000 */
[----:B------:R-:W-:Y:S01]  /*8110*/  @!P6 FMUL R58, R58, 0.5 ;  /* 0x3f0000003a3ae820 */ /* 0x000fe20000400000 */
[----:B------:R-:W1:Y:S02]  /*8120*/  MUFU.EX2 R56, R56 ;  /* 0x0000003800387308 */ /* 0x000e640000000800 */
[----:B------:R-:W-:Y:S01]  /*8130*/  HGMMA.64x32x16.F32 R120, R24, gdesc[UR8].tnspB, R120, gsb0 ;  /* 0x4060000818787df0 */ /* 0x000fe20008000878 */
[----:B------:R-:W-:Y:S01]  /*8140*/  UIADD3 UR10, UR6, 0x240, URZ ;  /* 0x00000240060a7890 */ /* 0x000fe2000fffe03f */
[----:B------:R-:W-:Y:S01]  /*8150*/  UMOV UR11, 0x80000020 ;  /* 0x80000020000b7882 */ /* 0x000fe20000000000 */
[----:B--2---:R-:W-:-:S03]  /*8160*/  @!P5 FMUL R59, R59, R59 ;  /* 0x0000003b3b3bd220 */ /* 0x004fc60000400000 */
[----:B------:R-:W2:Y:S01]  /*8170*/  MUFU.EX2 R58, R58 ;  /* 0x0000003a003a7308 */ /* 0x000ea20000000800 */
[----:B------:R-:W-:Y:S01]  /*8180*/  FSETP.GEU.AND P5, PT, R62, -126, PT ;  /* 0xc2fc00003e00780b */ /* 0x000fe20003fae000 */
[----:B------:R-:W-:-:S06]  /*8190*/  @!P4 FMUL R55, R55, 0.5 ;  /* 0x3f0000003737c820 */ /* 0x000fcc0000400000 */
[----:B------:R-:W3:Y:S01]  /*81a0*/  MUFU.EX2 R55, R55 ;  /* 0x0000003700377308 */ /* 0x000ee20000000800 */
[----:B-1----:R-:W-:Y:S01]  /*81b0*/  @!P3 FMUL R56, R56, R56 ;  /* 0x000000383838b220 */ /* 0x002fe20000400000 */
[----:B------:R-:W-:-:S04]  /*81c0*/  FSETP.GEU.AND P3, PT, R60, -126, PT ;  /* 0xc2fc00003c00780b */ /* 0x000fc80003f6e000 */
[----:B------:R-:W-:Y:S01]  /*81d0*/  @!P5 FMUL R62, R62, 0.5 ;  /* 0x3f0000003e3ed820 */ /* 0x000fe20000400000 */
[----:B--2---:R-:W-:Y:S01]  /*81e0*/  @!P6 FMUL R58, R58, R58 ;  /* 0x0000003a3a3ae220 */ /* 0x004fe20000400000 */
[----:B------:R-:W-:-:S04]  /*81f0*/  FSETP.GEU.AND P6, PT, R61, -126, PT ;  /* 0xc2fc00003d00780b */ /* 0x000fc80003fce000 */
[----:B------:R-:W1:Y:S03]  /*8200*/  MUFU.EX2 R62, R62 ;  /* 0x0000003e003e7308 */ /* 0x000e660000000800 */
[----:B------:R-:W-:Y:S01]  /*8210*/  @!P3 FMUL R60, R60, 0.5 ;  /* 0x3f0000003c3cb820 */ /* 0x000fe20000400000 */
[----:B---3--:R-:W-:Y:S01]  /*8220*/  @!P4 FMUL R55, R55, R55 ;  /* 0x000000373737c220 */ /* 0x008fe20000400000 */
[----:B------:R-:W-:-:S04]  /*8230*/  FSETP.GEU.AND P4, PT, R57, -126, PT ;  /* 0xc2fc00003900780b */ /* 0x000fc80003f8e000 */
[----:B------:R-:W2:Y:S01]  /*8240*/  MUFU.EX2 R60, R60 ;  /* 0x0000003c003c7308 */ /* 0x000ea20000000800 */
[----:B------:R-:W-:Y:S01]  /*8250*/  @!P6 FMUL R61, R61, 0.5 ;  /* 0x3f0000003d3de820 */ /* 0x000fe20000400000 */
[----:B-1----:R-:W-:-:S06]  /*8260*/  @!P5 FMUL R62, R62, R62 ;  /* 0x0000003e3e3ed220 */ /* 0x002fcc0000400000 */
[----:B------:R-:W1:Y:S01]  /*8270*/  MUFU.EX2 R61, R61 ;  /* 0x0000003d003d7308 */ /* 0x000e620000000800 */
[----:B------:R-:W-:Y:S01]  /*8280*/  FSETP.GEU.AND P5, PT, R65, -126, PT ;  /* 0xc2fc00004100780b */ /* 0x000fe20003fae000 */
[----:B------:R-:W-:Y:S01]  /*8290*/  @!P4 FMUL R57, R57, 0.5 ;  /* 0x3f0000003939c820 */ /* 0x000fe20000400000 */
[----:B------:R-:W-:Y:S02]  /*82a0*/  WARPGROUP.DEPBAR.LE gsb0, 0x0 ;  /* 0x00008000000079c5 */ /* 0x000fe40000010000 */
[----:B------:R-:W-:-:S03]  /*82b0*/  WARPGROUP.ARRIVE ;  /* 0x00000000000079c5 */ /* 0x000fc60000000000 */
[----:B------:R-:W3:Y:S01]  /*82c0*/  MUFU.EX2 R57, R57 ;  /* 0x0000003900397308 */ /* 0x000ee20000000800 */
[----:B--2---:R-:W-:Y:S01]  /*82d0*/  @!P3 FMUL R60, R60, R60 ;  /* 0x0000003c3c3cb220 */ /* 0x004fe20000400000 */
[----:B------:R-:W-:-:S04]  /*82e0*/  FSETP.GEU.AND P3, PT, R63, -126, PT ;  /* 0xc2fc00003f00780b */ /* 0x000fc80003f6e000 */
[----:B------:R-:W-:Y:S01]  /*82f0*/  @!P5 FMUL R65, R65, 0.5 ;  /* 0x3f0000004141d820 */ /* 0x000fe20000400000 */
[----:B------:R-:W-:Y:S01]  /*8300*/  HGMMA.64x32x16.F32 R104, R24, gdesc[UR24].tnspB, R104, gsb0 ;  /* 0x4060001818687df0 */ /* 0x000fe20008000868 */
[----:B------:R-:W-:Y:S01]  /*8310*/  UMOV UR26, UR8 ;  /* 0x00000008001a7c82 */ /* 0x000fe20008000000 */
[----:B------:R-:W-:Y:S01]  /*8320*/  UMOV UR27, 0x80000020 ;  /* 0x80000020001b7882 */ /* 0x000fe20000000000 */
[----:B------:R-:W-:Y:S01]  /*8330*/  UIADD3 UR8, UR6, 0x80, URZ ;  /* 0x0000008006087890 */ /* 0x000fe2000fffe03f */
[----:B-1----:R-:W-:Y:S01]  /*8340*/  @!P6 FMUL R61, R61, R61 ;  /* 0x0000003d3d3de220 */ /* 0x002fe20000400000 */
[----:B------:R-:W-:Y:S01]  /*8350*/  FSETP.GEU.AND P6, PT, R66, -126, PT ;  /* 0xc2fc00004200780b */ /* 0x000fe20003fce000 */
[----:B------:R-:W1:Y:S02]  /*8360*/  MUFU.EX2 R65, R65 ;  /* 0x0000004100417308 */ /* 0x000e640000000800 */
[----:B------:R-:W-:Y:S01]  /*8370*/  @!P3 FMUL R63, R63, 0.5 ;  /* 0x3f0000003f3fb820 */ /* 0x000fe20000400000 */
[----:B---3--:R-:W-:Y:S01]  /*8380*/  @!P4 FMUL R57, R57, R57 ;  /* 0x000000393939c220 */ /* 0x008fe20000400000 */
[----:B------:R-:W-:-:S04]  /*8390*/  FSETP.GEU.AND P4, PT, R64, -126, PT ;  /* 0xc2fc00004000780b */ /* 0x000fc80003f8e000 */
[----:B------:R-:W2:Y:S04]  /*83a0*/  MUFU.EX2 R63, R63 ;  /* 0x0000003f003f7308 */ /* 0x000ea80000000800 */
[----:B------:R-:W-:Y:S01]  /*83b0*/  @!P6 FMUL R66, R66, 0.5 ;  /* 0x3f0000004242e820 */ /* 0x000fe20000400000 */
[----:B-1----:R-:W-:-:S05]  /*83c0*/  @!P5 FMUL R65, R65, R65 ;  /* 0x000000414141d220 */ /* 0x002fca0000400000 */
[----:B------:R-:W1:Y:S01]  /*83d0*/  MUFU.EX2 R66, R66 ;  /* 0x0000004200427308 */ /* 0x000e620000000800 */
[----:B------:R-:W-:Y:S01]  /*83e0*/  FSETP.GEU.AND P5, PT, R74, -126, PT ;  /* 0xc2fc00004a00780b */ /* 0x000fe20003fae000 */
[----:B------:R-:W-:-:S06]  /*83f0*/  @!P4 FMUL R64, R64, 0.5 ;  /* 0x3f0000004040c820 */ /* 0x000fcc0000400000 */
[----:B------:R-:W3:Y:S01]  /*8400*/  MUFU.EX2 R64, R64 ;  /* 0x0000004000407308 */ /* 0x000ee20000000800 */
[----:B--2---:R-:W-:Y:S01]  /*8410*/  @!P3 FMUL R63, R63, R63 ;  /* 0x0000003f3f3fb220 */ /* 0x004fe20000400000 */
[----:B------:R-:W-:-:S04]  /*8420*/  FSETP.GEU.AND P3, PT, R72, -126, PT ;  /* 0xc2fc00004800780b */ /* 0x000fc80003f6e000 */
[----:B------:R-:W-:Y:S01]  /*8430*/  @!P5 FMUL R74, R74, 0.5 ;  /* 0x3f0000004a4ad820 */ /* 0x000fe20000400000 */
[----:B-1----:R-:W-:Y:S01]  /*8440*/  @!P6 FMUL R66, R66, R66 ;  /* 0x000000424242e220 */ /* 0x002fe20000400000 */
[----:B------:R-:W-:-:S04]  /*8450*/  FSETP.GEU.AND P6, PT, R75, -126, PT ;  /* 0xc2fc00004b00780b */ /* 0x000fc80003fce000 */
[----:B------:R-:W1:Y:S03]  /*8460*/  MUFU.EX2 R74, R74 ;  /* 0x0000004a004a7308 */ /* 0x000e660000000800 */
[----:B------:R-:W-:Y:S01]  /*8470*/  @!P3 FMUL R72, R72, 0.5 ;  /* 0x3f0000004848b820 */ /* 0x000fe20000400000 */
[----:B---3--:R-:W-:Y:S01]  /*8480*/  @!P4 FMUL R64, R64, R64 ;  /* 0x000000404040c220 */ /* 0x008fe20000400000 */
[----:B------:R-:W-:Y:S02]  /*8490*/  WARPGROUP.DEPBAR.LE gsb0, 0x0 ;  /* 0x00008000000079c5 */ /* 0x000fe40000010000 */
[----:B------:R-:W-:Y:S01]  /*84a0*/  WARPGROUP.ARRIVE ;  /* 0x00000000000079c5 */ /* 0x000fe20000000000 */
[----:B------:R-:W-:Y:S01]  /*84b0*/  FSETP.GEU.AND P4, PT, R73, -126, PT ;  /* 0xc2fc00004900780b */ /* 0x000fe20003f8e000 */
[----:B------:R-:W2:Y:S01]  /*84c0*/  MUFU.EX2 R72, R72 ;  /* 0x0000004800487308 */ /* 0x000ea20000000800 */
[----:B------:R-:W-:-:S03]  /*84d0*/  @!P6 FMUL R75, R75, 0.5 ;  /* 0x3f0000004b4be820 */ /* 0x000fc60000400000 */
[----:B------:R-:W-:Y:S01]  /*84e0*/  HGMMA.64x32x16.F32 R88, R24, gdesc[UR32].tnspB, R88, gsb0 ;  /* 0x4060002018587df0 */ /* 0x000fe20008000858 */
[----:B-1----:R-:W-:-:S03]  /*84f0*/  @!P5 FMUL R74, R74, R74 ;  /* 0x0000004a4a4ad220 */ /* 0x002fc60000400000 */
[----:B------:R-:W1:Y:S01]  /*8500*/  MUFU.EX2 R75, R75 ;  /* 0x0000004b004b7308 */ /* 0x000e620000000800 */
[----:B------:R-:W-:-:S03]  /*8510*/  FSETP.GEU.AND P5, PT, R78, -126, PT ;  /* 0xc2fc00004e00780b */ /* 0x000fc60003fae000 */
[----:B------:R-:W-:Y:S01]  /*8520*/  @!P4 FMUL R73, R73, 0.5 ;  /* 0x3f0000004949c820 */ /* 0x000fe20000400000 */
[----:B--2---:R-:W-:-:S05]  /*8530*/  @!P3 FMUL R72, R72, R72 ;  /* 0x000000484848b220 */ /* 0x004fca0000400000 */
[----:B------:R-:W2:Y:S01]  /*8540*/  MUFU.EX2 R73, R73 ;  /* 0x0000004900497308 */ /* 0x000ea20000000800 */
[----:B------:R-:W-:-:S03]  /*8550*/  FSETP.GEU.AND P3, PT, R76, -126, PT ;  /* 0xc2fc00004c00780b */ /* 0x000fc60003f6e000 */
[----:B------:R-:W-:Y:S01]  /*8560*/  @!P5 FMUL R78, R78, 0.5 ;  /* 0x3f0000004e4ed820 */ /* 0x000fe20000400000 */
[----:B-1----:R-:W-:Y:S01]  /*8570*/  @!P6 FMUL R75, R75, R75 ;  /* 0x0000004b4b4be220 */ /* 0x002fe20000400000 */
[----:B------:R-:W-:-:S04]  /*8580*/  FSETP.GEU.AND P6, PT, R79, -126, PT ;  /* 0xc2fc00004f00780b */ /* 0x000fc80003fce000 */
[----:B------:R-:W1:Y:S04]  /*8590*/  MUFU.EX2 R78, R78 ;  /* 0x0000004e004e7308 */ /* 0x000e680000000800 */
[----:B------:R-:W-:Y:S01]  /*85a0*/  @!P3 FMUL R76, R76, 0.5 ;  /* 0x3f0000004c4cb820 */ /* 0x000fe20000400000 */
[----:B--2---:R-:W-:Y:S01]  /*85b0*/  @!P4 FMUL R73, R73, R73 ;  /* 0x000000494949c220 */ /* 0x004fe20000400000 */
        /* <DEDUP_REMOVED lines=8> */
[----:B------:R-:W-:-:S03]  /*8640*/  F2FP.F16.F32.PACK_AB R25, R30, R177 ;  /* 0x000000b11e19723e */ /* 0x000fc600000000ff */
[----:B------:R-:W3:Y:S01]  /*8650*/  MUFU.EX2 R77, R77 ;  /* 0x0000004d004d7308 */ /* 0x000ee20000000800 */
[----:B------:R-:W-:Y:S01]  /*8660*/  F2FP.F16.F32.PACK_AB R27, R35, R34 ;  /* 0x00000022231b723e */ /* 0x000fe200000000ff */
[----:B--2---:R-:W-:Y:S01]  /*8670*/  @!P3 FMUL R76, R76, R76 ;  /* 0x0000004c4c4cb220 */ /* 0x004fe20000400000 */
[----:B------:R-:W-:-:S03]  /*8680*/  F2FP.F16.F32.PACK_AB R24, R32, R185 ;  /* 0x000000b92018723e */ /* 0x000fc600000000ff */
[----:B------:R-:W-:Y:S01]  /*8690*/  @!P5 FMUL R82, R82, 0.5 ;  /* 0x3f0000005252d820 */ /* 0x000fe20000400000 */
[----:B------:R-:W-:Y:S01]  /*86a0*/  F2FP.F16.F32.PACK_AB R26, R40, R33 ;  /* 0x00000021281a723e */ /* 0x000fe200000000ff */
[----:B-1----:R-:W-:Y:S01]  /*86b0*/  @!P6 FMUL R79, R79, R79 ;  /* 0x0000004f4f4fe220 */ /* 0x002fe20000400000 */
[----:B------:R-:W-:Y:S01]  /*86c0*/  FSETP.GEU.AND P3, PT, R80, -126, PT ;  /* 0xc2fc00005000780b */ /* 0x000fe20003f6e000 */
[----:B------:R-:W-:Y:S01]  /*86d0*/  FADD R177, R176, R177 ;  /* 0x000000b1b0b17221 */ /* 0x000fe20000000000 */
[----:B------:R-:W-:Y:S01]  /*86e0*/  WARPGROUP.ARRIVE ;  /* 0x00000000000079c5 */ /* 0x000fe20000000000 */
[----:B------:R-:W-:Y:S01]  /*86f0*/  FSETP.GEU.AND P6, PT, R83, -126, PT ;  /* 0xc2fc00005300780b */ /* 0x000fe20003fce000 */
[----:B------:R-:W1:Y:S01]  /*8700*/  MUFU.EX2 R82, R82 ;  /* 0x0000005200527308 */ /* 0x000e620000000800 */
[----:B------:R-:W-:Y:S01]  /*8710*/  FADD R185, R184, R185 ;  /* 0x000000b9b8b97221 */ /* 0x000fe20000000000 */
[----:B------:R-:W-:Y:S02]  /*8720*/  FADD R177, R177, R30 ;  /* 0x0000001eb1b17221 */ /* 0x000fe40000000000 */
[----:B------:R-:W-:Y:S01]  /*8730*/  HGMMA.64x32x16.F32 R152, R24, gdesc[UR24].tnspB, R152, gsb0 ;  /* 0x4060001818987df0 */ /* 0x000fe20008000898 */
[----:B------:R-:W-:Y:S01]  /*8740*/  UMOV UR26, UR8 ;  /* 0x00000008001a7c82 */ /* 0x000fe20008000000 */
[----:B------:R-:W-:Y:S01]  /*8750*/  UMOV UR27, 0x80000020 ;  /* 0x80000020001b7882 */ /* 0x000fe20000000000 */
[----:B------:R-:W-:Y:S01]  /*8760*/  UIADD3 UR8, UR6, 0xc0, URZ ;  /* 0x000000c006087890 */ /* 0x000fe2000fffe03f */
[----:B---3--:R-:W-:Y:S01]  /*8770*/  @!P4 FMUL R77, R77, R77 ;  /* 0x0000004d4d4dc220 */ /* 0x008fe20000400000 */
[----:B------:R-:W-:Y:S01]  /*8780*/  FSETP.GEU.AND P4, PT, R81, -126, PT ;  /* 0xc2fc00005100780b */ /* 0x000fe20003f8e000 */
[----:B------:R-:W-:Y:S01]  /*8790*/  @!P3 FMUL R80, R80, 0.5 ;  /* 0x3f0000005050b820 */ /* 0x000fe20000400000 */
[----:B------:R-:W-:Y:S01]  /*87a0*/  FADD R32, R185, R32 ;  /* 0x00000020b9207221 */ /* 0x000fe20000000000 */
[----:B------:R-:W-:Y:S01]  /*87b0*/  @!P6 FMUL R83, R83, 0.5 ;  /* 0x3f0000005353e820 */ /* 0x000fe20000400000 */
[----:B------:R-:W-:-:S02]  /*87c0*/  FADD R34, R177, R34 ;  /* 0x00000022b1227221 */ /* 0x000fc40000000000 */
[----:B------:R-:W-:Y:S01]  /*87d0*/  FADD R33, R32, R33 ;  /* 0x0000002120217221 */ /* 0x000fe20000000000 */
[----:B------:R-:W2:Y:S01]  /*87e0*/  MUFU.EX2 R80, R80 ;  /* 0x0000005000507308 */ /* 0x000ea20000000800 */
[----:B-1----:R-:W-:Y:S01]  /*87f0*/  @!P5 FMUL R82, R82, R82 ;  /* 0x000000525252d220 */ /* 0x002fe20000400000 */
[----:B------:R-:W-:Y:S01]  /*8800*/  FSETP.GEU.AND P5, PT, R86, -126, PT ;  /* 0xc2fc00005600780b */ /* 0x000fe20003fae000 */
[----:B------:R-:W-:Y:S01]  /*8810*/  FADD R40, R33, R40 ;  /* 0x0000002821287221 */ /* 0x000fe20000000000 */
[----:B------:R-:W-:Y:S02]  /*8820*/  FADD R34, R34, R35 ;  /* 0x0000002322227221 */ /* 0x000fe40000000000 */
[----:B------:R-:W-:Y:S02]  /*8830*/  @!P4 FMUL R81, R81, 0.5 ;  /* 0x3f0000005151c820 */ /* 0x000fe40000400000 */
[----:B------:R-:W1:Y:S07]  /*8840*/  MUFU.EX2 R83, R83 ;  /* 0x0000005300537308 */ /* 0x000e6e0000000800 */
[----:B------:R-:W-:Y:S01]  /*8850*/  @!P5 FMUL R86, R86, 0.5 ;  /* 0x3f0000005656d820 */ /* 0x000fe20000400000 */
[----:B------:R-:W3:Y:S01]  /*8860*/  MUFU.EX2 R81, R81 ;  /* 0x0000005100517308 */ /* 0x000ee20000000800 */
[----:B--2---:R-:W-:Y:S01]  /*8870*/  @!P3 FMUL R80, R80, R80 ;  /* 0x000000505050b220 */ /* 0x004fe20000400000 */
[----:B------:R-:W-:-:S06]  /*8880*/  FSETP.GEU.AND P3, PT, R84, -126, PT ;  /* 0xc2fc00005400780b */ /* 0x000fcc0003f6e000 */
[----:B------:R-:W2:Y:S01]  /*8890*/  MUFU.EX2 R86, R86 ;  /* 0x0000005600567308 */ /* 0x000ea20000000800 */
[----:B-1----:R-:W-:Y:S01]  /*88a0*/  @!P6 FMUL R83, R83, R83 ;  /* 0x000000535353e220 */ /* 0x002fe20000400000 */
[----:B------:R-:W-:-:S05]  /*88b0*/  FSETP.GEU.AND P6, PT, R87, -126, PT ;  /* 0xc2fc00005700780b */ /* 0x000fca0003fce000 */
[----:B------:R-:W-:Y:S01]  /*88c0*/  @!P3 FMUL R84, R84, 0.5 ;  /* 0x3f0000005454b820 */ /* 0x000fe20000400000 */
[----:B---3--:R-:W-:Y:S01]  /*88d0*/  @!P4 FMUL R81, R81, R81 ;  /* 0x000000515151c220 */ /* 0x008fe20000400000 */
[----:B------:R-:W-:-:S04]  /*88e0*/  FSETP.GEU.AND P4, PT, R31, -126, PT ;  /* 0xc2fc00001f00780b */ /* 0x000fc80003f8e000 */
[----:B------:R-:W1:Y:S01]  /*88f0*/  MUFU.EX2 R84, R84 ;  /* 0x0000005400547308 */ /* 0x000e620000000800 */
[----:B------:R-:W-:Y:S02]  /*8900*/  WARPGROUP.DEPBAR.LE gsb0, 0x0 ;  /* 0x00008000000079c5 */ /* 0x000fe40000010000 */
[----:B------:R-:W-:Y:S01]  /*8910*/  WARPGROUP.ARRIVE ;  /* 0x00000000000079c5 */ /* 0x000fe20000000000 */
[----:B------:R-:W-:Y:S01]  /*8920*/  @!P6 FMUL R87, R87, 0.5 ;  /* 0x3f0000005757e820 */ /* 0x000fe20000400000 */
[----:B--2---:R-:W-:-:S04]  /*8930*/  @!P5 FMUL R86, R86, R86 ;  /* 0x000000565656d220 */ /* 0x004fc80000400000 */
[----:B------:R-:W-:Y:S01]  /*8940*/  HGMMA.64x32x16.F32 R136, R24, gdesc[UR8].tnspB, R136, gsb0 ;  /* 0x4060000818887df0 */ /* 0x000fe20008000888 */
[----:B------:R-:W-:Y:S01]  /*8950*/  UMOV UR10, UR12 ;  /* 0x0000000c000a7c82 */ /* 0x000fe20008000000 */
[----:B------:R-:W-:Y:S01]  /*8960*/  UMOV UR11, 0x80000020 ;  /* 0x80000020000b7882 */ /* 0x000fe20000000000 */
[----:B------:R-:W-:Y:S01]  /*8970*/  UIADD3 UR12, UR6, 0x480, URZ ;  /* 0x00000480060c7890 */ /* 0x000fe2000fffe03f */
[----:B------:R-:W-:Y:S01]  /*8980*/  @!P4 FMUL R31, R31, 0.5 ;  /* 0x3f0000001f1fc820 */ /* 0x000fe20000400000 */
[----:B------:R-:W2:Y:S01]  /*8990*/  MUFU.EX2 R87, R87 ;  /* 0x0000005700577308 */ /* 0x000ea20000000800 */
[----:B-1----:R-:W-:Y:S01]  /*89a0*/  @!P3 FMUL R84, R84, R84 ;  /* 0x000000545454b220 */ /* 0x002fe20000400000 */
[----:B------:R-:W-:-:S06]  /*89b0*/  ISETP.NE.AND P3, PT, R6, 0x4, PT ;  /* 0x000000040600780c */ /* 0x000fcc0003f65270 */
[----:B------:R-:W1:Y:S01]  /*89c0*/  MUFU.EX2 R31, R31 ;  /* 0x0000001f001f7308 */ /* 0x000e620000000800 */
[----:B------:R-:W-:Y:S01]  /*89d0*/  SEL R6, R6, RZ, P3 ;  /* 0x000000ff06067207 */ /* 0x000fe20001800000 */
[----:B--2---:R-:W-:Y:S01]  /*89e0*/  @!P6 FMUL R87, R87, R87 ;  /* 0x000000575757e220 */ /* 0x004fe20000400000 */
[----:B-1----:R-:W-:Y:S01]  /*89f0*/  @!P4 FMUL R31, R31, R31 ;  /* 0x0000001f1f1fc220 */ /* 0x002fe20000400000 */
[----:B------:R-:W-:-:S04]  /*8a00*/  ISETP.NE.AND P4, PT, R173, 0x4, PT ;  /* 0x00000004ad00780c */ /* 0x000fc80003f85270 */
[----:B------:R-:W-:Y:S01]  /*8a10*/  SEL R179, R173, RZ, P4 ;  /* 0x000000ffadb37207 */ /* 0x000fe20002000000 */
[----:B------:R-:W-:Y:S02]  /*8a20*/  WARPGROUP.DEPBAR.LE gsb0, 0x0 ;  /* 0x00008000000079c5 */ /* 0x000fe40000010000 */
[----:B------:R-:W-:-:S06]  /*8a30*/  WARPGROUP.ARRIVE ;  /* 0x00000000000079c5 */ /* 0x000fcc0000000000 */
[----:B------:R-:W-:Y:S01]  /*8a40*/  HGMMA.64x32x16.F32 R120, R24, gdesc[UR8].tnspB, R120, gsb0 ;  /* 0x4060000818787df0 */ /* 0x000fe20008000878 */
[----:B------:R-:W-:Y:S01]  /*8a50*/  UMOV UR10, UR16 ;  /* 0x00000010000a7c82 */ /* 0x000fe20008000000 */
[----:B------:R-:W-:Y:S01]  /*8a60*/  UMOV UR11, 0x80000020 ;  /* 0x80000020000b7882 */ /* 0x000fe20000000000 */
[----:B------:R-:W-:Y:S01]  /*8a70*/  UIADD3 UR16, UR6, 0x680, URZ ;  /* 0x0000068006107890 */ /* 0x000fe2000fffe03f */
        /* <DEDUP_REMOVED lines=18> */
[----:B------:R-:W-:-:S02]  /*8ba0*/  FADD R38, R39, R38 ;  /* 0x0000002627267221 */ /* 0x000fc40000000000 */
[----:B------:R-:W-:Y:S01]  /*8bb0*/  FADD R36, R37, R36 ;  /* 0x0000002425247221 */ /* 0x000fe20000000000 */
[----:B------:R-:W-:Y:S01]  /*8bc0*/  WARPGROUP.ARRIVE ;  /* 0x00000000000079c5 */ /* 0x000fe20000000000 */
[----:B------:R-:W-:Y:S02]  /*8bd0*/  FADD R41, R38, R41 ;  /* 0x0000002926297221 */ /* 0x000fe40000000000 */
[----:B------:R-:W-:Y:S02]  /*8be0*/  FADD R36, R36, R29 ;  /* 0x0000001d24247221 */ /* 0x000fe40000000000 */
[----:B------:R-:W-:Y:S01]  /*8bf0*/  FADD R44, R41, R44 ;  /* 0x0000002c292c7221 */ /* 0x000fe20000000000 */
[----:B------:R-:W-:Y:S01]  /*8c00*/  HGMMA.64x32x16.F32 R152, R24, gdesc[UR24].tnspB, R152, gsb0 ;  /* 0x4060001818987df0 */ /* 0x000fe20008000898 */
[----:B------:R-:W-:Y:S01]  /*8c10*/  UMOV UR26, UR8 ;  /* 0x00000008001a7c82 */ /* 0x000fe20008000000 */
[----:B------:R-:W-:Y:S01]  /*8c20*/  UMOV UR27, 0x80000020 ;  /* 0x80000020001b7882 */ /* 0x000fe20000000000 */
[----:B------:R-:W-:Y:S01]  /*8c30*/  UIADD3 UR8, UR6, 0x100, URZ ;  /* 0x0000010006087890 */ /* 0x000fe2000fffe03f */
[----:B------:R-:W-:-:S02]  /*8c40*/  WARPGROUP.DEPBAR.LE gsb0, 0x0 ;  /* 0x00008000000079c5 */ /* 0x000fc40000010000 */
        /* <DEDUP_REMOVED lines=119> */
[----:B------:R-:W-:Y:S01]  /*93c0*/  FADD R63, R63, R72 ;  /* 0x000000483f3f7221 */ /* 0x000fe20000000000 */
[----:B------:R-:W-:-:S03]  /*93d0*/  FADD R65, R65, R74 ;  /* 0x0000004a41417221 */ /* 0x000fc60000000000 */
        /* <DEDUP_REMOVED lines=13> */
[----:B------:R-:W-:Y:S01]  /*94b0*/  FADD R170, R65, R87 ;  /* 0x0000005741aa7221 */ /* 0x000fe20000000000 */
        /* <DEDUP_REMOVED lines=26> */
[----:B------:R-:W-:-:S04]  /*9660*/  F2FP.F16.F32.PACK_AB R27, R79, R78 ;  /* 0x0000004e4f1b723e */ /* 0x000fc800000000ff */
[----:B------:R-:W-:-:S06]  /*9670*/  WARPGROUP.ARRIVE ;  /* 0x00000000000079c5 */ /* 0x000fcc0000000000 */
[----:B------:R-:W-:Y:S03]  /*9680*/  HGMMA.64x32x16.F32 R152, R24, gdesc[UR24].tnspB, R152, gsb0 ;  /* 0x4060001818987df0 */ /* 0x000fe60008000898 */
        /* <DEDUP_REMOVED lines=21> */
[----:B------:R-:W-:Y:S02]  /*97e0*/  UIADD3 UR8, UR6, 0x7c0, URZ ;  /* 0x000007c006087890 */ /* 0x000fe4000fffe03f */
[----:B------:R-:W-:Y:S01]  /*97f0*/  UIADD3 UR6, UR6, 0x9c0, URZ ;  /* 0x000009c006067890 */ /* 0x000fe2000fffe03f */
[----:B------:R-:W-:Y:S02]  /*9800*/  WARPGROUP.DEPBAR.LE gsb0, 0x0 ;  /* 0x00008000000079c5 */ /* 0x000fe40000010000 */
[----:B------:R-:W-:Y:S02]  /*9810*/  F2FP.F16.F32.PACK_AB R24, R81, R80 ;  /* 0x000000505118723e */ /* 0x000fe400000000ff */
[----:B------:R-:W-:-:S02]  /*9820*/  F2FP.F16.F32.PACK_AB R25, R83, R82 ;  /* 0x000000525319723e */ /* 0x000fc400000000ff */
        /* <DEDUP_REMOVED lines=18> */
[----:B------:R-:W-:-:S06]  /*9950*/  WARPGROUP.ARRIVE ;  /* 0x00000000000079c5 */ /* 0x000fcc0000000000 */
[----:B------:R-:W-:Y:S03]  /*9960*/  HGMMA.64x32x16.F32 R88, R24, gdesc[UR4].tnspB, R88, gsb0 ;  /* 0x4060000418587df0 */ /* 0x000fe60008000858 */
[----:B------:R-:W-:Y:S02]  /*9970*/  WARPGROUP.DEPBAR.LE gsb0, 0x0 ;  /* 0x00008000000079c5 */ /* 0x000fe40000010000 */
[C---:B------:R-:W-:Y:S02]  /*9980*/  LEA R24, R6.reuse, R17, 0x3 ;  /* 0x0000001106187211 */ /* 0x040fe400078e18ff */
[----:B------:R-:W-:Y:S02]  /*9990*/  IADD3 R6, R6, 0x1, RZ ;  /* 0x0000000106067810 */ /* 0x000fe40007ffe0ff */
[----:B------:R-:W-:Y:S02]  /*99a0*/  PRMT R24, RZ, 0x654, R24 ;  /* 0x00000654ff187816 */ /* 0x000fe40000000018 */
[----:B------:R-:W-:-:S02]  /*99b0*/  ISETP.NE.AND P3, PT, R6, 0x4, PT ;  /* 0x000000040600780c */ /* 0x000fc40003f65270 */
[----:B------:R1:W-:Y:S02]  /*99c0*/  SYNCS.ARRIVE.TRANS64.RED.A1T0 RZ, [R24+URZ], RZ ;  /* 0x000000ff18ff79a7 */ /* 0x0003e4000810043f */
[----:B------:R-:W-:Y:S02]  /*99d0*/  SEL R6, R6, RZ, P3 ;  /* 0x000000ff06067207 */ /* 0x000fe40001800000 */
[----:B-1----:R-:W-:-:S04]  /*99e0*/  SEL R24, RZ, 0x1, P4 ;  /* 0x00000001ff187807 */ /* 0x002fc80002000000 */
[----:B------:R-:W-:Y:S01]  /*99f0*/  LOP3.LUT R3, R3, R24, RZ, 0x3c, !PT ;  /* 0x0000001803037212 */ /* 0x000fe200078e3cff */
[----:B------:R-:W-:Y:S06]  /*9a00*/  @P2 BRA `(.L_x_31) ;  /* 0x0000000400002947 */ /* 0x000fec0003800000 */
[----:B------:R-:W-:Y:S01]  /*9a10*/  ISETP.LT.OR P2, PT, R7, 0x1, !P0 ;  /* 0x000000010700780c */ /* 0x000fe20004741670 */
[----:B------:R-:W-:-:S12]  /*9a20*/  BSSY B0, `(.L_x_32) ;  /* 0x000003d000007945 */ /* 0x000fd80003800000 */
[----:B------:R-:W-:Y:S05]  /*9a30*/  @P2 BRA `(.L_x_33) ;  /* 0x0000000000ec2947 */ /* 0x000fea0003800000 */
[----:B------:R-:W-:Y:S01]  /*9a40*/  IMAD R24, R5, 0x8, R2 ;  /* 0x0000000805187824 */ /* 0x000fe200078e0202 */
[----:B------:R-:W-:Y:S02]  /*9a50*/  SHF.L.U32 R25, R4, 0x1f, RZ ;  /* 0x0000001f04197819 */ /* 0x000fe400000006ff */
[----:B------:R-:W-:Y:S02]  /*9a60*/  ISETP.NE.AND P3, PT, R0, RZ, PT ;  /* 0x000000ff0000720c */ /* 0x000fe40003f65270 */
[----:B------:R-:W1:Y:S02]  /*9a70*/  SYNCS.PHASECHK.TRANS64.TRYWAIT P2, [R24+URZ+0x2d020], R25 ;  /* 0x02d02019180075a7 */ /* 0x000e64000804017f */
[----:B-1----:R-:W-:Y:S09]  /*9a80*/  @!P2 BRA `(.L_x_34) ;  /* 0x000000740024a947 */ /* 0x002ff20003800000 */
.L_x_89:
[----:B------:R-:W-:Y:S05]  /*9a90*/  @P3 BRA `(.L_x_35) ;  /* 0x0000000000143947 */ /* 0x000fea0003800000 */
[----:B------:R-:W-:Y:S02]  /*9aa0*/  LOP3.LUT P2, RZ, R16, 0x1f, RZ, 0xc0, !PT ;  /* 0x0000001f10ff7812 */ /* 0x000fe4000784c0ff */
[----:B-1----:R-:W-:-:S04]  /*9ab0*/  MOV R25, 0xa000 ;  /* 0x0000a00000197802 */ /* 0x002fc80000000f00 */
[----:B------:R2:W-:Y:S07]  /*9ac0*/  SYNCS.ARRIVE.TRANS64 RZ, [R24+URZ+0x2d000], R25 ;  /* 0x02d0001918ff79a7 */ /* 0x0005ee000800003f */
[----:B------:R-:W-:Y:S05]  /*9ad0*/  @!P2 BRA `(.L_x_35) ;  /* 0x000000000004a947 */ /* 0x000fea0003800000 */
[----:B------:R-:W-:Y:S01]  /*9ae0*/  BPT.TRAP 0x1 ;  /* 0x000000040000795c */ /* 0x000fe20000300000 */
.L_x_35:
[----:B-12---:R-:W-:Y:S01]  /*9af0*/  IMAD R25, R5, 0xa000, R2 ;  /* 0x0000a00005197824 */ /* 0x006fe200078e0202 */
[----:B------:R-:W-:Y:S01]  /*9b00*/  R2UR UR41, R24 ;  /* 0x00000000182972ca */ /* 0x000fe200000e0000 */
[----:B------:R-:W-:Y:S01]  /*9b10*/  UIADD3 UR38, UP0, UR60, 0x2f0, URZ ;  /* 0x000002f03c267890 */ /* 0x000fe2000ff1e03f */
[C---:B------:R-:W-:Y:S01]  /*9b20*/  R2UR UR43, R8.reuse ;  /* 0x00000000082b72ca */ /* 0x040fe200000e0000 */
[----:B------:R-:W-:Y:S01]  /*9b30*/  UMOV UR6, 0x0 ;  /* 0x0000000000067882 */ /* 0x000fe20000000000 */
[----:B------:R-:W-:Y:S01]  /*9b40*/  R2UR UR8, R25 ;  /* 0x00000000190872ca */ /* 0x000fe200000e0000 */
[----:B------:R-:W-:Y:S01]  /*9b50*/  UIADD3.X UR39, URZ, UR61, URZ, UP0, !UPT ;  /* 0x0000003d3f277290 */ /* 0x000fe200087fe43f */
[----:B------:R-:W-:Y:S01]  /*9b60*/  VIADD R5, R5, 0x1 ;  /* 0x0000000105057836 */ /* 0x000fe20000000000 */
[----:B------:R-:W-:Y:S01]  /*9b70*/  UMOV UR7, 0x10000000 ;  /* 0x1000000000077882 */ /* 0x000fe20000000000 */
[----:B------:R-:W-:Y:S01]  /*9b80*/  UMOV UR42, URZ ;  /* 0x0000003f002a7c82 */ /* 0x000fe20008000000 */
[----:B------:R-:W-:Y:S01]  /*9b90*/  UMOV UR34, 0x20 ;  /* 0x0000002000227882 */ /* 0x000fe20000000000 */
[----:B------:R-:W-:Y:S01]  /*9ba0*/  UMOV UR36, UR44 ;  /* 0x0000002c00247c82 */ /* 0x000fe20008000000 */
[----:B------:R-:W-:Y:S01]  /*9bb0*/  UMOV UR37, UR45 ;  /* 0x0000002d00257c82 */ /* 0x000fe20008000000 */
[----:B------:R-:W-:Y:S01]  /*9bc0*/  UMOV UR26, 0x40 ;  /* 0x00000040001a7882 */ /* 0x000fe20000000000 */
[----:B------:R-:W-:Y:S01]  /*9bd0*/  UIADD3 UR41, UR41, 0x2d000, URZ ;  /* 0x0002d00029297890 */ /* 0x000fe2000fffe03f */
[C---:B------:R-:W-:Y:S01]  /*9be0*/  ISETP.NE.AND P2, PT, R5.reuse, 0x4, PT ;  /* 0x000000040500780c */ /* 0x040fe20003f45270 */
[----:B------:R-:W-:Y:S01]  /*9bf0*/  USHF.L.U32 UR43, UR43, 0x7, URZ ;  /* 0x000000072b2b7899 */ /* 0x000fe2000800063f */
[----:B------:R-:W-:Y:S01]  /*9c00*/  IADD3 R8, R8, 0x1, RZ ;  /* 0x0000000108087810 */ /* 0x000fe20007ffe0ff */
[----:B------:R-:W-:Y:S01]  /*9c10*/  UIADD3 UR40, UR8, 0x5000, URZ ;  /* 0x0000500008287890 */ /* 0x000fe2000fffe03f */
[----:B------:R-:W-:Y:S01]  /*9c20*/  SEL R25, RZ, 0x1, P2 ;  /* 0x00000001ff197807 */ /* 0x000fe20001000000 */
        /* <DEDUP_REMOVED lines=28> */
.L_x_33:
[----:B------:R-:W-:Y:S05]  /*9df0*/  BSYNC B0 ;  /* 0x0000000000007941 */ /* 0x000fea0003800000 */
.L_x_32:
[----:B------:R-:W-:-:S07]  /*9e00*/  VIADD R7, R7, 0xffffffff ;  /* 0xffffffff07077836 */ /* 0x000fce0000000000 */
.L_x_31:
[----:B------:R-:W-:Y:S01]  /*9e10*/  IADD3 R168, R168, 0x80, RZ ;  /* 0x00000080a8a87810 */ /* 0x000fe20007ffe0ff */
[----:B------:R-:W-:Y:S01]  /*9e20*/  IMAD.MOV.U32 R177, RZ, RZ, R172 ;  /* 0x000000ffffb17224 */ /* 0x000fe200078e00ac */
[----:B------:R-:W-:Y:S01]  /*9e30*/  MOV R175, R171 ;  /* 0x000000ab00af7202 */ /* 0x000fe20000000f00 */
[----:B------:R-:W-:Y:S06]  /*9e40*/  @P1 BRA `(.L_x_36) ;  /* 0xffffffbc00a41947 */ /* 0x000fec000383ffff */
[----:B------:R-:W-:-:S07]  /*9e50*/  IMAD.MOV.U32 R173, RZ, RZ, R174 ;  /* 0x000000ffffad7224 */ /* 0x000fce00078e00ae */
.L_x_24:
[----:B------:R-:W-:-:S13]  /*9e60*/  ISETP.GE.AND P1, PT, R173, 0x1, PT ;  /* 0x00000001ad00780c */ /* 0x000fda0003f26270 */
[----:B------:R-:W-:Y:S05]  /*9e70*/  @!P1 BRA `(.L_x_37) ;  /* 0x0000004c007c9947 */ /* 0x000fea0003800000 */
[----:B------:R-:W-:Y:S01]  /*9e80*/  MOV R177, R172 ;  /* 0x000000ac00b17202 */ /* 0x000fe20000000f00 */
[----:B------:R-:W-:Y:S01]  /*9e90*/  IMAD.MOV.U32 R176, RZ, RZ, R171 ;  /* 0x000000ffffb07224 */ /* 0x000fe200078e00ab */
[----:B------:R-:W-:-:S07]  /*9ea0*/  LOP3.LUT R174, R16, 0x1f, RZ, 0xc0, !PT ;  /* 0x0000001f10ae7812 */ /* 0x000fce00078ec0ff */
.L_x_50:
[----:B------:R-:W-:Y:S01]  /*9eb0*/  LEA R25, R179, R2, 0x3 ;  /* 0x00000002b3197211 */ /* 0x000fe200078e18ff */
[----:B------:R-:W-:Y:S05]  /*9ec0*/  YIELD ;  /* 0x0000000000007946 */ /* 0x000fea0003800000 */
[----:B-1----:R-:W-:-:S04]  /*9ed0*/  SHF.L.U32 R24, R3, 0x1f, RZ ;  /* 0x0000001f03187819 */ /* 0x002fc800000006ff */
[----:B------:R-:W1:Y:S02]  /*9ee0*/  SYNCS.PHASECHK.TRANS64.TRYWAIT P1, [R25+URZ+0x2d000], R24 ;  /* 0x02d00018190075a7 */ /* 0x000e64000802017f */
[----:B-1----:R-:W-:Y:S05]  /*9ef0*/  @!P1 BRA `(.L_x_38) ;  /* 0x00000070001c9947 */ /* 0x002fea0003800000 */
.L_x_90:
[----:B------:R-:W-:Y:S05]  /*9f00*/  WARPSYNC.ALL ;  /* 0x0000000000007948 */ /* 0x000fea0003800000 */
[----:B------:R-:W-:Y:S01]  /*9f10*/  IMAD.U32 R180, RZ, RZ, UR30 ;  /* 0x0000001effb47e24 */ /* 0x000fe2000f8e00ff */
[----:B------:R-:W-:Y:S01]  /*9f20*/  MOV R181, 0x80000020 ;  /* 0x8000002000b57802 */ /* 0x000fe20000000f00 */
[----:B-1----:R-:W-:Y:S01]  /*9f30*/  WARPGROUP.ARRIVE ;  /* 0x00000000000079c5 */ /* 0x002fe20000000000 */
[----:B------:R-:W-:Y:S01]  /*9f40*/  R2UR UR8, R22 ;  /* 0x00000000160872ca */ /* 0x000fe200000e0000 */
[----:B------:R-:W-:Y:S01]  /*9f50*/  IMAD R180, R179, 0xa00, R180 ;  /* 0x00000a00b3b47824 */ /* 0x000fe200078e02b4 */
[----:B------:R-:W-:-:S02]  /*9f60*/  R2UR UR11, R181 ;  /* 0x00000000b50b72ca */ /* 0x000fc400000e0000 */
[----:B------:R-:W-:Y:S01]  /*9f70*/  R2UR UR9, R23 ;  /* 0x00000000170972ca */ /* 0x000fe200000e0000 */
[C---:B------:R-:W-:Y:S01]  /*9f80*/  VIADD R182, R180.reuse, 0x2 ;  /* 0x00000002b4b67836 */ /* 0x040fe20000000000 */
[----:B------:R-:W-:Y:S02]  /*9f90*/  R2UR UR10, R180 ;  /* 0x00000000b40a72ca */ /* 0x000fe400000e0000 */
[----:B------:R-:W-:Y:S02]  /*9fa0*/  MOV R183, 0x80000020 ;  /* 0x8000002000b77802 */ /* 0x000fe40000000f00 */
[----:B------:R-:W-:Y:S02]  /*9fb0*/  MOV R181, 0x80000020 ;  /* 0x8000002000b57802 */ /* 0x000fe40000000f00 */
[----:B------:R-:W-:Y:S02]  /*9fc0*/  ISETP.NE.AND P1, PT, R9, RZ, PT ;  /* 0x000000ff0900720c */ /* 0x000fe40003f25270 */
[----:B------:R-:W-:-:S05]  /*9fd0*/  R2UR UR7, R181 ;  /* 0x00000000b50772ca */ /* 0x000fca00000e0000 */
[----:B------:R-:W-:Y:S01]  /*9fe0*/  HGMMA.64x128x16.F32 R24, gdesc[UR8], RZ, !UPT, gsb0 ;  /* 0x01e00000081879f0 */ /* 0x000fe2000c0008ff */
[----:B------:R-:W-:Y:S01]  /*9ff0*/  R2UR UR10, R182 ;  /* 0x00000000b60a72ca */ /* 0x000fe200000e0000 */
[----:B------:R-:W-:Y:S01]  /*a000*/  VIADD R182, R180, 0x200 ;  /* 0x00000200b4b67836 */ /* 0x000fe20000000000 */
[----:B------:R-:W-:Y:S02]  /*a010*/  R2UR UR11, R183 ;  /* 0x00000000b70b72ca */ /* 0x000fe400000e0000 */
[----:B------:R-:W-:Y:S02]  /*a020*/  R2UR UR8, R20 ;  /* 0x00000000140872ca */ /* 0x000fe400000e0000 */
[----:B------:R-:W-:Y:S02]  /*a030*/  R2UR UR9, R21 ;  /* 0x00000000150972ca */ /* 0x000fe400000e0000 */
[----:B------:R-:W-:Y:S01]  /*a040*/  MOV R183, 0x80000020 ;  /* 0x8000002000b77802 */ /* 0x000fe20000000f00 */
[----:B------:R-:W-:-:S02]  /*a050*/  WARPGROUP.DEPBAR.LE gsb0, 0x0 ;  /* 0x00008000000079c5 */ /* 0x000fc40000010000 */
[----:B------:R-:W-:-:S08]  /*a060*/  WARPGROUP.ARRIVE ;  /* 0x00000000000079c5 */ /* 0x000fd00000000000 */
[----:B------:R-:W-:Y:S01]  /*a070*/  HGMMA.64x128x16.F32 R24, gdesc[UR8], R24, gsb0 ;  /* 0x01e00000081879f0 */ /* 0x000fe20008000818 */
        /* <DEDUP_REMOVED lines=32> */
[----:B------:R-:W-:Y:S02]  /*a280*/  MOV R183, 0x80000020 ;  /* 0x8000002000b77802 */ /* 0x000fe40000000f00 */
[----:B------:R-:W-:Y:S01]  /*a290*/  R2UR UR58, R182 ;  /* 0x00000000b63a72ca */ /* 0x000fe200000e0000 */
[----:B------:R-:W-:Y:S01]  /*a2a0*/  VIADD R182, R180, 0x602 ;  /* 0x00000602b4b67836 */ /* 0x000fe20000000000 */
[----:B------:R-:W-:-:S02]  /*a2b0*/  R2UR UR59, R183 ;  /* 0x00000000b73b72ca */ /* 0x000fc400000e0000 */
[----:B------:R-:W-:Y:S02]  /*a2c0*/  MOV R183, 0x80000020 ;  /* 0x8000002000b77802 */ /* 0x000fe40000000f00 */
[----:B------:R-:W-:Y:S01]  /*a2d0*/  R2UR UR54, R182 ;  /* 0x00000000b63672ca */ /* 0x000fe200000e0000 */
[C---:B------:R-:W-:Y:S01]  /*a2e0*/  VIADD R182, R180.reuse, 0x800 ;  /* 0x00000800b4b67836 */ /* 0x040fe20000000000 */
[----:B------:R-:W-:Y:S01]  /*a2f0*/  R2UR UR55, R183 ;  /* 0x00000000b73772ca */ /* 0x000fe200000e0000 */
[----:B------:R-:W-:Y:S01]  /*a300*/  VIADD R180, R180, 0x802 ;  /* 0x00000802b4b47836 */ /* 0x000fe20000000000 */
[----:B------:R-:W-:Y:S02]  /*a310*/  MOV R183, 0x80000020 ;  /* 0x8000002000b77802 */ /* 0x000fe40000000f00 */
[----:B------:R-:W-:Y:S02]  /*a320*/  R2UR UR50, R182 ;  /* 0x00000000b63272ca */ /* 0x000fe400000e0000 */
[----:B------:R-:W-:-:S02]  /*a330*/  R2UR UR51, R183 ;  /* 0x00000000b73372ca */ /* 0x000fc400000e0000 */
[----:B------:R-:W-:Y:S01]  /*a340*/  R2UR UR6, R180 ;  /* 0x00000000b40672ca */ /* 0x000fe200000e0000 */
        /* <DEDUP_REMOVED lines=19> */
[----:B------:R-:W-:Y:S01]  /*a480*/  IMAD R171, R5, 0x8, R2 ;  /* 0x0000000805ab7824 */ /* 0x000fe200078e0202 */
[----:B------:R-:W-:Y:S02]  /*a490*/  SHF.L.U32 R172, R4, 0x1f, RZ ;  /* 0x0000001f04ac7819 */ /* 0x000fe400000006ff */
[----:B------:R-:W-:Y:S02]  /*a4a0*/  ISETP.NE.AND P3, PT, R0, RZ, PT ;  /* 0x000000ff0000720c */ /* 0x000fe40003f65270 */
[----:B------:R-:W1:Y:S02]  /*a4b0*/  SYNCS.PHASECHK.TRANS64.TRYWAIT P2, [R171+URZ+0x2d020], R172 ;  /* 0x02d020acab0075a7 */ /* 0x000e64000804017f */
[----:B-1----:R-:W-:Y:S09]  /*a4c0*/  @!P2 BRA `(.L_x_41) ;  /* 0x0000006800bca947 */ /* 0x002ff20003800000 */
.L_x_91:
[----:B------:R-:W-:Y:S05]  /*a4d0*/  @P3 BRA `(.L_x_42) ;  /* 0x0000000000143947 */ /* 0x000fea0003800000 */
[----:B------:R-:W-:Y:S02]  /*a4e0*/  ISETP.NE.AND P2, PT, R174, RZ, PT ;  /* 0x000000ffae00720c */ /* 0x000fe40003f45270 */
[----:B-1----:R-:W-:-:S04]  /*a4f0*/  MOV R172, 0xa000 ;  /* 0x0000a00000ac7802 */ /* 0x002fc80000000f00 */
[----:B------:R2:W-:Y:S07]  /*a500*/  SYNCS.ARRIVE.TRANS64 RZ, [R171+URZ+0x2d000], R172 ;  /* 0x02d000acabff79a7 */ /* 0x0005ee000800003f */
[----:B------:R-:W-:Y:S05]  /*a510*/  @!P2 BRA `(.L_x_42) ;  /* 0x000000000004a947 */ /* 0x000fea0003800000 */
[----:B------:R-:W-:Y:S01]  /*a520*/  BPT.TRAP 0x1 ;  /* 0x000000040000795c */ /* 0x000fe20000300000 */
.L_x_42:
[----:B-12---:R-:W-:Y:S01]  /*a530*/  IMAD R172, R5, 0xa000, R2 ;  /* 0x0000a00005ac7824 */ /* 0x006fe200078e0202 */
        /* <DEDUP_REMOVED lines=8> */
[----:B------:R-:W-:Y:S01]  /*a5c0*/  VIADD R5, R5, 0x1 ;  /* 0x0000000105057836 */ /* 0x000fe20000000000 */
[----:B------:R-:W-:Y:S01]  /*a5d0*/  UMOV UR42, URZ ;  /* 0x0000003f002a7c82 */ /* 0x000fe20008000000 */
[----:B------:R-:W-:Y:S01]  /*a5e0*/  UMOV UR34, 0x20 ;  /* 0x0000002000227882 */ /* 0x000fe20000000000 */
[----:B------:R-:W-:Y:S01]  /*a5f0*/  UMOV UR36, UR44 ;  /* 0x0000002c00247c82 */ /* 0x000fe20008000000 */
[----:B------:R-:W-:Y:S01]  /*a600*/  UMOV UR37, UR45 ;  /* 0x0000002d00257c82 */ /* 0x000fe20008000000 */
        /* <DEDUP_REMOVED lines=34> */
.L_x_40:
[----:B------:R-:W-:-:S07]  /*a830*/  IADD3 R7, R7, -0x1, RZ ;  /* 0xffffffff07077810 */ /* 0x000fce0007ffe0ff */
.L_x_39:
[----:B------:R-:W-:Y:S01]  /*a840*/  VIADD R175, R179, 0x1 ;  /* 0x00000001b3af7836 */ /* 0x000fe20000000000 */
[----:B------:R-:W-:Y:S05]  /*a850*/  WARPSYNC.ALL ;  /* 0x0000000000007948 */ /* 0x000fea0003800000 */
[----:B------:R-:W-:-:S04]  /*a860*/  ISETP.NE.AND P2, PT, R175, 0x4, PT ;  /* 0x00000004af00780c */ /* 0x000fc80003f45270 */
[----:B------:R-:W-:Y:S02]  /*a870*/  SEL R172, RZ, 0x1, P2 ;  /* 0x00000001ffac7807 */ /* 0x000fe40001000000 */
[----:B------:R-:W-:Y:S02]  /*a880*/  SEL R175, R175, RZ, P2 ;  /* 0x000000ffafaf7207 */ /* 0x000fe40001000000 */
[----:B------:R-:W-:Y:S02]  /*a890*/  LOP3.LUT R3, R3, R172, RZ, 0x3c, !PT ;  /* 0x000000ac03037212 */ /* 0x000fe400078e3cff */
[C---:B------:R-:W-:Y:S01]  /*a8a0*/  IADD3 R171, R168.reuse, 0x1, RZ ;  /* 0x00000001a8ab7810 */ /* 0x040fe20007ffe0ff */
[C---:B------:R-:W-:Y:S01]  /*a8b0*/  VIADD R172, R168.reuse, 0x8 ;  /* 0x00000008a8ac7836 */ /* 0x040fe20000000000 */
[C---:B------:R-:W-:Y:S01]  /*a8c0*/  ISETP.GE.AND P2, PT, R168.reuse, UR15, PT ;  /* 0x0000000fa8007c0c */ /* 0x040fe2000bf46270 */
[----:B------:R-:W-:Y:S01]  /*a8d0*/  BSSY B0, `(.L_x_43) ;  /* 0x00000e1000007945 */ /* 0x000fe20003800000 */
[----:B------:R-:W-:Y:S01]  /*a8e0*/  ISETP.GE.AND P4, PT, R171, UR15, PT ;  /* 0x0000000fab007c0c */ /* 0x000fe2000bf86270 */
[C---:B------:R-:W-:Y:S01]  /*a8f0*/  VIADD R171, R168.reuse, 0x10 ;  /* 0x00000010a8ab7836 */ /* 0x040fe20000000000 */
[----:B------:R-:W-:-:S02]  /*a900*/  IADD3 R178, R168, 0x9, RZ ;  /* 0x00000009a8b27810 */ /* 0x000fc40007ffe0ff */
[----:B------:R-:W-:Y:S01]  /*a910*/  ISETP.GE.AND P3, PT, R172, UR15, PT ;  /* 0x0000000fac007c0c */ /* 0x000fe2000bf66270 */
[C---:B------:R-:W-:Y:S01]  /*a920*/  VIADD R172, R168.reuse, 0x18 ;  /* 0x00000018a8ac7836 */ /* 0x040fe20000000000 */
[----:B------:R-:W-:Y:S02]  /*a930*/  ISETP.GE.AND P5, PT, R171, UR15, PT ;  /* 0x0000000fab007c0c */ /* 0x000fe4000bfa6270 */
[----:B------:R-:W-:Y:S02]  /*a940*/  IADD3 R171, R168, 0x11, RZ ;  /* 0x00000011a8ab7810 */ /* 0x000fe40007ffe0ff */
[----:B------:R-:W-:Y:S02]  /*a950*/  FSEL R183, R26, -INF , !P2 ;  /* 0xff8000001ab77808 */ /* 0x000fe40005000000 */
[----:B------:R-:W-:Y:S02]  /*a960*/  IADD3 R26, R168, 0x19, RZ ;  /* 0x00000019a81a7810 */ /* 0x000fe40007ffe0ff */
[----:B------:R-:W-:-:S02]  /*a970*/  FSEL R24, R24, -INF , !P2 ;  /* 0xff80000018187808 */ /* 0x000fc40005000000 */
[----:B------:R-:W-:Y:S01]  /*a980*/  ISETP.GE.AND P2, PT, R171, UR15, PT ;  /* 0x0000000fab007c0c */ /* 0x000fe2000bf46270 */
[----:B------:R-:W-:Y:S01]  /*a990*/  VIADD R171, R168, 0x28 ;  /* 0x00000028a8ab7836 */ /* 0x000fe20000000000 */
[----:B------:R-:W-:Y:S02]  /*a9a0*/  ISETP.GE.AND P6, PT, R178, UR15, PT ;  /* 0x0000000fb2007c0c */ /* 0x000fe4000bfc6270 */
[----:B------:R-:W-:Y:S02]  /*a9b0*/  FSEL R28, R28, -INF , !P3 ;  /* 0xff8000001c1c7808 */ /* 0x000fe40005800000 */
[----:B------:R-:W-:Y:S02]  /*a9c0*/  FSEL R187, R30, -INF , !P3 ;  /* 0xff8000001ebb7808 */ /* 0x000fe40005800000 */
[----:B------:R-:W-:Y:S02]  /*a9d0*/  ISETP.GE.AND P3, PT, R26, UR15, PT ;  /* 0x0000000f1a007c0c */ /* 0x000fe4000bf66270 */
[----:B------:R-:W-:-:S02]  /*a9e0*/  FSEL R25, R25, -INF , !P4 ;  /* 0xff80000019197808 */ /* 0x000fc40006000000 */
[----:B------:R-:W-:Y:S01]  /*a9f0*/  FSEL R185, R27, -INF , !P4 ;  /* 0xff8000001bb97808 */ /* 0x000fe20006000000 */
[C---:B------:R-:W-:Y:S01]  /*aa00*/  VIADD R27, R168.reuse, 0x20 ;  /* 0x00000020a81b7836 */ /* 0x040fe20000000000 */
[----:B------:R-:W-:Y:S02]  /*aa10*/  IADD3 R26, R168, 0x21, RZ ;  /* 0x00000021a81a7810 */ /* 0x000fe40007ffe0ff */
[----:B------:R-:W-:Y:S02]  /*aa20*/  ISETP.GE.AND P4, PT, R172, UR15, PT ;  /* 0x0000000fac007c0c */ /* 0x000fe4000bf86270 */
[----:B------:R-:W-:Y:S02]  /*aa30*/  FSEL R30, R32, -INF , !P5 ;  /* 0xff800000201e7808 */ /* 0x000fe40006800000 */
[----:B------:R-:W-:Y:S01]  /*aa40*/  FSEL R178, R33, -INF , !P2 ;  /* 0xff80000021b27808 */ /* 0x000fe20005000000 */
[----:B------:R-:W-:Y:S01]  /*aa50*/  VIADD R33, R168, 0x30 ;  /* 0x00000030a8217836 */ /* 0x000fe20000000000 */
[----:B------:R-:W-:-:S02]  /*aa60*/  FSEL R189, R31, -INF , !P6 ;  /* 0xff8000001fbd7808 */ /* 0x000fc40007000000 */
[----:B------:R-:W-:Y:S02]  /*aa70*/  IADD3 R32, R168, 0x29, RZ ;  /* 0x00000029a8207810 */ /* 0x000fe40007ffe0ff */
[----:B------:R-:W-:Y:S02]  /*aa80*/  FSEL R31, R34, -INF , !P5 ;  /* 0xff800000221f7808 */ /* 0x000fe40006800000 */
[----:B------:R-:W-:Y:S02]  /*aa90*/  ISETP.GE.AND P5, PT, R26, UR15, PT ;  /* 0x0000000f1a007c0c */ /* 0x000fe4000bfa6270 */
[----:B------:R-:W-:Y:S02]  /*aaa0*/  FSEL R29, R29, -INF , !P6 ;  /* 0xff8000001d1d7808 */ /* 0x000fe40007000000 */
[----:B------:R-:W-:Y:S02]  /*aab0*/  FSEL R26, R36, -INF , !P4 ;  /* 0xff800000241a7808 */ /* 0x000fe40006000000 */
[----:B------:R-:W-:-:S02]  /*aac0*/  FSEL R179, R38, -INF , !P4 ;  /* 0xff80000026b37808 */ /* 0x000fc40006000000 */
[----:B------:R-:W-:Y:S02]  /*aad0*/  ISETP.GE.AND P6, PT, R27, UR15, PT ;  /* 0x0000000f1b007c0c */ /* 0x000fe4000bfc6270 */
[----:B------:R-:W-:Y:S02]  /*aae0*/  ISETP.GE.AND P4, PT, R32, UR15, PT ;  /* 0x0000000f20007c0c */ /* 0x000fe4000bf86270 */
[----:B------:R-:W-:Y:S02]  /*aaf0*/  FSEL R180, R37, -INF , !P3 ;  /* 0xff80000025b47808 */ /* 0x000fe40005800000 */
[----:B------:R-:W-:Y:S02]  /*ab00*/  FSEL R181, R39, -INF , !P3 ;  /* 0xff80000027b57808 */ /* 0x000fe40005800000 */
[----:B------:R-:W-:Y:S01]  /*ab10*/  ISETP.GE.AND P3, PT, R33, UR15, PT ;  /* 0x0000000f21007c0c */ /* 0x000fe2000bf66270 */
[C---:B------:R-:W-:Y:S01]  /*ab20*/  VIADD R33, R168.reuse, 0x38 ;  /* 0x00000038a8217836 */ /* 0x040fe20000000000 */
[----:B------:R-:W-:-:S02]  /*ab30*/  IADD3 R32, R168, 0x31, RZ ;  /* 0x00000031a8207810 */ /* 0x000fc40007ffe0ff */
[----:B------:R-:W-:Y:S02]  /*ab40*/  FSEL R27, R35, -INF , !P2 ;  /* 0xff800000231b7808 */ /* 0x000fe40005000000 */
[----:B------:R-:W-:Y:S02]  /*ab50*/  FSEL R182, R40, -INF , !P6 ;  /* 0xff80000028b67808 */ /* 0x000fe40007000000 */
[----:B------:R-:W-:Y:S02]  /*ab60*/  FSEL R42, R42, -INF , !P6 ;  /* 0xff8000002a2a7808 */ /* 0x000fe40007000000 */
[----:B------:R-:W-:Y:S02]  /*ab70*/  ISETP.GE.AND P2, PT, R171, UR15, PT ;  /* 0x0000000fab007c0c */ /* 0x000fe4000bf46270 */
[----:B------:R-:W-:Y:S02]  /*ab80*/  ISETP.GE.AND P6, PT, R32, UR15, PT ;  /* 0x0000000f20007c0c */ /* 0x000fe4000bfc6270 */
[----:B------:R-:W-:-:S02]  /*ab90*/  FSEL R184, R41, -INF , !P5 ;  /* 0xff80000029b87808 */ /* 0x000fc40006800000 */
[----:B------:R-:W-:Y:S02]  /*aba0*/  FSEL R43, R43, -INF , !P5 ;  /* 0xff8000002b2b7808 */ /* 0x000fe40006800000 */
[C---:B------:R-:W-:Y:S02]  /*abb0*/  IADD3 R32, R168.reuse, 0x39, RZ ;  /* 0x00000039a8207810 */ /* 0x040fe40007ffe0ff */
[----:B------:R-:W-:Y:S01]  /*abc0*/  ISETP.GE.AND P5, PT, R33, UR15, PT ;  /* 0x0000000f21007c0c */ /* 0x000fe2000bfa6270 */
[----:B------:R-:W-:Y:S01]  /*abd0*/  VIADD R33, R168, 0x40 ;  /* 0x00000040a8217836 */ /* 0x000fe20000000000 */
[----:B------:R-:W-:Y:S02]  /*abe0*/  FSEL R186, R44, -INF , !P2 ;  /* 0xff8000002cba7808 */ /* 0x000fe40005000000 */
[----:B------:R-:W-:Y:S02]  /*abf0*/  FSEL R46, R46, -INF , !P2 ;  /* 0xff8000002e2e7808 */ /* 0x000fe40005000000 */
[----:B------:R-:W-:-:S02]  /*ac00*/  ISETP.GE.AND P2, PT, R32, UR15, PT ;  /* 0x0000000f20007c0c */ /* 0x000fc4000bf46270 */
[C---:B------:R-:W-:Y:S02]  /*ac10*/  IADD3 R32, R168.reuse, 0x41, RZ ;  /* 0x00000041a8207810 */ /* 0x040fe40007ffe0ff */
[----:B------:R-:W-:Y:S02]  /*ac20*/  FSEL R188, R45, -INF , !P4 ;  /* 0xff8000002dbc7808 */ /* 0x000fe40006000000 */
[----:B------:R-:W-:Y:S02]  /*ac30*/  FSEL R47, R47, -INF , !P4 ;  /* 0xff8000002f2f7808 */ /* 0x000fe40006000000 */
[----:B------:R-:W-:Y:S01]  /*ac40*/  ISETP.GE.AND P4, PT, R33, UR15, PT ;  /* 0x0000000f21007c0c */ /* 0x000fe2000bf86270 */
[----:B------:R-:W-:Y:S01]  /*ac50*/  VIADD R33, R168, 0x48 ;  /* 0x00000048a8217836 */ /* 0x000fe20000000000 */
[----:B------:R-:W-:Y:S01]  /*ac60*/  FSEL R190, R48, -INF , !P3 ;  /* 0xff80000030be7808 */ /* 0x000fe20005800000 */
[----:B------:R-:W-:Y:S01]  /*ac70*/  IMAD R48, R175, 0x8, R2 ;  /* 0x00000008af307824 */ /* 0x000fe200078e0202 */
[----:B------:R-:W-:-:S02]  /*ac80*/  FSEL R50, R50, -INF , !P3 ;  /* 0xff80000032327808 */ /* 0x000fc40005800000 */
[----:B------:R-:W-:Y:S02]  /*ac90*/  ISETP.GE.AND P3, PT, R32, UR15, PT ;  /* 0x0000000f20007c0c */ /* 0x000fe4000bf66270 */
[----:B------:R-:W-:Y:S02]  /*aca0*/  FMNMX R32, R24, R177, !PT ;  /* 0x000000b118207209 */ /* 0x000fe40007800000 */
[----:B------:R-:W-:Y:S02]  /*acb0*/  FMNMX R34, R183, R176, !PT ;  /* 0x000000b0b7227209 */ /* 0x000fe40007800000 */
[----:B------:R-:W-:Y:S02]  /*acc0*/  FSEL R191, R49, -INF , !P6 ;  /* 0xff80000031bf7808 */ /* 0x000fe40007000000 */
[----:B------:R-:W-:Y:S02]  /*acd0*/  FSEL R51, R51, -INF , !P6 ;  /* 0xff80000033337808 */ /* 0x000fe40007000000 */
[----:B------:R-:W-:-:S02]  /*ace0*/  ISETP.GE.AND P6, PT, R33, UR15, PT ;  /* 0x0000000f21007c0c */ /* 0x000fc4000bfc6270 */
[----:B------:R-:W-:Y:S02]  /*acf0*/  FMNMX R33, R25, R32, !PT ;  /* 0x0000002019217209 */ /* 0x000fe40007800000 */
[----:B------:R-:W-:Y:S02]  /*ad00*/  FMNMX R34, R185, R34, !PT ;  /* 0x00000022b9227209 */ /* 0x000fe40007800000 */
[----:B------:R-:W-:Y:S02]  /*ad10*/  FMNMX R32, R28, R33, !PT ;  /* 0x000000211c207209 */ /* 0x000fe40007800000 */
[----:B------:R-:W-:Y:S02]  /*ad20*/  FMNMX R34, R187, R34, !PT ;  /* 0x00000022bb227209 */ /* 0x000fe40007800000 */
[----:B------:R-:W-:Y:S01]  /*ad30*/  FMNMX R33, R29, R32, !PT ;  /* 0x000000201d217209 */ /* 0x000fe20007800000 */
[----:B------:R-:W-:Y:S01]  /*ad40*/  VIADD R32, R168, 0x51 ;  /* 0x00000051a8207836 */ /* 0x000fe20000000000 */
[----:B------:R-:W-:-:S02]  /*ad50*/  FMNMX R34, R189, R34, !PT ;  /* 0x00000022bd227209 */ /* 0x000fc40007800000 */
[----:B------:R-:W-:Y:S02]  /*ad60*/  FMNMX R33, R30, R33, !PT ;  /* 0x000000211e217209 */ /* 0x000fe40007800000 */
[----:B------:R-:W-:Y:S02]  /*ad70*/  FMNMX R34, R31, R34, !PT ;  /* 0x000000221f227209 */ /* 0x000fe40007800000 */
[----:B------:R-:W-:Y:S02]  /*ad80*/  IADD3 R35, R168, 0x49, RZ ;  /* 0x00000049a8237810 */ /* 0x000fe40007ffe0ff */
[----:B------:R-:W-:Y:S02]  /*ad90*/  FMNMX R33, R178, R33, !PT ;  /* 0x00000021b2217209 */ /* 0x000fe40007800000 */
[----:B------:R-:W-:Y:S02]  /*ada0*/  FMNMX R34, R27, R34, !PT ;  /* 0x000000221b227209 */ /* 0x000fe40007800000 */
[----:B------:R-:W-:-:S02]  /*adb0*/  FSEL R52, R52, -INF , !P5 ;  /* 0xff80000034347808 */ /* 0x000fc40006800000 */
[----:B------:R-:W-:Y:S02]  /*adc0*/  FSEL R54, R54, -INF , !P5 ;  /* 0xff80000036367808 */ /* 0x000fe40006800000 */
[----:B------:R-:W-:Y:S02]  /*add0*/  ISETP.GE.AND P5, PT, R35, UR15, PT ;  /* 0x0000000f23007c0c */ /* 0x000fe4000bfa6270 */
[----:B------:R-:W-:Y:S02]  /*ade0*/  IADD3 R35, R168, 0x50, RZ ;  /* 0x00000050a8237810 */ /* 0x000fe40007ffe0ff */
[----:B------:R-:W-:Y:S02]  /*adf0*/  FMNMX R33, R26, R33, !PT ;  /* 0x000000211a217209 */ /* 0x000fe40007800000 */
[----:B------:R-:W-:Y:S02]  /*ae00*/  FMNMX R34, R179, R34, !PT ;  /* 0x00000022b3227209 */ /* 0x000fe40007800000 */
[----:B------:R-:W-:-:S02]  /*ae10*/  FSEL R56, R56, -INF , !P4 ;  /* 0xff80000038387808 */ /* 0x000fc40006000000 */
[----:B------:R-:W-:Y:S02]  /*ae20*/  FSEL R58, R58, -INF , !P4 ;  /* 0xff8000003a3a7808 */ /* 0x000fe40006000000 */
[----:B------:R-:W-:Y:S02]  /*ae30*/  FSEL R192, R53, -INF , !P2 ;  /* 0xff80000035c07808 */ /* 0x000fe40005000000 */
[----:B------:R-:W-:Y:S02]  /*ae40*/  FSEL R55, R55, -INF , !P2 ;  /* 0xff80000037377808 */ /* 0x000fe40005000000 */
[----:B------:R-:W-:Y:S02]  /*ae50*/  ISETP.GE.AND P4, PT, R32, UR15, PT ;  /* 0x0000000f20007c0c */ /* 0x000fe4000bf86270 */
[----:B------:R-:W-:Y:S02]  /*ae60*/  ISETP.GE.AND P2, PT, R35, UR15, PT ;  /* 0x0000000f23007c0c */ /* 0x000fe4000bf46270 */
[----:B------:R-:W-:-:S02]  /*ae70*/  IADD3 R32, R168, 0x58, RZ ;  /* 0x00000058a8207810 */ /* 0x000fc40007ffe0ff */
[----:B------:R-:W-:Y:S02]  /*ae80*/  FMNMX R33, R180, R33, !PT ;  /* 0x00000021b4217209 */ /* 0x000fe40007800000 */
[----:B------:R-:W-:Y:S01]  /*ae90*/  FMNMX R35, R181, R34, !PT ;  /* 0x00000022b5237209 */ /* 0x000fe20007800000 */
[----:B------:R-:W-:Y:S01]  /*aea0*/  VIADD R34, R168, 0x60 ;  /* 0x00000060a8227836 */ /* 0x000fe20000000000 */
[----:B------:R-:W-:Y:S02]  /*aeb0*/  FSEL R57, R57, -INF , !P3 ;  /* 0xff80000039397808 */ /* 0x000fe40005800000 */
[----:B------:R-:W-:Y:S02]  /*aec0*/  FSEL R59, R59, -INF , !P3 ;  /* 0xff8000003b3b7808 */ /* 0x000fe40005800000 */
[----:B------:R-:W-:Y:S02]  /*aed0*/  ISETP.GE.AND P3, PT, R32, UR15, PT ;  /* 0x0000000f20007c0c */ /* 0x000fe4000bf66270 */
        /* <DEDUP_REMOVED lines=8> */
[----:B------:R-:W-:Y:S02]  /*af60*/  FSEL R61, R61, -INF , !P5 ;  /* 0xff8000003d3d7808 */ /* 0x000fe40006800000 */
[----:B------:R-:W-:Y:S02]  /*af70*/  FSEL R63, R63, -INF , !P5 ;  /* 0xff8000003f3f7808 */ /* 0x000fe40006800000 */
[----:B------:R-:W-:Y:S02]  /*af80*/  ISETP.GE.AND P5, PT, R34, UR15, PT ;  /* 0x0000000f22007c0c */ /* 0x000fe4000bfa6270 */
        /* <DEDUP_REMOVED lines=10> */
[----:B------:R-:W-:Y:S02]  /*b030*/  FSEL R60, R60, -INF , !P6 ;  /* 0xff8000003c3c7808 */ /* 0x000fe40007000000 */
[----:B------:R-:W-:Y:S02]  /*b040*/  FMNMX R33, R57, R32, !PT ;  /* 0x0000002039217209 */ /* 0x000fe40007800000 */
[----:B------:R-:W-:Y:S02]  /*b050*/  FSEL R62, R62, -INF , !P6 ;  /* 0xff8000003e3e7808 */ /* 0x000fe40007000000 */
[----:B------:R-:W-:-:S02]  /*b060*/  FMNMX R35, R59, R34, !PT ;  /* 0x000000223b237209 */ /* 0x000fc40007800000 */
[----:B------:R-:W-:Y:S02]  /*b070*/  FMNMX R32, R60, R33, !PT ;  /* 0x000000213c207209 */ /* 0x000fe40007800000 */
[----:B------:R-:W-:Y:S02]  /*b080*/  FMNMX R34, R62, R35, !PT ;  /* 0x000000233e227209 */ /* 0x000fe40007800000 */
[----:B------:R-:W-:Y:S02]  /*b090*/  IADD3 R36, R168, 0x59, RZ ;  /* 0x00000059a8247810 */ /* 0x000fe40007ffe0ff */
[----:B------:R-:W-:Y:S02]  /*b0a0*/  FSEL R64, R64, -INF , !P2 ;  /* 0xff80000040407808 */ /* 0x000fe40005000000 */
[----:B------:R-:W-:Y:S02]  /*b0b0*/  FMNMX R33, R61, R32, !PT ;  /* 0x000000203d217209 */ /* 0x000fe40007800000 */
[----:B------:R-:W-:-:S02]  /*b0c0*/  FSEL R66, R66, -INF , !P2 ;  /* 0xff80000042427808 */ /* 0x000fc40005000000 */
[----:B------:R-:W-:Y:S02]  /*b0d0*/  FMNMX R35, R63, R34, !PT ;  /* 0x000000223f237209 */ /* 0x000fe40007800000 */
[----:B------:R-:W-:Y:S02]  /*b0e0*/  ISETP.GE.AND P6, PT, R36, UR15, PT ;  /* 0x0000000f24007c0c */ /* 0x000fe4000bfc6270 */
[----:B------:R-:W-:Y:S02]  /*b0f0*/  FSEL R65, R65, -INF , !P4 ;  /* 0xff80000041417808 */ /* 0x000fe40006000000 */
[----:B------:R-:W-:Y:S02]  /*b100*/  FMNMX R32, R64, R33, !PT ;  /* 0x0000002140207209 */ /* 0x000fe40007800000 */
[----:B------:R-:W-:Y:S02]  /*b110*/  IADD3 R36, R168, 0x61, RZ ;  /* 0x00000061a8247810 */ /* 0x000fe40007ffe0ff */
[----:B------:R-:W-:-:S02]  /*b120*/  FSEL R67, R67, -INF , !P4 ;  /* 0xff80000043437808 */ /* 0x000fc40006000000 */
[----:B------:R-:W-:Y:S02]  /*b130*/  FMNMX R34, R66, R35, !PT ;  /* 0x0000002342227209 */ /* 0x000fe40007800000 */
[----:B------:R-:W-:Y:S02]  /*b140*/  FSEL R68, R68, -INF , !P3 ;  /* 0xff80000044447808 */ /* 0x000fe40005800000 */
[----:B------:R-:W-:Y:S02]  /*b150*/  FMNMX R33, R65, R32, !PT ;  /* 0x0000002041217209 */ /* 0x000fe40007800000 */
[----:B------:R-:W-:Y:S02]  /*b160*/  ISETP.GE.AND P2, PT, R36, UR15, PT ;  /* 0x0000000f24007c0c */ /* 0x000fe4000bf46270 */
[----:B------:R-:W-:Y:S02]  /*b170*/  FSEL R70, R70, -INF , !P3 ;  /* 0xff80000046467808 */ /* 0x000fe40005800000 */
[----:B------:R-:W-:-:S02]  /*b180*/  FMNMX R35, R67, R34, !PT ;  /* 0x0000002243237209 */ /* 0x000fc40007800000 */
[----:B------:R-:W-:Y:S02]  /*b190*/  IADD3 R36, R168, 0x68, RZ ;  /* 0x00000068a8247810 */ /* 0x000fe40007ffe0ff */
[----:B------:R-:W-:Y:S02]  /*b1a0*/  FSEL R69, R69, -INF , !P6 ;  /* 0xff80000045457808 */ /* 0x000fe40007000000 */
[----:B------:R-:W-:Y:S02]  /*b1b0*/  FMNMX R32, R68, R33, !PT ;  /* 0x0000002144207209 */ /* 0x000fe40007800000 */
[----:B------:R-:W-:Y:S02]  /*b1c0*/  FSEL R71, R71, -INF , !P6 ;  /* 0xff80000047477808 */ /* 0x000fe40007000000 */
[----:B------:R-:W-:Y:S02]  /*b1d0*/  FMNMX R34, R70, R35, !PT ;  /* 0x0000002346227209 */ /* 0x000fe40007800000 */
[----:B------:R-:W-:Y:S01]  /*b1e0*/  ISETP.GE.AND P4, PT, R36, UR15, PT ;  /* 0x0000000f24007c0c */ /* 0x000fe2000bf86270 */
[----:B------:R-:W-:Y:S01]  /*b1f0*/  VIADD R36, R168, 0x69 ;  /* 0x00000069a8247836 */ /* 0x000fe20000000000 */
        /* <DEDUP_REMOVED lines=12> */
[----:B------:R-:W-:-:S02]  /*b2c0*/  ISETP.GE.AND P6, PT, R36, UR15, PT ;  /* 0x0000000f24007c0c */ /* 0x000fc4000bfc6270 */
        /* <DEDUP_REMOVED lines=9> */
[----:B------:R-:W-:Y:S02]  /*b360*/  FSEL R196, R80, -INF , !P6 ;  /* 0xff80000050c47808 */ /* 0x000fe40007000000 */
[----:B------:R-:W-:Y:S02]  /*b370*/  FMNMX R33, R195, R32, !PT ;  /* 0x00000020c3217209 */ /* 0x000fe40007800000 */
[----:B------:R-:W-:Y:S02]  /*b380*/  FSEL R39, R82, -INF , !P6 ;  /* 0xff80000052277808 */ /* 0x000fe40007000000 */
[----:B------:R-:W-:-:S02]  /*b390*/  FMNMX R34, R79, R34, !PT ;  /* 0x000000224f227209 */ /* 0x000fc40007800000 */
[----:B------:R-:W-:Y:S02]  /*b3a0*/  ISETP.GE.AND P2, PT, R36, UR15, PT ;  /* 0x0000000f24007c0c */ /* 0x000fe4000bf46270 */
[----:B------:R-:W-:Y:S02]  /*b3b0*/  FSEL R81, R81, -INF , !P5 ;  /* 0xff80000051517808 */ /* 0x000fe40006800000 */
[----:B------:R-:W-:Y:S02]  /*b3c0*/  FMNMX R32, R196, R33, !PT ;  /* 0x00000021c4207209 */ /* 0x000fe40007800000 */
[----:B------:R-:W-:Y:S02]  /*b3d0*/  IADD3 R36, R168, 0x79, RZ ;  /* 0x00000079a8247810 */ /* 0x000fe40007ffe0ff */
[----:B------:R-:W-:Y:S02]  /*b3e0*/  FSEL R83, R83, -INF , !P5 ;  /* 0xff80000053537808 */ /* 0x000fe40006800000 */
[----:B------:R-:W-:-:S02]  /*b3f0*/  FMNMX R34, R39, R34, !PT ;  /* 0x0000002227227209 */ /* 0x000fc40007800000 */
[----:B------:R-:W-:Y:S02]  /*b400*/  FSEL R197, R84, -INF , !P2 ;  /* 0xff80000054c57808 */ /* 0x000fe40005000000 */
[----:B------:R-:W-:Y:S02]  /*b410*/  FMNMX R32, R81, R32, !PT ;  /* 0x0000002051207209 */ /* 0x000fe40007800000 */
[----:B------:R-:W-:Y:S02]  /*b420*/  ISETP.GE.AND P4, PT, R36, UR15, PT ;  /* 0x0000000f24007c0c */ /* 0x000fe4000bf86270 */
[----:B------:R-:W-:Y:S02]  /*b430*/  FSEL R86, R86, -INF , !P2 ;  /* 0xff80000056567808 */ /* 0x000fe40005000000 */
[----:B------:R-:W-:Y:S02]  /*b440*/  FMNMX R35, R83, R34, !PT ;  /* 0x0000002253237209 */ /* 0x000fe40007800000 */
[----:B------:R-:W-:-:S02]  /*b450*/  FMNMX R33, R197, R32, !PT ;  /* 0x00000020c5217209 */ /* 0x000fc40007800000 */
[----:B------:R-:W-:Y:S02]  /*b460*/  FSEL R198, R85, -INF , !P4 ;  /* 0xff80000055c67808 */ /* 0x000fe40006000000 */
[----:B------:R-:W-:Y:S02]  /*b470*/  FSEL R87, R87, -INF , !P4 ;  /* 0xff80000057577808 */ /* 0x000fe40006000000 */
[----:B------:R-:W-:Y:S02]  /*b480*/  FMNMX R32, R86, R35, !PT ;  /* 0x0000002356207209 */ /* 0x000fe40007800000 */
[----:B------:R-:W-:Y:S02]  /*b490*/  FMNMX R33, R198, R33, !PT ;  /* 0x00000021c6217209 */ /* 0x000fe40007800000 */
[----:B------:R-:W-:-:S03]  /*b4a0*/  FMNMX R32, R87, R32, !PT ;  /* 0x0000002057207209 */ /* 0x000fc60007800000 */
[----:B------:R-:W1:Y:S04]  /*b4b0*/  SHFL.BFLY PT, R34, R33, 0x1, 0x1f ;  /* 0x0c201f0021227f89 */ /* 0x000e6800000e0000 */
[----:B------:R-:W2:Y:S01]  /*b4c0*/  SHFL.BFLY PT, R35, R32, 0x1, 0x1f ;  /* 0x0c201f0020237f89 */ /* 0x000ea200000e0000 */
[----:B-1----:R-:W-:Y:S02]  /*b4d0*/  FMNMX R34, R33, R34, !PT ;  /* 0x0000002221227209 */ /* 0x002fe40007800000 */
[----:B------:R-:W-:Y:S02]  /*b4e0*/  LEA R33, R6, R17, 0x3 ;  /* 0x0000001106217211 */ /* 0x000fe400078e18ff */
[----:B--2---:R-:W-:Y:S01]  /*b4f0*/  FMNMX R35, R32, R35, !PT ;  /* 0x0000002320237209 */ /* 0x004fe20007800000 */
[----:B------:R-:W1:Y:S04]  /*b500*/  SHFL.BFLY PT, R37, R34, 0x2, 0x1f ;  /* 0x0c401f0022257f89 */ /* 0x000e6800000e0000 */
[----:B------:R-:W2:Y:S01]  /*b510*/  SHFL.BFLY PT, R36, R35, 0x2, 0x1f ;  /* 0x0c401f0023247f89 */ /* 0x000ea200000e0000 */
[----:B-1----:R-:W-:-:S02]  /*b520*/  FMNMX R172, R34, R37, !PT ;  /* 0x0000002522ac7209 */ /* 0x002fc40007800000 */
[----:B------:R-:W-:Y:S02]  /*b530*/  PRMT R34, RZ, 0x654, R33 ;  /* 0x00000654ff227816 */ /* 0x000fe40000000021 */
[----:B--2---:R-:W-:Y:S02]  /*b540*/  FMNMX R171, R35, R36, !PT ;  /* 0x0000002423ab7209 */ /* 0x004fe40007800000 */
[C---:B------:R-:W-:Y:S01]  /*b550*/  FSETP.NEU.AND P2, PT, R172.reuse, -INF , PT ;  /* 0xff800000ac00780b */ /* 0x040fe20003f4d000 */
[----:B------:R1:W-:Y:S01]  /*b560*/  SYNCS.ARRIVE.TRANS64.RED.A1T0 RZ, [R34+URZ], RZ ;  /* 0x000000ff22ff79a7 */ /* 0x0003e2000810043f */
[----:B------:R-:W-:Y:S02]  /*b570*/  FSETP.NEU.AND P3, PT, R171, -INF , PT ;  /* 0xff800000ab00780b */ /* 0x000fe40003f6d000 */
[----:B------:R-:W-:Y:S02]  /*b580*/  SHF.L.U32 R37, R3, 0x1f, RZ ;  /* 0x0000001f03257819 */ /* 0x000fe400000006ff */
[----:B------:R-:W-:-:S02]  /*b590*/  FSEL R44, R172, RZ, P2 ;  /* 0x000000ffac2c7208 */ /* 0x000fc40001000000 */
[----:B------:R-:W-:Y:S01]  /*b5a0*/  FSEL R41, R171, RZ, P3 ;  /* 0x000000ffab297208 */ /* 0x000fe20001800000 */
[----:B------:R-:W2:Y:S02]  /*b5b0*/  SYNCS.PHASECHK.TRANS64.TRYWAIT P6, [R48+URZ+0x2d000], R37 ;  /* 0x02d00025300075a7 */ /* 0x000ea400080c017f */
[----:B------:R-:W-:Y:S02]  /*b5c0*/  FADD R32, -R44, R177 ;  /* 0x000000b12c207221 */ /* 0x000fe40000000100 */
[C---:B------:R-:W-:Y:S01]  /*b5d0*/  FADD R33, -R41.reuse, R176 ;  /* 0x000000b029217221 */ /* 0x040fe20000000100 */
[----:B------:R-:W-:Y:S01]  /*b5e0*/  FMUL R38, R41, UR14 ;  /* 0x0000000e29267c20 */ /* 0x000fe20008400000 */
[----:B------:R-:W-:Y:S02]  /*b5f0*/  FMUL R32, R32, UR14 ;  /* 0x0000000e20207c20 */ /* 0x000fe40008400000 */
[----:B------:R-:W-:Y:S01]  /*b600*/  FMUL R33, R33, UR14 ;  /* 0x0000000e21217c20 */ /* 0x000fe20008400000 */
[--C-:B------:R-:W-:Y:S01]  /*b610*/  FFMA R36, R183, UR14, -R38.reuse ;  /* 0x0000000eb7247c23 */ /* 0x100fe20008000826 */
[--C-:B------:R-:W-:Y:S01]  /*b620*/  FFMA R185, R185, UR14, -R38.reuse ;  /* 0x0000000eb9b97c23 */ /* 0x100fe20008000826 */
[----:B------:R-:W-:Y:S01]  /*b630*/  FSETP.GEU.AND P2, PT, R32, -126, PT ;  /* 0xc2fc00002000780b */ /* 0x000fe20003f4e000 */
[----:B------:R-:W-:Y:S01]  /*b640*/  FFMA R187, R187, UR14, -R38 ;  /* 0x0000000ebbbb7c23 */ /* 0x000fe20008000826 */
[----:B------:R-:W-:-:S02]  /*b650*/  FSETP.GEU.AND P3, PT, R33, -126, PT ;  /* 0xc2fc00002100780b */ /* 0x000fc40003f6e000 */
[----:B------:R-:W-:Y:S02]  /*b660*/  FSETP.GEU.AND P4, PT, R36, -126, PT ;  /* 0xc2fc00002400780b */ /* 0x000fe40003f8e000 */
[----:B------:R-:W-:-:S07]  /*b670*/  FSETP.GEU.AND P5, PT, R185, -126, PT ;  /* 0xc2fc0000b900780b */ /* 0x000fce0003fae000 */
[----:B------:R-:W-:Y:S02]  /*b680*/  @!P2 FMUL R32, R32, 0.5 ;  /* 0x3f0000002020a820 */ /* 0x000fe40000400000 */
[----:B------:R-:W-:Y:S02]  /*b690*/  @!P3 FMUL R33, R33, 0.5 ;  /* 0x3f0000002121b820 */ /* 0x000fe40000400000 */
[----:B------:R1:W3:Y:S01]  /*b6a0*/  MUFU.EX2 R40, R32 ;  /* 0x0000002000287308 */ /* 0x0002e20000000800 */
[----:B------:R-:W-:-:S07]  /*b6b0*/  @!P4 FMUL R36, R36, 0.5 ;  /* 0x3f0000002424c820 */ /* 0x000fce0000400000 */
[----:B------:R1:W4:Y:S01]  /*b6c0*/  MUFU.EX2 R35, R33 ;  /* 0x0000002100237308 */ /* 0x0003220000000800 */
[----:B--2---:R-:W-:Y:S05]  /*b6d0*/  @!P6 BRA `(.L_x_44) ;  /* 0x00000058004ce947 */ /* 0x004fea0003800000 */
.L_x_92:
[----:B------:R-:W-:Y:S05]  /*b6e0*/  BSYNC B0 ;  /* 0x0000000000007941 */ /* 0x000fea0003800000 */
.L_x_43:
[----:B------:R-:W5:Y:S01]  /*b6f0*/  MUFU.EX2 R36, R36 ;  /* 0x0000002400247308 */ /* 0x000f620000000800 */
[----:B------:R-:W-:Y:S01]  /*b700*/  FSETP.GEU.AND P6, PT, R187, -126, PT ;  /* 0xc2fc0000bb00780b */ /* 0x000fe20003fce000 */
[----:B------:R-:W-:Y:S01]  /*b710*/  FMUL R177, R44, UR14 ;  /* 0x0000000e2cb17c20 */ /* 0x000fe20008400000 */
[----:B------:R-:W-:Y:S01]  /*b720*/  @!P5 FMUL R185, R185, 0.5 ;  /* 0x3f000000b9b9d820 */ /* 0x000fe20000400000 */
[--C-:B------:R-:W-:Y:S01]  /*b730*/  FFMA R31, R31, UR14, -R38.reuse ;  /* 0x0000000e1f1f7c23 */ /* 0x100fe20008000826 */
[--C-:B-1----:R-:W-:Y:S01]  /*b740*/  FFMA R34, R189, UR14, -R38.reuse ;  /* 0x0000000ebd227c23 */ /* 0x102fe20008000826 */
[--C-:B------:R-:W-:Y:S01]  /*b750*/  FFMA R25, R25, UR14, -R177.reuse ;  /* 0x0000000e19197c23 */ /* 0x100fe200080008b1 */
[--C-:B------:R-:W-:Y:S01]  /*b760*/  FFMA R44, R29, UR14, -R177.reuse ;  /* 0x0000000e1d2c7c23 */ /* 0x100fe200080008b1 */
[----:B------:R-:W1:Y:S01]  /*b770*/  MUFU.EX2 R32, R185 ;  /* 0x000000b900207308 */ /* 0x000e620000000800 */
[--C-:B--2---:R-:W-:Y:S01]  /*b780*/  FFMA R37, R28, UR14, -R177.reuse ;  /* 0x0000000e1c257c23 */ /* 0x104fe200080008b1 */
[--C-:B------:R-:W-:Y:S01]  /*b790*/  FFMA R24, R24, UR14, -R177.reuse ;  /* 0x0000000e18187c23 */ /* 0x100fe200080008b1 */
[----:B---3--:R-:W-:Y:S01]  /*b7a0*/  @!P2 FMUL R40, R40, R40 ;  /* 0x000000282828a220 */ /* 0x008fe20000400000 */
[----:B------:R-:W-:Y:S01]  /*b7b0*/  FSETP.GEU.AND P2, PT, R34, -126, PT ;  /* 0xc2fc00002200780b */ /* 0x000fe20003f4e000 */
[----:B----4-:R-:W-:Y:S01]  /*b7c0*/  @!P3 FMUL R35, R35, R35 ;  /* 0x000000232323b220 */ /* 0x010fe20000400000 */
[----:B------:R-:W-:Y:S01]  /*b7d0*/  @!P6 FMUL R187, R187, 0.5 ;  /* 0x3f000000bbbbe820 */ /* 0x000fe20000400000 */
[----:B------:R-:W-:Y:S01]  /*b7e0*/  FSETP.GEU.AND P3, PT, R24, -126, PT ;  /* 0xc2fc00001800780b */ /* 0x000fe20003f6e000 */
[----:B------:R-:W-:Y:S01]  /*b7f0*/  FFMA R26, R26, UR14, -R177 ;  /* 0x0000000e1a1a7c23 */ /* 0x000fe200080008b1 */
[----:B-----5:R-:W-:Y:S01]  /*b800*/  @!P4 FMUL R36, R36, R36 ;  /* 0x000000242424c220 */ /* 0x020fe20000400000 */
[----:B------:R-:W-:Y:S01]  /*b810*/  FSETP.GEU.AND P4, PT, R25, -126, PT ;  /* 0xc2fc00001900780b */ /* 0x000fe20003f8e000 */
[----:B------:R-:W2:Y:S01]  /*b820*/  MUFU.EX2 R33, R187 ;  /* 0x000000bb00217308 */ /* 0x000ea20000000800 */
[----:B------:R-:W-:Y:S01]  /*b830*/  MOV R28, UR23 ;  /* 0x00000017001c7c02 */ /* 0x000fe20008000f00 */
[----:B------:R-:W-:Y:S01]  /*b840*/  FFMA R27, R27, UR14, -R38 ;  /* 0x0000000e1b1b7c23 */ /* 0x000fe20008000826 */
[----:B------:R-:W-:Y:S05]  /*b850*/  WARPSYNC.ALL ;  /* 0x0000000000007948 */ /* 0x000fea0003800000 */
[----:B-1----:R-:W-:Y:S01]  /*b860*/  @!P5 FMUL R32, R32, R32 ;  /* 0x000000202020d220 */ /* 0x002fe20000400000 */
[----:B------:R-:W-:Y:S01]  /*b870*/  FSETP.GEU.AND P5, PT, R37, -126, PT ;  /* 0xc2fc00002500780b */ /* 0x000fe20003fae000 */
[----:B------:R-:W-:Y:S01]  /*b880*/  @!P2 FMUL R34, R34, 0.5 ;  /* 0x3f0000002222a820 */ /* 0x000fe20000400000 */
[----:B------:R-:W-:Y:S01]  /*b890*/  @!P3 FMUL R24, R24, 0.5 ;  /* 0x3f0000001818b820 */ /* 0x000fe20000400000 */
[----:B------:R-:W-:Y:S01]  /*b8a0*/  @!P4 FMUL R25, R25, 0.5 ;  /* 0x3f0000001919c820 */ /* 0x000fe20000400000 */
[----:B------:R-:W-:-:S02]  /*b8b0*/  IMAD R28, R175, 0xa00, R28 ;  /* 0x00000a00af1c7824 */ /* 0x000fc400078e021c */
[--C-:B------:R-:W-:Y:S01]  /*b8c0*/  FFMA R48, R178, UR14, -R177.reuse ;  /* 0x0000000eb2307c23 */ /* 0x100fe200080008b1 */
[----:B------:R1:W3:Y:S01]  /*b8d0*/  MUFU.EX2 R53, R24 ;  /* 0x0000001800357308 */ /* 0x0002e20000000800 */
[--C-:B------:R-:W-:Y:S01]  /*b8e0*/  FFMA R178, R182, UR14, -R177.reuse ;  /* 0x0000000eb6b27c23 */ /* 0x100fe200080008b1 */
[----:B--2---:R-:W-:Y:S01]  /*b8f0*/  @!P6 FMUL R33, R33, R33 ;  /* 0x000000212121e220 */ /* 0x004fe20000400000 */
[----:B------:R-:W-:Y:S01]  /*b900*/  FSETP.GEU.AND P6, PT, R44, -126, PT ;  /* 0xc2fc00002c00780b */ /* 0x000fe20003fce000 */
[--C-:B------:R-:W-:Y:S01]  /*b910*/  FFMA R84, R65, UR14, -R177.reuse ;  /* 0x0000000e41547c23 */ /* 0x100fe200080008b1 */
[----:B------:R-:W-:Y:S02]  /*b920*/  IMAD.MOV.U32 R29, RZ, RZ, -0x7fffffe0 ;  /* 0x80000020ff1d7424 */ /* 0x000fe400078e00ff */
[--C-:B------:R-:W-:Y:S01]  /*b930*/  FFMA R182, R52, UR14, -R177.reuse ;  /* 0x0000000e34b67c23 */ /* 0x100fe200080008b1 */
[----:B------:R-:W-:Y:S01]  /*b940*/  @!P5 FMUL R37, R37, 0.5 ;  /* 0x3f0000002525d820 */ /* 0x000fe20000400000 */
[----:B------:R2:W4:Y:S01]  /*b950*/  MUFU.EX2 R49, R25 ;  /* 0x0000001900317308 */ /* 0x0005220000000800 */
[C---:B-1----:R-:W-:Y:S01]  /*b960*/  IADD3 R24, R28.reuse, 0x200, RZ ;  /* 0x000002001c187810 */ /* 0x042fe20007ffe0ff */
[--C-:B------:R-:W-:Y:S01]  /*b970*/  FFMA R65, R81, UR14, -R177.reuse ;  /* 0x0000000e51417c23 */ /* 0x100fe200080008b1 */
[----:B------:R-:W-:Y:S01]  /*b980*/  R2UR UR6, R28 ;  /* 0x000000001c0672ca */ /* 0x000fe200000e0000 */
[----:B------:R-:W-:Y:S01]  /*b990*/  FMUL R152, R152, R40 ;  /* 0x0000002898987220 */ /* 0x000fe20000400000 */
[----:B------:R-:W-:Y:S01]  /*b9a0*/  R2UR UR10, R24 ;  /* 0x00000000180a72ca */ /* 0x000fe200000e0000 */
[----:B------:R-:W-:Y:S01]  /*b9b0*/  VIADD R24, R28, 0x600 ;  /* 0x000006001c187836 */ /* 0x000fe20000000000 */
[----:B------:R-:W-:Y:S01]  /*b9c0*/  R2UR UR7, R29 ;  /* 0x000000001d0772ca */ /* 0x000fe200000e0000 */
[----:B------:R-:W-:Y:S01]  /*b9d0*/  @!P6 FMUL R44, R44, 0.5 ;  /* 0x3f0000002c2ce820 */ /* 0x000fe20000400000 */
[----:B------:R-:W1:Y:S01]  /*b9e0*/  MUFU.EX2 R37, R37 ;  /* 0x0000002500257308 */ /* 0x000e620000000800 */
[----:B--2---:R-:W-:Y:S01]  /*b9f0*/  FFMA R25, R181, UR14, -R38 ;  /* 0x0000000eb5197c23 */ /* 0x004fe20008000826 */
[----:B------:R-:W-:Y:S01]  /*ba00*/  FFMA R181, R56, UR14, -R177 ;  /* 0x0000000e38b57c23 */ /* 0x000fe200080008b1 */
[----:B------:R-:W-:Y:S01]  /*ba10*/  R2UR UR26, R24 ;  /* 0x00000000181a72ca */ /* 0x000fe200000e0000 */
[----:B------:R-:W-:-:S02]  /*ba20*/  VIADD R24, R28, 0x40 ;  /* 0x000000401c187836 */ /* 0x000fc40000000000 */
[----:B---3--:R-:W-:Y:S01]  /*ba30*/  @!P3 FMUL R53, R53, R53 ;  /* 0x000000353535b220 */ /* 0x008fe20000400000 */
[-C--:B------:R-:W-:Y:S01]  /*ba40*/  FMUL R153, R153, R40.reuse ;  /* 0x0000002899997220 */ /* 0x080fe20000400000 */
[-C--:B------:R-:W-:Y:S01]  /*ba50*/  FMUL R156, R156, R40.reuse ;  /* 0x000000289c9c7220 */ /* 0x080fe20000400000 */
[----:B----4-:R-:W-:Y:S01]  /*ba60*/  @!P4 FMUL R49, R49, R49 ;  /* 0x000000313131c220 */ /* 0x010fe20000400000 */
[----:B------:R-:W-:Y:S01]  /*ba70*/  FSETP.GEU.AND P4, PT, R31, -126, PT ;  /* 0xc2fc00001f00780b */ /* 0x000fe20003f8e000 */
[----:B------:R-:W2:Y:S01]  /*ba80*/  MUFU.EX2 R44, R44 ;  /* 0x0000002c002c7308 */ /* 0x000ea20000000800 */
[----:B------:R-:W-:Y:S01]  /*ba90*/  R2UR UR38, R24 ;  /* 0x00000000182672ca */ /* 0x000fe200000e0000 */
[-C--:B------:R-:W-:Y:S01]  /*baa0*/  FMUL R157, R157, R40.reuse ;  /* 0x000000289d9d7220 */ /* 0x080fe20000400000 */
[----:B------:R-:W-:Y:S01]  /*bab0*/  IADD3 R24, R28, 0x240, RZ ;  /* 0x000002401c187810 */ /* 0x000fe20007ffe0ff */
[-C--:B------:R-:W-:Y:S01]  /*bac0*/  FMUL R160, R160, R40.reuse ;  /* 0x00000028a0a07220 */ /* 0x080fe20000400000 */
[-C--:B------:R-:W-:Y:S01]  /*bad0*/  FMUL R161, R161, R40.reuse ;  /* 0x00000028a1a17220 */ /* 0x080fe20000400000 */
[-C--:B------:R-:W-:Y:S01]  /*bae0*/  FMUL R164, R164, R40.reuse ;  /* 0x00000028a4a47220 */ /* 0x080fe20000400000 */
[----:B-1----:R-:W-:Y:S01]  /*baf0*/  @!P5 FMUL R37, R37, R37 ;  /* 0x000000252525d220 */ /* 0x002fe20000400000 */
[----:B------:R-:W-:Y:S01]  /*bb00*/  FSETP.GEU.AND P5, PT, R27, -126, PT ;  /* 0xc2fc00001b00780b */ /* 0x000fe20003fae000 */
[----:B------:R-:W1:Y:S01]  /*bb10*/  MUFU.EX2 R34, R34 ;  /* 0x0000002200227308 */ /* 0x000e620000000800 */
[----:B------:R-:W-:Y:S01]  /*bb20*/  FMUL R165, R165, R40 ;  /* 0x00000028a5a57220 */ /* 0x000fe20000400000 */
[-C--:B------:R-:W-:Y:S01]  /*bb30*/  FMUL R154, R154, R35.reuse ;  /* 0x000000239a9a7220 */ /* 0x080fe20000400000 */
[----:B------:R-:W-:Y:S01]  /*bb40*/  @!P4 FMUL R31, R31, 0.5 ;  /* 0x3f0000001f1fc820 */ /* 0x000fe20000400000 */
[-C--:B------:R-:W-:Y:S01]  /*bb50*/  FMUL R155, R155, R35.reuse ;  /* 0x000000239b9b7220 */ /* 0x080fe20000400000 */
[-C--:B------:R-:W-:Y:S01]  /*bb60*/  FMUL R158, R158, R35.reuse ;  /* 0x000000239e9e7220 */ /* 0x080fe20000400000 */
[-C--:B------:R-:W-:Y:S01]  /*bb70*/  FMUL R159, R159, R35.reuse ;  /* 0x000000239f9f7220 */ /* 0x080fe20000400000 */
[-C--:B------:R-:W-:Y:S01]  /*bb80*/  FMUL R162, R162, R35.reuse ;  /* 0x00000023a2a27220 */ /* 0x080fe20000400000 */
[----:B------:R-:W3:Y:S01]  /*bb90*/  MUFU.EX2 R45, R31 ;  /* 0x0000001f002d7308 */ /* 0x000ee20000000800 */
[----:B--2---:R-:W-:Y:S01]  /*bba0*/  @!P6 FMUL R44, R44, R44 ;  /* 0x0000002c2c2ce220 */ /* 0x004fe20000400000 */
[----:B------:R-:W-:Y:S01]  /*bbb0*/  FSETP.GEU.AND P6, PT, R26, -126, PT ;  /* 0xc2fc00001a00780b */ /* 0x000fe20003fce000 */
[-C--:B------:R-:W-:Y:S01]  /*bbc0*/  FMUL R163, R163, R35.reuse ;  /* 0x00000023a3a37220 */ /* 0x080fe20000400000 */
[----:B------:R-:W-:Y:S01]  /*bbd0*/  @!P5 FMUL R27, R27, 0.5 ;  /* 0x3f0000001b1bd820 */ /* 0x000fe20000400000 */
[-C--:B------:R-:W-:Y:S01]  /*bbe0*/  FMUL R166, R166, R35.reuse ;  /* 0x00000023a6a67220 */ /* 0x080fe20000400000 */
[----:B------:R-:W-:Y:S01]  /*bbf0*/  FMUL R167, R167, R35 ;  /* 0x00000023a7a77220 */ /* 0x000fe20000400000 */
[----:B------:R-:W-:Y:S01]  /*bc00*/  R2UR UR42, R24 ;  /* 0x00000000182a72ca */ /* 0x000fe200000e0000 */
[----:B------:R2:W4:Y:S01]  /*bc10*/  MUFU.EX2 R52, R27 ;  /* 0x0000001b00347308 */ /* 0x0005220000000800 */
[----:B-1----:R-:W-:Y:S01]  /*bc20*/  @!P2 FMUL R34, R34, R34 ;  /* 0x000000222222a220 */ /* 0x002fe20000400000 */
[----:B------:R-:W-:Y:S01]  /*bc30*/  F2FP.F16.F32.PACK_AB R24, R49, R53 ;  /* 0x000000353118723e */ /* 0x000fe200000000ff */
[-C--:B------:R-:W-:Y:S01]  /*bc40*/  FMUL R136, R136, R40.reuse ;  /* 0x0000002888887220 */ /* 0x080fe20000400000 */
[-C--:B------:R-:W-:Y:S01]  /*bc50*/  FMUL R137, R137, R40.reuse ;  /* 0x0000002889897220 */ /* 0x080fe20000400000 */
[-C--:B------:R-:W-:Y:S01]  /*bc60*/  FMUL R140, R140, R40.reuse ;  /* 0x000000288c8c7220 */ /* 0x080fe20000400000 */
[-C--:B------:R-:W-:Y:S01]  /*bc70*/  FMUL R141, R141, R40.reuse ;  /* 0x000000288d8d7220 */ /* 0x080fe20000400000 */
[----:B------:R-:W-:Y:S01]  /*bc80*/  @!P6 FMUL R26, R26, 0.5 ;  /* 0x3f0000001a1ae820 */ /* 0x000fe20000400000 */
[-C--:B------:R-:W-:Y:S01]  /*bc90*/  FMUL R144, R144, R40.reuse ;  /* 0x0000002890907220 */ /* 0x080fe20000400000 */
[----:B---3--:R-:W-:Y:S01]  /*bca0*/  @!P4 FMUL R45, R45, R45 ;  /* 0x0000002d2d2dc220 */ /* 0x008fe20000400000 */
[----:B------:R-:W-:Y:S01]  /*bcb0*/  FSETP.GEU.AND P4, PT, R25, -126, PT ;  /* 0xc2fc00001900780b */ /* 0x000fe20003f8e000 */
[----:B------:R1:W3:Y:S01]  /*bcc0*/  MUFU.EX2 R56, R26 ;  /* 0x0000001a00387308 */ /* 0x0002e20000000800 */
[----:B--2---:R-:W-:Y:S01]  /*bcd0*/  MOV R27, 0x80000020 ;  /* 0x80000020001b7802 */ /* 0x004fe20000000f00 */
[-C--:B------:R-:W-:Y:S01]  /*bce0*/  FMUL R145, R145, R40.reuse ;  /* 0x0000002891917220 */ /* 0x080fe20000400000 */
[-C--:B------:R-:W-:Y:S01]  /*bcf0*/  FMUL R148, R148, R40.reuse ;  /* 0x0000002894947220 */ /* 0x080fe20000400000 */
[-C--:B------:R-:W-:Y:S01]  /*bd00*/  FMUL R149, R149, R40.reuse ;  /* 0x0000002895957220 */ /* 0x080fe20000400000 */
[C---:B------:R-:W-:Y:S01]  /*bd10*/  R2UR UR19, R27.reuse ;  /* 0x000000001b1372ca */ /* 0x040fe200000e0000 */
[-C--:B------:R-:W-:Y:S01]  /*bd20*/  FMUL R138, R138, R35.reuse ;  /* 0x000000238a8a7220 */ /* 0x080fe20000400000 */
[----:B------:R-:W-:Y:S01]  /*bd30*/  R2UR UR35, R27 ;  /* 0x000000001b2372ca */ /* 0x000fe200000e0000 */
[-C--:B------:R-:W-:Y:S01]  /*bd40*/  FMUL R139, R139, R35.reuse ;  /* 0x000000238b8b7220 */ /* 0x080fe20000400000 */
[----:B-1----:R-:W-:Y:S01]  /*bd50*/  IADD3 R26, R28, 0x400, RZ ;  /* 0x000004001c1a7810 */ /* 0x002fe20007ffe0ff */
[-C--:B------:R-:W-:Y:S01]  /*bd60*/  FMUL R142, R142, R35.reuse ;  /* 0x000000238e8e7220 */ /* 0x080fe20000400000 */
[----:B------:R-:W-:Y:S01]  /*bd70*/  R2UR UR47, R27 ;  /* 0x000000001b2f72ca */ /* 0x000fe200000e0000 */
[----:B------:R-:W-:Y:S01]  /*bd80*/  @!P4 FMUL R25, R25, 0.5 ;  /* 0x3f0000001919c820 */ /* 0x000fe20000400000 */
[----:B------:R-:W-:Y:S01]  /*bd90*/  R2UR UR18, R26 ;  /* 0x000000001a1272ca */ /* 0x000fe200000e0000 */
[----:B------:R-:W-:Y:S01]  /*bda0*/  FMUL R143, R143, R35 ;  /* 0x000000238f8f7220 */ /* 0x000fe20000400000 */
[----:B------:R-:W-:Y:S01]  /*bdb0*/  IADD3 R26, R28, 0x800, RZ ;  /* 0x000008001c1a7810 */ /* 0x000fe20007ffe0ff */
[----:B------:R1:W2:Y:S01]  /*bdc0*/  MUFU.EX2 R81, R25 ;  /* 0x0000001900517308 */ /* 0x0002a20000000800 */
[----:B------:R-:W-:Y:S01]  /*bdd0*/  F2FP.F16.F32.PACK_AB R27, R34, R33 ;  /* 0x00000021221b723e */ /* 0x000fe200000000ff */
[-C--:B------:R-:W-:Y:S01]  /*bde0*/  FMUL R146, R146, R35.reuse ;  /* 0x0000002392927220 */ /* 0x080fe20000400000 */
[----:B------:R-:W-:Y:S01]  /*bdf0*/  R2UR UR34, R26 ;  /* 0x000000001a2272ca */ /* 0x000fe200000e0000 */
[-C--:B------:R-:W-:Y:S01]  /*be00*/  FMUL R147, R147, R35.reuse ;  /* 0x0000002393937220 */ /* 0x080fe20000400000 */
[----:B------:R-:W-:Y:S01]  /*be10*/  IADD3 R26, R28, 0x440, RZ ;  /* 0x000004401c1a7810 */ /* 0x000fe20007ffe0ff */
[-C--:B------:R-:W-:Y:S01]  /*be20*/  FMUL R150, R150, R35.reuse ;  /* 0x0000002396967220 */ /* 0x080fe20000400000 */
[----:B------:R-:W-:Y:S01]  /*be30*/  FMUL R151, R151, R35 ;  /* 0x0000002397977220 */ /* 0x000fe20000400000 */
[-C--:B------:R-:W-:Y:S01]  /*be40*/  FMUL R120, R120, R40.reuse ;  /* 0x0000002878787220 */ /* 0x080fe20000400000 */
[----:B-1----:R-:W-:Y:S01]  /*be50*/  MOV R25, 0x80000020 ;  /* 0x8000002000197802 */ /* 0x002fe20000000f00 */
[-C--:B------:R-:W-:Y:S01]  /*be60*/  FMUL R121, R121, R40.reuse ;  /* 0x0000002879797220 */ /* 0x080fe20000400000 */
[----:B------:R-:W-:Y:S01]  /*be70*/  R2UR UR46, R26 ;  /* 0x000000001a2e72ca */ /* 0x000fe200000e0000 */
[-C--:B------:R-:W-:Y:S01]  /*be80*/  FMUL R124, R124, R40.reuse ;  /* 0x000000287c7c7220 */ /* 0x080fe20000400000 */
[----:B------:R-:W-:Y:S01]  /*be90*/  R2UR UR11, R25 ;  /* 0x00000000190b72ca */ /* 0x000fe200000e0000 */
[-C--:B------:R-:W-:Y:S01]  /*bea0*/  FMUL R125, R125, R40.reuse ;  /* 0x000000287d7d7220 */ /* 0x080fe20000400000 */
[C---:B------:R-:W-:Y:S01]  /*beb0*/  R2UR UR27, R25.reuse ;  /* 0x00000000191b72ca */ /* 0x040fe200000e0000 */
[-C--:B------:R-:W-:Y:S01]  /*bec0*/  FMUL R128, R128, R40.reuse ;  /* 0x0000002880807220 */ /* 0x080fe20000400000 */
[----:B------:R-:W-:Y:S01]  /*bed0*/  R2UR UR39, R25 ;  /* 0x00000000192772ca */ /* 0x000fe200000e0000 */
[-C--:B------:R-:W-:Y:S01]  /*bee0*/  FMUL R129, R129, R40.reuse ;  /* 0x0000002881817220 */ /* 0x080fe20000400000 */
[----:B------:R-:W-:Y:S01]  /*bef0*/  R2UR UR43, R25 ;  /* 0x00000000192b72ca */ /* 0x000fe200000e0000 */
[----:B------:R-:W-:Y:S01]  /*bf00*/  FMUL R132, R132, R40 ;  /* 0x0000002884847220 */ /* 0x000fe20000400000 */
[----:B------:R-:W-:Y:S01]  /*bf10*/  F2FP.F16.F32.PACK_AB R25, R32, R36 ;  /* 0x000000242019723e */ /* 0x000fe200000000ff */
[-C--:B------:R-:W-:Y:S01]  /*bf20*/  FMUL R133, R133, R40.reuse ;  /* 0x0000002885857220 */ /* 0x080fe20000400000 */
[----:B------:R-:W-:Y:S01]  /*bf30*/  F2FP.F16.F32.PACK_AB R26, R44, R37 ;  /* 0x000000252c1a723e */ /* 0x000fe200000000ff */
[-C--:B------:R-:W-:Y:S01]  /*bf40*/  FMUL R122, R122, R35.reuse ;  /* 0x000000237a7a7220 */ /* 0x080fe20000400000 */
[-C--:B------:R-:W-:Y:S01]  /*bf50*/  FMUL R123, R123, R35.reuse ;  /* 0x000000237b7b7220 */ /* 0x080fe20000400000 */
[-C--:B------:R-:W-:Y:S01]  /*bf60*/  FMUL R126, R126, R35.reuse ;  /* 0x000000237e7e7220 */ /* 0x080fe20000400000 */
[----:B------:R-:W-:Y:S01]  /*bf70*/  WARPGROUP.ARRIVE ;  /* 0x00000000000079c5 */ /* 0x000fe20000000000 */
[-C--:B------:R-:W-:Y:S01]  /*bf80*/  FMUL R127, R127, R35.reuse ;  /* 0x000000237f7f7220 */ /* 0x080fe20000400000 */
[-C--:B------:R-:W-:Y:S01]  /*bf90*/  FMUL R130, R130, R35.reuse ;  /* 0x0000002382827220 */ /* 0x080fe20000400000 */
[-C--:B------:R-:W-:Y:S01]  /*bfa0*/  FMUL R131, R131, R35.reuse ;  /* 0x0000002383837220 */ /* 0x080fe20000400000 */
[-C--:B------:R-:W-:Y:S01]  /*bfb0*/  FMUL R134, R134, R35.reuse ;  /* 0x0000002386867220 */ /* 0x080fe20000400000 */
[-C--:B------:R-:W-:Y:S01]  /*bfc0*/  FMUL R135, R135, R35.reuse ;  /* 0x0000002387877220 */ /* 0x080fe20000400000 */
[----:B------:R-:W-:Y:S01]  /*bfd0*/  HGMMA.64x32x16.F32 R152, R24, gdesc[UR4].tnspB, R152, gsb0 ;  /* 0x4060000418987df0 */ /* 0x000fe20008000898 */
[-C--:B------:R-:W-:Y:S01]  /*bfe0*/  FMUL R104, R104, R40.reuse ;  /* 0x0000002868687220 */ /* 0x080fe20000400000 */
        /* <DEDUP_REMOVED lines=15> */
[--C-:B------:R-:W-:Y:S01]  /*c0e0*/  FFMA R30, R30, UR14, -R177.reuse ;  /* 0x0000000e1e1e7c23 */ /* 0x100fe200080008b1 */
[----:B------:R-:W-:Y:S01]  /*c0f0*/  FSETP.GEU.AND P3, PT, R48, -126, PT ;  /* 0xc2fc00003000780b */ /* 0x000fe20003f6e000 */
[-C--:B------:R-:W-:Y:S01]  /*c100*/  FMUL R88, R88, R40.reuse ;  /* 0x0000002858587220 */ /* 0x080fe20000400000 */
[-C--:B------:R-:W-:Y:S01]  /*c110*/  FMUL R89, R89, R40.reuse ;  /* 0x0000002859597220 */ /* 0x080fe20000400000 */
[-C--:B------:R-:W-:Y:S01]  /*c120*/  FMUL R92, R92, R40.reuse ;  /* 0x000000285c5c7220 */ /* 0x080fe20000400000 */
[----:B------:R-:W-:Y:S01]  /*c130*/  FSETP.GEU.AND P2, PT, R30, -126, PT ;  /* 0xc2fc00001e00780b */ /* 0x000fe20003f4e000 */
[-C--:B------:R-:W-:Y:S01]  /*c140*/  FMUL R93, R93, R40.reuse ;  /* 0x000000285d5d7220 */ /* 0x080fe20000400000 */
[-C--:B------:R-:W-:Y:S01]  /*c150*/  FMUL R96, R96, R40.reuse ;  /* 0x0000002860607220 */ /* 0x080fe20000400000 */
[-C--:B------:R-:W-:Y:S01]  /*c160*/  FMUL R97, R97, R40.reuse ;  /* 0x0000002861617220 */ /* 0x080fe20000400000 */
[-C--:B------:R-:W-:Y:S01]  /*c170*/  FMUL R100, R100, R40.reuse ;  /* 0x0000002864647220 */ /* 0x080fe20000400000 */
[----:B------:R-:W-:Y:S01]  /*c180*/  FMUL R101, R101, R40 ;  /* 0x0000002865657220 */ /* 0x000fe20000400000 */
[-C--:B------:R-:W-:Y:S01]  /*c190*/  FMUL R90, R90, R35.reuse ;  /* 0x000000235a5a7220 */ /* 0x080fe20000400000 */
[-C--:B------:R-:W-:Y:S01]  /*c1a0*/  FMUL R91, R91, R35.reuse ;  /* 0x000000235b5b7220 */ /* 0x080fe20000400000 */
[-C--:B------:R-:W-:Y:S01]  /*c1b0*/  FMUL R94, R94, R35.reuse ;  /* 0x000000235e5e7220 */ /* 0x080fe20000400000 */
[----:B------:R-:W-:Y:S01]  /*c1c0*/  @!P3 FMUL R48, R48, 0.5 ;  /* 0x3f0000003030b820 */ /* 0x000fe20000400000 */
[-C--:B------:R-:W-:Y:S01]  /*c1d0*/  FMUL R95, R95, R35.reuse ;  /* 0x000000235f5f7220 */ /* 0x080fe20000400000 */
[-C--:B------:R-:W-:Y:S01]  /*c1e0*/  FMUL R98, R98, R35.reuse ;  /* 0x0000002362627220 */ /* 0x080fe20000400000 */
[-C--:B------:R-:W-:Y:S01]  /*c1f0*/  FMUL R99, R99, R35.reuse ;  /* 0x0000002363637220 */ /* 0x080fe20000400000 */
[----:B------:R-:W-:Y:S01]  /*c200*/  @!P2 FMUL R30, R30, 0.5 ;  /* 0x3f0000001e1ea820 */ /* 0x000fe20000400000 */
[-C--:B------:R-:W-:Y:S01]  /*c210*/  FMUL R102, R102, R35.reuse ;  /* 0x0000002366667220 */ /* 0x080fe20000400000 */
[----:B------:R-:W-:Y:S01]  /*c220*/  FMUL R103, R103, R35 ;  /* 0x0000002367677220 */ /* 0x000fe20000400000 */
[----:B------:R-:W1:Y:S01]  /*c230*/  MUFU.EX2 R48, R48 ;  /* 0x0000003000307308 */ /* 0x000e620000000800 */
[--C-:B------:R-:W-:Y:S01]  /*c240*/  FFMA R73, R180, UR14, -R177.reuse ;  /* 0x0000000eb4497c23 */ /* 0x100fe200080008b1 */
[--C-:B------:R-:W-:Y:S01]  /*c250*/  FFMA R82, R179, UR14, -R38.reuse ;  /* 0x0000000eb3527c23 */ /* 0x100fe20008000826 */
[----:B----4-:R-:W-:Y:S01]  /*c260*/  @!P5 FMUL R52, R52, R52 ;  /* 0x000000343434d220 */ /* 0x010fe20000400000 */
[----:B---3--:R-:W-:Y:S01]  /*c270*/  @!P6 FMUL R56, R56, R56 ;  /* 0x000000383838e220 */ /* 0x008fe20000400000 */
[----:B--2---:R-:W-:Y:S01]  /*c280*/  @!P4 FMUL R81, R81, R81 ;  /* 0x000000515151c220 */ /* 0x004fe20000400000 */
[--C-:B------:R-:W-:Y:S01]  /*c290*/  FFMA R31, R43, UR14, -R38.reuse ;  /* 0x0000000e2b1f7c23 */ /* 0x100fe20008000826 */
[----:B------:R-:W-:Y:S01]  /*c2a0*/  FSETP.GEU.AND P5, PT, R178, -126, PT ;  /* 0xc2fc0000b200780b */ /* 0x000fe20003fae000 */
[----:B------:R2:W3:Y:S01]  /*c2b0*/  MUFU.EX2 R41, R30 ;  /* 0x0000001e00297308 */ /* 0x0004e20000000800 */
[--C-:B------:R-:W-:Y:S01]  /*c2c0*/  FFMA R184, R184, UR14, -R177.reuse ;  /* 0x0000000eb8b87c23 */ /* 0x100fe200080008b1 */
[----:B------:R-:W-:Y:S01]  /*c2d0*/  FFMA R180, R47, UR14, -R38 ;  /* 0x0000000e2fb47c23 */ /* 0x000fe20008000826 */
[----:B------:R-:W-:Y:S01]  /*c2e0*/  FFMA R186, R186, UR14, -R177 ;  /* 0x0000000ebaba7c23 */ /* 0x000fe200080008b1 */
[----:B------:R-:W-:-:S02]  /*c2f0*/  WARPGROUP.DEPBAR.LE gsb0, 0x0 ;  /* 0x00008000000079c5 */ /* 0x000fc40000010000 */
[----:B------:R-:W-:Y:S01]  /*c300*/  WARPGROUP.ARRIVE ;  /* 0x00000000000079c5 */ /* 0x000fe20000000000 */
[----:B------:R-:W-:Y:S01]  /*c310*/  FSETP.GEU.AND P6, PT, R184, -126, PT ;  /* 0xc2fc0000b800780b */ /* 0x000fe20003fce000 */
[--C-:B------:R-:W-:Y:S01]  /*c320*/  FFMA R188, R188, UR14, -R177.reuse ;  /* 0x0000000ebcbc7c23 */ /* 0x100fe200080008b1 */
[----:B-1----:R-:W-:Y:S01]  /*c330*/  @!P3 FMUL R48, R48, R48 ;  /* 0x000000303030b220 */ /* 0x002fe20000400000 */
[----:B------:R-:W-:Y:S01]  /*c340*/  FSETP.GEU.AND P3, PT, R82, -126, PT ;  /* 0xc2fc00005200780b */ /* 0x000fe20003f6e000 */
[--C-:B--2---:R-:W-:Y:S01]  /*c350*/  FFMA R30, R42, UR14, -R38.reuse ;  /* 0x0000000e2a1e7c23 */ /* 0x104fe20008000826 */
[----:B------:R-:W-:Y:S01]  /*c360*/  HGMMA.64x32x16.F32 R136, R24, gdesc[UR8].tnspB, R136, gsb0 ;  /* 0x4060000818887df0 */ /* 0x000fe20008000888 */
[----:B------:R-:W-:Y:S01]  /*c370*/  @!P5 FMUL R178, R178, 0.5 ;  /* 0x3f000000b2b2d820 */ /* 0x000fe20000400000 */
[--C-:B------:R-:W-:Y:S01]  /*c380*/  FFMA R183, R46, UR14, -R38.reuse ;  /* 0x0000000e2eb77c23 */ /* 0x100fe20008000826 */
[----:B------:R-:W-:Y:S01]  /*c390*/  FSETP.GEU.AND P4, PT, R186, -126, PT ;  /* 0xc2fc0000ba00780b */ /* 0x000fe20003f8e000 */
[--C-:B------:R-:W-:Y:S01]  /*c3a0*/  FFMA R77, R69, UR14, -R177.reuse ;  /* 0x0000000e454d7c23 */ /* 0x100fe200080008b1 */
[----:B---3--:R-:W-:Y:S01]  /*c3b0*/  @!P2 FMUL R41, R41, R41 ;  /* 0x000000292929a220 */ /* 0x008fe20000400000 */
[----:B------:R-:W-:Y:S01]  /*c3c0*/  FSETP.GEU.AND P2, PT, R73, -126, PT ;  /* 0xc2fc00004900780b */ /* 0x000fe20003f4e000 */
[----:B------:R-:W1:Y:S01]  /*c3d0*/  MUFU.EX2 R42, R178 ;  /* 0x000000b2002a7308 */ /* 0x000e620000000800 */
[----:B------:R-:W-:Y:S01]  /*c3e0*/  @!P6 FMUL R184, R184, 0.5 ;  /* 0x3f000000b8b8e820 */ /* 0x000fe20000400000 */
[--C-:B------:R-:W-:Y:S01]  /*c3f0*/  FFMA R179, R57, UR14, -R177.reuse ;  /* 0x0000000e39b37c23 */ /* 0x100fe200080008b1 */
[--C-:B------:R-:W-:Y:S01]  /*c400*/  FFMA R176, R60, UR14, -R177.reuse ;  /* 0x0000000e3cb07c23 */ /* 0x100fe200080008b1 */
[----:B------:R-:W-:Y:S01]  /*c410*/  @!P3 FMUL R82, R82, 0.5 ;  /* 0x3f0000005252b820 */ /* 0x000fe20000400000 */
[--C-:B------:R-:W-:Y:S01]  /*c420*/  FFMA R85, R61, UR14, -R177.reuse ;  /* 0x0000000e3d557c23 */ /* 0x100fe200080008b1 */
[--C-:B------:R-:W-:Y:S01]  /*c430*/  FFMA R80, R64, UR14, -R177.reuse ;  /* 0x0000000e40507c23 */ /* 0x100fe200080008b1 */
[--C-:B------:R-:W-:Y:S01]  /*c440*/  FFMA R72, R68, UR14, -R177.reuse ;  /* 0x0000000e44487c23 */ /* 0x100fe200080008b1 */
[----:B------:R-:W2:Y:S01]  /*c450*/  MUFU.EX2 R29, R184 ;  /* 0x000000b8001d7308 */ /* 0x000ea20000000800 */
[----:B------:R-:W-:Y:S01]  /*c460*/  @!P4 FMUL R186, R186, 0.5 ;  /* 0x3f000000babac820 */ /* 0x000fe20000400000 */
[--C-:B------:R-:W-:Y:S01]  /*c470*/  FFMA R69, R76, UR14, -R177.reuse ;  /* 0x0000000e4c457c23 */ /* 0x100fe200080008b1 */
[--C-:B------:R-:W-:Y:S01]  /*c480*/  FFMA R190, R190, UR14, -R177.reuse ;  /* 0x0000000ebebe7c23 */ /* 0x100fe200080008b1 */
[----:B------:R-:W-:Y:S01]  /*c490*/  @!P2 FMUL R73, R73, 0.5 ;  /* 0x3f0000004949a820 */ /* 0x000fe20000400000 */
[--C-:B------:R-:W-:Y:S01]  /*c4a0*/  FFMA R191, R191, UR14, -R177.reuse ;  /* 0x0000000ebfbf7c23 */ /* 0x100fe200080008b1 */
[--C-:B------:R-:W-:Y:S01]  /*c4b0*/  FFMA R192, R192, UR14, -R177.reuse ;  /* 0x0000000ec0c07c23 */ /* 0x100fe200080008b1 */
[--C-:B------:R-:W-:Y:S01]  /*c4c0*/  FFMA R64, R193, UR14, -R177.reuse ;  /* 0x0000000ec1407c23 */ /* 0x100fe200080008b1 */
[----:B------:R-:W3:Y:S01]  /*c4d0*/  MUFU.EX2 R82, R82 ;  /* 0x0000005200527308 */ /* 0x000ee20000000800 */
[----:B-1----:R-:W-:Y:S01]  /*c4e0*/  @!P5 FMUL R42, R42, R42 ;  /* 0x0000002a2a2ad220 */ /* 0x002fe20000400000 */
[----:B------:R-:W-:Y:S01]  /*c4f0*/  FSETP.GEU.AND P5, PT, R188, -126, PT ;  /* 0xc2fc0000bc00780b */ /* 0x000fe20003fae000 */
[--C-:B------:R-:W-:Y:S01]  /*c500*/  FFMA R68, R194, UR14, -R177.reuse ;  /* 0x0000000ec2447c23 */ /* 0x100fe200080008b1 */
[--C-:B------:R-:W-:Y:S01]  /*c510*/  FFMA R76, R195, UR14, -R177.reuse ;  /* 0x0000000ec34c7c23 */ /* 0x100fe200080008b1 */
[--C-:B------:R-:W-:Y:S01]  /*c520*/  FFMA R61, R196, UR14, -R177.reuse ;  /* 0x0000000ec43d7c23 */ /* 0x100fe200080008b1 */
[--C-:B------:R-:W-:Y:S01]  /*c530*/  FFMA R57, R197, UR14, -R177.reuse ;  /* 0x0000000ec5397c23 */ /* 0x100fe200080008b1 */
[----:B------:R-:W-:Y:S01]  /*c540*/  FFMA R60, R198, UR14, -R177 ;  /* 0x0000000ec63c7c23 */ /* 0x000fe200080008b1 */
[----:B------:R-:W1:Y:S01]  /*c550*/  MUFU.EX2 R73, R73 ;  /* 0x0000004900497308 */ /* 0x000e620000000800 */
[----:B--2---:R-:W-:Y:S01]  /*c560*/  @!P6 FMUL R29, R29, R29 ;  /* 0x0000001d1d1de220 */ /* 0x004fe20000400000 */
[----:B------:R-:W-:Y:S01]  /*c570*/  FSETP.GEU.AND P6, PT, R183, -126, PT ;  /* 0xc2fc0000b700780b */ /* 0x000fe20003fce000 */
[--C-:B------:R-:W-:Y:S01]  /*c580*/  FFMA R184, R50, UR14, -R38.reuse ;  /* 0x0000000e32b87c23 */ /* 0x100fe20008000826 */
[----:B------:R-:W-:Y:S01]  /*c590*/  FFMA R189, R62, UR14, -R38 ;  /* 0x0000000e3ebd7c23 */ /* 0x000fe20008000826 */
[----:B------:R-:W-:-:S02]  /*c5a0*/  VIADD R62, R28, 0x680 ;  /* 0x000006801c3e7836 */ /* 0x000fc40000000000 */
[--C-:B------:R-:W-:Y:S01]  /*c5b0*/  FFMA R185, R51, UR14, -R38.reuse ;  /* 0x0000000e33b97c23 */ /* 0x100fe20008000826 */
[----:B------:R-:W-:Y:S01]  /*c5c0*/  @!P5 FMUL R188, R188, 0.5 ;  /* 0x3f000000bcbcd820 */ /* 0x000fe20000400000 */
[----:B------:R2:W4:Y:S01]  /*c5d0*/  MUFU.EX2 R46, R186 ;  /* 0x000000ba002e7308 */ /* 0x0005220000000800 */
[----:B---3--:R-:W-:Y:S01]  /*c5e0*/  @!P3 FMUL R82, R82, R82 ;  /* 0x000000525252b220 */ /* 0x008fe20000400000 */
[----:B------:R-:W-:Y:S01]  /*c5f0*/  FSETP.GEU.AND P3, PT, R31, -126, PT ;  /* 0xc2fc00001f00780b */ /* 0x000fe20003f6e000 */
[--C-:B------:R-:W-:Y:S01]  /*c600*/  FFMA R187, R58, UR14, -R38.reuse ;  /* 0x0000000e3abb7c23 */ /* 0x100fe20008000826 */
[----:B------:R-:W-:Y:S01]  /*c610*/  FFMA R40, R40, R169, R53 ;  /* 0x000000a928287223 */ /* 0x000fe20000000035 */
[--C-:B------:R-:W-:Y:S01]  /*c620*/  FFMA R70, R70, UR14, -R38.reuse ;  /* 0x0000000e46467c23 */ /* 0x100fe20008000826 */
[----:B------:R-:W-:Y:S01]  /*c630*/  FFMA R71, R71, UR14, -R38 ;  /* 0x0000000e47477c23 */ /* 0x000fe20008000826 */
[----:B------:R-:W-:Y:S01]  /*c640*/  @!P6 FMUL R183, R183, 0.5 ;  /* 0x3f000000b7b7e820 */ /* 0x000fe20000400000 */
[----:B------:R3:W5:Y:S01]  /*c650*/  MUFU.EX2 R177, R188 ;  /* 0x000000bc00b17308 */ /* 0x0007620000000800 */
[----:B-1----:R-:W-:Y:S01]  /*c660*/  @!P2 FMUL R73, R73, R73 ;  /* 0x000000494949a220 */ /* 0x002fe20000400000 */
[----:B------:R-:W-:Y:S01]  /*c670*/  FSETP.GEU.AND P2, PT, R30, -126, PT ;  /* 0xc2fc00001e00780b */ /* 0x000fe20003f4e000 */
[----:B------:R-:W-:-:S02]  /*c680*/  WARPGROUP.DEPBAR.LE gsb0, 0x0 ;  /* 0x00008000000079c5 */ /* 0x000fc40000010000 */
[----:B------:R-:W-:Y:S01]  /*c690*/  WARPGROUP.ARRIVE ;  /* 0x00000000000079c5 */ /* 0x000fe20000000000 */
[--C-:B--2---:R-:W-:Y:S01]  /*c6a0*/  FFMA R186, R55, UR14, -R38.reuse ;  /* 0x0000000e37ba7c23 */ /* 0x104fe20008000826 */
[----:B------:R-:W-:Y:S01]  /*c6b0*/  @!P3 FMUL R31, R31, 0.5 ;  /* 0x3f0000001f1fb820 */ /* 0x000fe20000400000 */
[----:B------:R1:W2:Y:S01]  /*c6c0*/  MUFU.EX2 R47, R183 ;  /* 0x000000b7002f7308 */ /* 0x0002a20000000800 */
[----:B----4-:R-:W-:Y:S01]  /*c6d0*/  @!P4 FMUL R46, R46, R46 ;  /* 0x0000002e2e2ec220 */ /* 0x010fe20000400000 */
[----:B------:R-:W-:Y:S01]  /*c6e0*/  FSETP.GEU.AND P4, PT, R191, -126, PT ;  /* 0xc2fc0000bf00780b */ /* 0x000fe20003f8e000 */
[----:B------:R-:W-:Y:S01]  /*c6f0*/  HGMMA.64x32x16.F32 R120, R24, gdesc[UR16].tnspB, R120, gsb0 ;  /* 0x4060001018787df0 */ /* 0x000fe20008000878 */
[--C-:B------:R-:W-:Y:S01]  /*c700*/  FFMA R55, R39, UR14, -R38.reuse ;  /* 0x0000000e27377c23 */ /* 0x100fe20008000826 */
[----:B---3--:R-:W-:Y:S01]  /*c710*/  FFMA R188, R59, UR14, -R38 ;  /* 0x0000000e3bbc7c23 */ /* 0x008fe20008000826 */
[----:B------:R-:W-:Y:S01]  /*c720*/  FFMA R59, R35, R170, R36 ;  /* 0x000000aa233b7223 */ /* 0x000fe20000000024 */
[----:B------:R-:W-:Y:S01]  /*c730*/  @!P2 FMUL R30, R30, 0.5 ;  /* 0x3f0000001e1ea820 */ /* 0x000fe20000400000 */
[----:B------:R3:W4:Y:S01]  /*c740*/  MUFU.EX2 R178, R31 ;  /* 0x0000001f00b27308 */ /* 0x0007220000000800 */
[----:B-----5:R-:W-:Y:S01]  /*c750*/  @!P5 FMUL R177, R177, R177 ;  /* 0x000000b1b1b1d220 */ /* 0x020fe20000400000 */
[----:B------:R-:W-:Y:S01]  /*c760*/  FSETP.GEU.AND P5, PT, R184, -126, PT ;  /* 0xc2fc0000b800780b */ /* 0x000fe20003fae000 */
[----:B-1----:R-:W-:Y:S01]  /*c770*/  FFMA R183, R54, UR14, -R38 ;  /* 0x0000000e36b77c23 */ /* 0x002fe20008000826 */
[----:B------:R-:W-:Y:S01]  /*c780*/  FADD R32, R59, R32 ;  /* 0x000000203b207221 */ /* 0x000fe20000000000 */
[--C-:B------:R-:W-:Y:S01]  /*c790*/  FFMA R67, R67, UR14, -R38.reuse ;  /* 0x0000000e43437c23 */ /* 0x100fe20008000826 */
[----:B------:R-:W-:Y:S01]  /*c7a0*/  FFMA R74, R74, UR14, -R38 ;  /* 0x0000000e4a4a7c23 */ /* 0x000fe20008000826 */
[----:B------:R-:W-:Y:S01]  /*c7b0*/  @!P4 FMUL R191, R191, 0.5 ;  /* 0x3f000000bfbfc820 */ /* 0x000fe20000400000 */
[----:B------:R1:W5:Y:S01]  /*c7c0*/  MUFU.EX2 R43, R30 ;  /* 0x0000001e002b7308 */ /* 0x0003620000000800 */
[----:B---3--:R-:W-:Y:S01]  /*c7d0*/  MOV R31, 0x80000020 ;  /* 0x80000020001f7802 */ /* 0x008fe20000000f00 */
[----:B--2---:R-:W-:Y:S01]  /*c7e0*/  @!P6 FMUL R47, R47, R47 ;  /* 0x0000002f2f2fe220 */ /* 0x004fe20000400000 */
[----:B------:R-:W-:Y:S01]  /*c7f0*/  FSETP.GEU.AND P6, PT, R185, -126, PT ;  /* 0xc2fc0000b900780b */ /* 0x000fe20003fce000 */
[----:B------:R-:W-:Y:S01]  /*c800*/  FADD R33, R32, R33 ;  /* 0x0000002120217221 */ /* 0x000fe20000000000 */
[----:B------:R-:W-:Y:S01]  /*c810*/  R2UR UR51, R31 ;  /* 0x000000001f3372ca */ /* 0x000fe200000e0000 */
[----:B------:R-:W-:-:S02]  /*c820*/  IMAD.MOV.U32 R31, RZ, RZ, -0x7fffffe0 ;  /* 0x80000020ff1f7424 */ /* 0x000fc400078e00ff */
[----:B------:R-:W-:Y:S01]  /*c830*/  @!P5 FMUL R184, R184, 0.5 ;  /* 0x3f000000b8b8d820 */ /* 0x000fe20000400000 */
[----:B------:R2:W3:Y:S01]  /*c840*/  MUFU.EX2 R51, R191 ;  /* 0x000000bf00337308 */ /* 0x0004e20000000800 */
[----:B-1----:R-:W-:Y:S02]  /*c850*/  VIADD R30, R28, 0x640 ;  /* 0x000006401c1e7836 */ /* 0x002fe40000000000 */
[----:B----4-:R-:W-:Y:S01]  /*c860*/  @!P3 FMUL R178, R178, R178 ;  /* 0x000000b2b2b2b220 */ /* 0x010fe20000400000 */
[----:B------:R-:W-:Y:S01]  /*c870*/  R2UR UR7, R31 ;  /* 0x000000001f0772ca */ /* 0x000fe200000e0000 */
[----:B------:R-:W-:Y:S01]  /*c880*/  FADD R34, R33, R34 ;  /* 0x0000002221227221 */ /* 0x000fe20000000000 */
[----:B------:R-:W-:Y:S01]  /*c890*/  FSETP.GEU.AND P3, PT, R190, -126, PT ;  /* 0xc2fc0000be00780b */ /* 0x000fe20003f6e000 */
[--C-:B------:R-:W-:Y:S01]  /*c8a0*/  FFMA R75, R75, UR14, -R38.reuse ;  /* 0x0000000e4b4b7c23 */ /* 0x100fe20008000826 */
[----:B------:R-:W-:Y:S01]  /*c8b0*/  R2UR UR50, R30 ;  /* 0x000000001e3272ca */ /* 0x000fe200000e0000 */
[----:B------:R-:W-:Y:S01]  /*c8c0*/  @!P6 FMUL R185, R185, 0.5 ;  /* 0x3f000000b9b9e820 */ /* 0x000fe20000400000 */
[----:B------:R-:W-:Y:S01]  /*c8d0*/  IADD3 R30, R28, 0x840, RZ ;  /* 0x000008401c1e7810 */ /* 0x000fe20007ffe0ff */
[----:B-----5:R-:W-:Y:S01]  /*c8e0*/  @!P2 FMUL R43, R43, R43 ;  /* 0x0000002b2b2ba220 */ /* 0x020fe20000400000 */
[----:B------:R-:W-:Y:S01]  /*c8f0*/  FSETP.GEU.AND P2, PT, R180, -126, PT ;  /* 0xc2fc0000b400780b */ /* 0x000fe20003f4e000 */
[----:B------:R-:W1:Y:S01]  /*c900*/  MUFU.EX2 R31, R185 ;  /* 0x000000b9001f7308 */ /* 0x000e620000000800 */
[----:B------:R-:W-:Y:S01]  /*c910*/  R2UR UR6, R30 ;  /* 0x000000001e0672ca */ /* 0x000fe200000e0000 */
[--C-:B--2---:R-:W-:Y:S01]  /*c920*/  FFMA R191, R66, UR14, -R38.reuse ;  /* 0x0000000e42bf7c23 */ /* 0x104fe20008000826 */
[----:B------:R-:W-:Y:S01]  /*c930*/  FADD R66, R40, R49 ;  /* 0x0000003128427221 */ /* 0x000fe20000000000 */
[--C-:B------:R-:W-:Y:S01]  /*c940*/  FFMA R79, R79, UR14, -R38.reuse ;  /* 0x0000000e4f4f7c23 */ /* 0x100fe20008000826 */
[----:B---3--:R-:W-:Y:S01]  /*c950*/  @!P4 FMUL R51, R51, R51 ;  /* 0x000000333333c220 */ /* 0x008fe20000400000 */
[----:B------:R-:W-:Y:S01]  /*c960*/  @!P3 FMUL R190, R190, 0.5 ;  /* 0x3f000000bebeb820 */ /* 0x000fe20000400000 */
[----:B------:R-:W-:Y:S01]  /*c970*/  FSETP.GEU.AND P4, PT, R183, -126, PT ;  /* 0xc2fc0000b700780b */ /* 0x000fe20003f8e000 */
[----:B------:R-:W2:Y:S01]  /*c980*/  MUFU.EX2 R30, R184 ;  /* 0x000000b8001e7308 */ /* 0x000ea20000000800 */
[----:B------:R-:W-:Y:S01]  /*c990*/  FADD R37, R66, R37 ;  /* 0x0000002542257221 */ /* 0x000fe20000000000 */
[--C-:B------:R-:W-:Y:S01]  /*c9a0*/  FFMA R78, R78, UR14, -R38.reuse ;  /* 0x0000000e4e4e7c23 */ /* 0x100fe20008000826 */
[----:B------:R-:W-:Y:S01]  /*c9b0*/  FFMA R83, R83, UR14, -R38 ;  /* 0x0000000e53537c23 */ /* 0x000fe20008000826 */
[----:B------:R-:W-:Y:S01]  /*c9c0*/  @!P2 FMUL R180, R180, 0.5 ;  /* 0x3f000000b4b4a820 */ /* 0x000fe20000400000 */
[----:B------:R-:W-:Y:S01]  /*c9d0*/  FADD R44, R37, R44 ;  /* 0x0000002c252c7221 */ /* 0x000fe20000000000 */
[----:B------:R-:W-:Y:S01]  /*c9e0*/  FFMA R86, R86, UR14, -R38 ;  /* 0x0000000e56567c23 */ /* 0x000fe20008000826 */
[----:B------:R-:W-:Y:S01]  /*c9f0*/  IADD3 R6, R6, 0x1, RZ ;  /* 0x0000000106067810 */ /* 0x000fe20007ffe0ff */
[----:B------:R3:W4:Y:S01]  /*ca00*/  MUFU.EX2 R50, R190 ;  /* 0x000000be00327308 */ /* 0x0007220000000800 */
[----:B------:R-:W-:-:S02]  /*ca10*/  WARPGROUP.DEPBAR.LE gsb0, 0x0 ;  /* 0x00008000000079c5 */ /* 0x000fc40000010000 */
[----:B------:R-:W-:Y:S01]  /*ca20*/  WARPGROUP.ARRIVE ;  /* 0x00000000000079c5 */ /* 0x000fe20000000000 */
[----:B------:R-:W-:Y:S01]  /*ca30*/  @!P4 FMUL R183, R183, 0.5 ;  /* 0x3f000000b7b7c820 */ /* 0x000fe20000400000 */
[----:B-1----:R-:W-:Y:S01]  /*ca40*/  @!P6 FMUL R31, R31, R31 ;  /* 0x0000001f1f1fe220 */ /* 0x002fe20000400000 */
[----:B------:R-:W-:Y:S02]  /*ca50*/  FSETP.GEU.AND P6, PT, R181, -126, PT ;  /* 0xc2fc0000b500780b */ /* 0x000fe40003fce000 */
[----:B------:R-:W1:Y:S01]  /*ca60*/  MUFU.EX2 R180, R180 ;  /* 0x000000b400b47308 */ /* 0x000e620000000800 */
[----:B------:R-:W-:Y:S01]  /*ca70*/  HGMMA.64x32x16.F32 R104, R24, gdesc[UR24].tnspB, R104, gsb0 ;  /* 0x4060001818687df0 */ /* 0x000fe20008000868 */
[--C-:B---3--:R-:W-:Y:S01]  /*ca80*/  FFMA R190, R63, UR14, -R38.reuse ;  /* 0x0000000e3fbe7c23 */ /* 0x108fe20008000826 */
[----:B------:R-:W-:Y:S01]  /*ca90*/  IMAD.MOV.U32 R63, RZ, RZ, -0x7fffffe0 ;  /* 0x80000020ff3f7424 */ /* 0x000fe200078e00ff */
[----:B------:R-:W-:Y:S01]  /*caa0*/  R2UR UR26, R62 ;  /* 0x000000003e1a72ca */ /* 0x000fe200000e0000 */
[----:B--2---:R-:W-:Y:S01]  /*cab0*/  @!P5 FMUL R30, R30, R30 ;  /* 0x0000001e1e1ed220 */ /* 0x004fe20000400000 */
[----:B------:R-:W-:Y:S01]  /*cac0*/  FSETP.GEU.AND P5, PT, R186, -126, PT ;  /* 0xc2fc0000ba00780b */ /* 0x000fe20003fae000 */
[----:B------:R-:W-:Y:S01]  /*cad0*/  FFMA R38, R87, UR14, -R38 ;  /* 0x0000000e57267c23 */ /* 0x000fe20008000826 */
[----:B------:R-:W-:Y:S01]  /*cae0*/  R2UR UR27, R63 ;  /* 0x000000003f1b72ca */ /* 0x000fe200000e0000 */
[----:B----4-:R-:W-:Y:S01]  /*caf0*/  @!P3 FMUL R50, R50, R50 ;  /* 0x000000323232b220 */ /* 0x010fe20000400000 */
[----:B------:R-:W-:Y:S01]  /*cb00*/  FSETP.GEU.AND P3, PT, R192, -126, PT ;  /* 0xc2fc0000c000780b */ /* 0x000fe20003f6e000 */
[----:B------:R-:W2:Y:S01]  /*cb10*/  MUFU.EX2 R58, R183 ;  /* 0x000000b7003a7308 */ /* 0x000ea20000000800 */
[----:B------:R-:W-:Y:S01]  /*cb20*/  IADD3 R62, R28, 0x8c0, RZ ;  /* 0x000008c01c3e7810 */ /* 0x000fe20007ffe0ff */
[----:B------:R-:W-:Y:S01]  /*cb30*/  @!P6 FMUL R181, R181, 0.5 ;  /* 0x3f000000b5b5e820 */ /* 0x000fe20000400000 */
[----:B------:R-:W-:Y:S01]  /*cb40*/  MOV R63, 0x80000020 ;  /* 0x80000020003f7802 */ /* 0x000fe20000000f00 */
[----:B-1----:R-:W-:Y:S01]  /*cb50*/  @!P2 FMUL R180, R180, R180 ;  /* 0x000000b4b4b4a220 */ /* 0x002fe20000400000 */
[----:B------:R-:W-:-:S03]  /*cb60*/  FSETP.GEU.AND P2, PT, R182, -126, PT ;  /* 0xc2fc0000b600780b */ /* 0x000fc60003f4e000 */
[----:B------:R-:W-:Y:S01]  /*cb70*/  @!P5 FMUL R186, R186, 0.5 ;  /* 0x3f000000babad820 */ /* 0x000fe20000400000 */
[----:B------:R-:W1:Y:S03]  /*cb80*/  MUFU.EX2 R35, R181 ;  /* 0x000000b500237308 */ /* 0x000e660000000800 */
[----:B------:R-:W-:-:S05]  /*cb90*/  @!P3 FMUL R192, R192, 0.5 ;  /* 0x3f000000c0c0b820 */ /* 0x000fca0000400000 */
[----:B------:R-:W3:Y:S01]  /*cba0*/  MUFU.EX2 R39, R192 ;  /* 0x000000c000277308 */ /* 0x000ee20000000800 */
[----:B--2---:R-:W-:Y:S01]  /*cbb0*/  @!P4 FMUL R58, R58, R58 ;  /* 0x0000003a3a3ac220 */ /* 0x004fe20000400000 */
[----:B------:R-:W-:Y:S01]  /*cbc0*/  FSETP.GEU.AND P4, PT, R188, -126, PT ;  /* 0xc2fc0000bc00780b */ /* 0x000fe20003f8e000 */
[----:B------:R-:W-:-:S05]  /*cbd0*/  @!P2 FMUL R182, R182, 0.5 ;  /* 0x3f000000b6b6a820 */ /* 0x000fca0000400000 */
[----:B------:R-:W2:Y:S01]  /*cbe0*/  MUFU.EX2 R54, R182 ;  /* 0x000000b600367308 */ /* 0x000ea20000000800 */
[----:B-1----:R-:W-:Y:S01]  /*cbf0*/  @!P6 FMUL R35, R35, R35 ;  /* 0x000000232323e220 */ /* 0x002fe20000400000 */
[----:B------:R-:W-:-:S05]  /*cc00*/  FSETP.GEU.AND P6, PT, R85, -126, PT ;  /* 0xc2fc00005500780b */ /* 0x000fca0003fce000 */
[----:B------:R-:W-:Y:S01]  /*cc10*/  @!P4 FMUL R188, R188, 0.5 ;  /* 0x3f000000bcbcc820 */ /* 0x000fe20000400000 */
[----:B------:R-:W1:Y:S01]  /*cc20*/  MUFU.EX2 R53, R186 ;  /* 0x000000ba00357308 */ /* 0x000e620000000800 */
[----:B---3--:R-:W-:Y:S01]  /*cc30*/  @!P3 FMUL R39, R39, R39 ;  /* 0x000000272727b220 */ /* 0x008fe20000400000 */
[----:B------:R-:W-:Y:S01]  /*cc40*/  FSETP.GEU.AND P3, PT, R187, -126, PT ;  /* 0xc2fc0000bb00780b */ /* 0x000fe20003f6e000 */
[----:B------:R-:W-:Y:S02]  /*cc50*/  WARPGROUP.DEPBAR.LE gsb0, 0x0 ;  /* 0x00008000000079c5 */ /* 0x000fe40000010000 */
[----:B------:R-:W-:Y:S01]  /*cc60*/  WARPGROUP.ARRIVE ;  /* 0x00000000000079c5 */ /* 0x000fe20000000000 */
[----:B--2---:R-:W-:Y:S01]  /*cc70*/  @!P2 FMUL R54, R54, R54 ;  /* 0x000000363636a220 */ /* 0x004fe20000400000 */
[----:B------:R-:W-:Y:S01]  /*cc80*/  FSETP.GEU.AND P2, PT, R179, -126, PT ;  /* 0xc2fc0000b300780b */ /* 0x000fe20003f4e000 */
[----:B------:R-:W-:Y:S01]  /*cc90*/  @!P6 FMUL R85, R85, 0.5 ;  /* 0x3f0000005555e820 */ /* 0x000fe20000400000 */
[----:B------:R-:W2:Y:S02]  /*cca0*/  MUFU.EX2 R49, R188 ;  /* 0x000000bc00317308 */ /* 0x000ea40000000800 */
[----:B------:R-:W-:Y:S04]  /*ccb0*/  HGMMA.64x32x16.F32 R88, R24, gdesc[UR32].tnspB, R88, gsb0 ;  /* 0x4060002018587df0 */ /* 0x000fe80008000858 */
[----:B------:R-:W-:Y:S01]  /*ccc0*/  @!P3 FMUL R187, R187, 0.5 ;  /* 0x3f000000bbbbb820 */ /* 0x000fe20000400000 */
[----:B-1----:R-:W-:Y:S01]  /*ccd0*/  @!P5 FMUL R53, R53, R53 ;  /* 0x000000353535d220 */ /* 0x002fe20000400000 */
[----:B------:R-:W-:-:S02]  /*cce0*/  FSETP.GEU.AND P5, PT, R176, -126, PT ;  /* 0xc2fc0000b000780b */ /* 0x000fc40003fae000 */
[----:B------:R-:W1:Y:S01]  /*ccf0*/  MUFU.EX2 R40, R187 ;  /* 0x000000bb00287308 */ /* 0x000e620000000800 */
[----:B------:R-:W-:-:S07]  /*cd00*/  @!P2 FMUL R179, R179, 0.5 ;  /* 0x3f000000b3b3a820 */ /* 0x000fce0000400000 */
[----:B------:R-:W3:Y:S01]  /*cd10*/  MUFU.EX2 R36, R179 ;  /* 0x000000b300247308 */ /* 0x000ee20000000800 */
[----:B--2---:R-:W-:Y:S02]  /*cd20*/  @!P4 FMUL R49, R49, R49 ;  /* 0x000000313131c220 */ /* 0x004fe40000400000 */
[----:B------:R-:W-:Y:S01]  /*cd30*/  @!P5 FMUL R176, R176, 0.5 ;  /* 0x3f000000b0b0d820 */ /* 0x000fe20000400000 */
[----:B------:R-:W-:-:S05]  /*cd40*/  FSETP.GEU.AND P4, PT, R80, -126, PT ;  /* 0xc2fc00005000780b */ /* 0x000fca0003f8e000 */
[----:B------:R-:W2:Y:S01]  /*cd50*/  MUFU.EX2 R176, R176 ;  /* 0x000000b000b07308 */ /* 0x000ea20000000800 */
[----:B-1----:R-:W-:Y:S01]  /*cd60*/  @!P3 FMUL R40, R40, R40 ;  /* 0x000000282828b220 */ /* 0x002fe20000400000 */
[----:B------:R-:W-:-:S06]  /*cd70*/  FSETP.GEU.AND P3, PT, R190, -126, PT ;  /* 0xc2fc0000be00780b */ /* 0x000fcc0003f6e000 */
[----:B------:R-:W1:Y:S01]  /*cd80*/  MUFU.EX2 R85, R85 ;  /* 0x0000005500557308 */ /* 0x000e620000000800 */
[----:B---3--:R-:W-:Y:S01]  /*cd90*/  @!P2 FMUL R36, R36, R36 ;  /* 0x000000242424a220 */ /* 0x008fe20000400000 */
[----:B------:R-:W-:Y:S01]  /*cda0*/  FSETP.GEU.AND P2, PT, R189, -126, PT ;  /* 0xc2fc0000bd00780b */ /* 0x000fe20003f4e000 */
[----:B------:R-:W-:-:S04]  /*cdb0*/  @!P4 FMUL R80, R80, 0.5 ;  /* 0x3f0000005050c820 */ /* 0x000fc80000400000 */
[----:B------:R-:W-:Y:S01]  /*cdc0*/  @!P3 FMUL R190, R190, 0.5 ;  /* 0x3f000000bebeb820 */ /* 0x000fe20000400000 */
[----:B--2---:R-:W-:Y:S01]  /*cdd0*/  @!P5 FMUL R176, R176, R176 ;  /* 0x000000b0b0b0d220 */ /* 0x004fe20000400000 */
[----:B------:R-:W-:Y:S02]  /*cde0*/  FSETP.GEU.AND P5, PT, R84, -126, PT ;  /* 0xc2fc00005400780b */ /* 0x000fe40003fae000 */
[----:B------:R-:W2:Y:S04]  /*cdf0*/  MUFU.EX2 R32, R190 ;  /* 0x000000be00207308 */ /* 0x000ea80000000800 */
[----:B------:R-:W-:Y:S01]  /*ce00*/  @!P2 FMUL R189, R189, 0.5 ;  /* 0x3f000000bdbda820 */ /* 0x000fe20000400000 */
[----:B-1----:R-:W-:Y:S01]  /*ce10*/  @!P6 FMUL R85, R85, R85 ;  /* 0x000000555555e220 */ /* 0x002fe20000400000 */
[----:B------:R-:W-:-:S02]  /*ce20*/  FSETP.GEU.AND P6, PT, R191, -126, PT ;  /* 0xc2fc0000bf00780b */ /* 0x000fc40003fce000 */
[----:B------:R-:W1:Y:S01]  /*ce30*/  MUFU.EX2 R33, R189 ;  /* 0x000000bd00217308 */ /* 0x000e620000000800 */
[----:B------:R-:W-:Y:S02]  /*ce40*/  WARPGROUP.DEPBAR.LE gsb0, 0x0 ;  /* 0x00008000000079c5 */ /* 0x000fe40000010000 */
[----:B------:R-:W-:Y:S01]  /*ce50*/  F2FP.F16.F32.PACK_AB R24, R48, R41 ;  /* 0x000000293018723e */ /* 0x000fe200000000ff */
[----:B------:R-:W-:Y:S01]  /*ce60*/  FADD R41, R44, R41 ;  /* 0x000000292c297221 */ /* 0x000fe20000000000 */
[----:B------:R-:W-:Y:S01]  /*ce70*/  F2FP.F16.F32.PACK_AB R25, R52, R45 ;  /* 0x0000002d3419723e */ /* 0x000fe200000000ff */
[----:B------:R-:W-:Y:S01]  /*ce80*/  FADD R45, R34, R45 ;  /* 0x0000002d222d7221 */ /* 0x000fe20000000000 */
[----:B------:R-:W-:Y:S01]  /*ce90*/  F2FP.F16.F32.PACK_AB R26, R73, R56 ;  /* 0x00000038491a723e */ /* 0x000fe200000000ff */
[----:B------:R-:W-:Y:S01]  /*cea0*/  VIADD R44, R28, 0x900 ;  /* 0x000009001c2c7836 */ /* 0x000fe20000000000 */
[----:B------:R-:W-:Y:S01]  /*ceb0*/  F2FP.F16.F32.PACK_AB R27, R81, R82 ;  /* 0x00000052511b723e */ /* 0x000fe200000000ff */
[----:B--2---:R-:W-:Y:S01]  /*cec0*/  @!P3 FMUL R32, R32, R32 ;  /* 0x000000202020b220 */ /* 0x004fe20000400000 */
[----:B------:R-:W-:Y:S01]  /*ced0*/  FADD R45, R45, R52 ;  /* 0x000000342d2d7221 */ /* 0x000fe20000000000 */
[----:B------:R-:W-:Y:S01]  /*cee0*/  @!P5 FMUL R84, R84, 0.5 ;  /* 0x3f0000005454d820 */ /* 0x000fe20000400000 */
[----:B------:R-:W-:Y:S01]  /*cef0*/  WARPGROUP.ARRIVE ;  /* 0x00000000000079c5 */ /* 0x000fe20000000000 */
[----:B------:R-:W-:Y:S01]  /*cf00*/  @!P6 FMUL R191, R191, 0.5 ;  /* 0x3f000000bfbfe820 */ /* 0x000fe20000400000 */
[----:B------:R-:W-:Y:S01]  /*cf10*/  FADD R82, R45, R82 ;  /* 0x000000522d527221 */ /* 0x000fe20000000000 */
[----:B------:R-:W-:-:S02]  /*cf20*/  IMAD.MOV.U32 R45, RZ, RZ, -0x7fffffe0 ;  /* 0x80000020ff2d7424 */ /* 0x000fc400078e00ff */
[----:B-1----:R-:W-:Y:S01]  /*cf30*/  @!P2 FMUL R33, R33, R33 ;  /* 0x000000212121a220 */ /* 0x002fe20000400000 */
[----:B------:R-:W1:Y:S01]  /*cf40*/  MUFU.EX2 R80, R80 ;  /* 0x0000005000507308 */ /* 0x000e620000000800 */
[----:B------:R-:W-:Y:S01]  /*cf50*/  HGMMA.64x32x16.F32 R152, R24, gdesc[UR36].tnspB, R152, gsb0 ;  /* 0x4060002418987df0 */ /* 0x000fe20008000898 */
[----:B------:R-:W-:Y:S01]  /*cf60*/  FSETP.GEU.AND P3, PT, R72, -126, PT ;  /* 0xc2fc00004800780b */ /* 0x000fe20003f6e000 */
[----:B------:R-:W-:Y:S01]  /*cf70*/  FADD R41, R41, R48 ;  /* 0x0000003029297221 */ /* 0x000fe20000000000 */
[----:B------:R-:W-:Y:S01]  /*cf80*/  FSETP.GEU.AND P2, PT, R67, -126, PT ;  /* 0xc2fc00004300780b */ /* 0x000fe20003f4e000 */
[----:B------:R-:W-:Y:S02]  /*cf90*/  FADD R82, R82, R81 ;  /* 0x0000005152527221 */ /* 0x000fe40000000000 */
[----:B------:R-:W-:Y:S01]  /*cfa0*/  FADD R56, R41, R56 ;  /* 0x0000003829387221 */ /* 0x000fe20000000000 */
[----:B------:R-:W2:Y:S03]  /*cfb0*/  MUFU.EX2 R37, R84 ;  /* 0x0000005400257308 */ /* 0x000ea60000000800 */
[----:B------:R-:W-:-:S04]  /*cfc0*/  FADD R73, R56, R73 ;  /* 0x0000004938497221 */ /* 0x000fc80000000000 */
[----:B------:R-:W-:Y:S01]  /*cfd0*/  @!P3 FMUL R72, R72, 0.5 ;  /* 0x3f0000004848b820 */ /* 0x000fe20000400000 */
[----:B------:R-:W3:Y:S01]  /*cfe0*/  MUFU.EX2 R34, R191 ;  /* 0x000000bf00227308 */ /* 0x000ee20000000800 */
[----:B-1----:R-:W-:Y:S01]  /*cff0*/  @!P4 FMUL R80, R80, R80 ;  /* 0x000000505050c220 */ /* 0x002fe20000400000 */
[----:B------:R-:W-:Y:S01]  /*d000*/  FSETP.GEU.AND P4, PT, R77, -126, PT ;  /* 0xc2fc00004d00780b */ /* 0x000fe20003f8e000 */
[----:B------:R-:W-:-:S05]  /*d010*/  @!P2 FMUL R67, R67, 0.5 ;  /* 0x3f0000004343a820 */ /* 0x000fca0000400000 */
[----:B------:R-:W1:Y:S01]  /*d020*/  MUFU.EX2 R41, R67 ;  /* 0x0000004300297308 */ /* 0x000e620000000800 */
[----:B--2---:R-:W-:Y:S01]  /*d030*/  @!P5 FMUL R37, R37, R37 ;  /* 0x000000252525d220 */ /* 0x004fe20000400000 */
[----:B------:R-:W-:-:S05]  /*d040*/  FSETP.GEU.AND P5, PT, R70, -126, PT ;  /* 0xc2fc00004600780b */ /* 0x000fca0003fae000 */
[----:B------:R-:W-:Y:S01]  /*d050*/  @!P4 FMUL R77, R77, 0.5 ;  /* 0x3f0000004d4dc820 */ /* 0x000fe20000400000 */
[----:B------:R-:W2:Y:S01]  /*d060*/  MUFU.EX2 R72, R72 ;  /* 0x0000004800487308 */ /* 0x000ea20000000800 */
[----:B---3--:R-:W-:Y:S01]  /*d070*/  @!P6 FMUL R34, R34, R34 ;  /* 0x000000222222e220 */ /* 0x008fe20000400000 */
[----:B------:R-:W-:-:S05]  /*d080*/  FSETP.GEU.AND P6, PT, R71, -126, PT ;  /* 0xc2fc00004700780b */ /* 0x000fca0003fce000 */
[----:B------:R-:W-:Y:S01]  /*d090*/  @!P5 FMUL R70, R70, 0.5 ;  /* 0x3f0000004646d820 */ /* 0x000fe20000400000 */
[----:B------:R-:W3:Y:S01]  /*d0a0*/  MUFU.EX2 R77, R77 ;  /* 0x0000004d004d7308 */ /* 0x000ee20000000800 */
[----:B-1----:R-:W-:Y:S01]  /*d0b0*/  @!P2 FMUL R41, R41, R41 ;  /* 0x000000292929a220 */ /* 0x002fe20000400000 */
[----:B------:R-:W-:-:S05]  /*d0c0*/  FSETP.GEU.AND P2, PT, R64, -126, PT ;  /* 0xc2fc00004000780b */ /* 0x000fca0003f4e000 */
[----:B------:R-:W-:Y:S01]  /*d0d0*/  @!P6 FMUL R71, R71, 0.5 ;  /* 0x3f0000004747e820 */ /* 0x000fe20000400000 */
[----:B------:R-:W1:Y:S01]  /*d0e0*/  MUFU.EX2 R70, R70 ;  /* 0x0000004600467308 */ /* 0x000e620000000800 */
[----:B--2---:R-:W-:Y:S01]  /*d0f0*/  @!P3 FMUL R72, R72, R72 ;  /* 0x000000484848b220 */ /* 0x004fe20000400000 */
[----:B------:R-:W-:Y:S01]  /*d100*/  FSETP.GEU.AND P3, PT, R68, -126, PT ;  /* 0xc2fc00004400780b */ /* 0x000fe20003f6e000 */
[----:B------:R-:W-:Y:S02]  /*d110*/  WARPGROUP.DEPBAR.LE gsb0, 0x0 ;  /* 0x00008000000079c5 */ /* 0x000fe40000010000 */
[----:B------:R-:W-:Y:S02]  /*d120*/  WARPGROUP.ARRIVE ;  /* 0x00000000000079c5 */ /* 0x000fe40000000000 */
[----:B------:R-:W-:Y:S01]  /*d130*/  @!P2 FMUL R64, R64, 0.5 ;  /* 0x3f0000004040a820 */ /* 0x000fe20000400000 */
[----:B------:R-:W2:Y:S01]  /*d140*/  MUFU.EX2 R71, R71 ;  /* 0x0000004700477308 */ /* 0x000ea20000000800 */
[----:B---3--:R-:W-:Y:S01]  /*d150*/  @!P4 FMUL R77, R77, R77 ;  /* 0x0000004d4d4dc220 */ /* 0x008fe20000400000 */
[----:B------:R-:W-:Y:S01]  /*d160*/  FSETP.GEU.AND P4, PT, R74, -126, PT ;  /* 0xc2fc00004a00780b */ /* 0x000fe20003f8e000 */
[----:B------:R-:W-:Y:S04]  /*d170*/  HGMMA.64x32x16.F32 R136, R24, gdesc[UR40].tnspB, R136, gsb0 ;  /* 0x4060002818887df0 */ /* 0x000fe80008000888 */
[----:B------:R-:W-:Y:S01]  /*d180*/  @!P3 FMUL R68, R68, 0.5 ;  /* 0x3f0000004444b820 */ /* 0x000fe20000400000 */
[----:B------:R-:W3:Y:S01]  /*d190*/  MUFU.EX2 R64, R64 ;  /* 0x0000004000407308 */ /* 0x000ee20000000800 */
[----:B-1----:R-:W-:Y:S01]  /*d1a0*/  @!P5 FMUL R70, R70, R70 ;  /* 0x000000464646d220 */ /* 0x002fe20000400000 */
[----:B------:R-:W-:-:S05]  /*d1b0*/  FSETP.GEU.AND P5, PT, R75, -126, PT ;  /* 0xc2fc00004b00780b */ /* 0x000fca0003fae000 */
[----:B------:R-:W-:Y:S01]  /*d1c0*/  @!P4 FMUL R74, R74, 0.5 ;  /* 0x3f0000004a4ac820 */ /* 0x000fe20000400000 */
[----:B------:R-:W1:Y:S01]  /*d1d0*/  MUFU.EX2 R68, R68 ;  /* 0x0000004400447308 */ /* 0x000e620000000800 */
[----:B--2---:R-:W-:Y:S01]  /*d1e0*/  @!P6 FMUL R71, R71, R71 ;  /* 0x000000474747e220 */ /* 0x004fe20000400000 */
[----:B------:R-:W-:-:S05]  /*d1f0*/  FSETP.GEU.AND P6, PT, R69, -126, PT ;  /* 0xc2fc00004500780b */ /* 0x000fca0003fce000 */
[----:B------:R-:W-:Y:S01]  /*d200*/  @!P5 FMUL R75, R75, 0.5 ;  /* 0x3f0000004b4bd820 */ /* 0x000fe20000400000 */
[----:B---3--:R-:W-:Y:S01]  /*d210*/  @!P2 FMUL R64, R64, R64 ;  /* 0x000000404040a220 */ /* 0x008fe20000400000 */
[----:B------:R-:W-:-:S04]  /*d220*/  FSETP.GEU.AND P2, PT, R76, -126, PT ;  /* 0xc2fc00004c00780b */ /* 0x000fc80003f4e000 */
[----:B------:R-:W2:Y:S02]  /*d230*/  MUFU.EX2 R75, R75 ;  /* 0x0000004b004b7308 */ /* 0x000ea40000000800 */
[----:B------:R-:W-:Y:S01]  /*d240*/  @!P6 FMUL R69, R69, 0.5 ;  /* 0x3f0000004545e820 */ /* 0x000fe20000400000 */
[----:B-1----:R-:W-:Y:S01]  /*d250*/  @!P3 FMUL R68, R68, R68 ;  /* 0x000000444444b220 */ /* 0x002fe20000400000 */
[----:B------:R-:W-:-:S05]  /*d260*/  FSETP.GEU.AND P3, PT, R78, -126, PT ;  /* 0xc2fc00004e00780b */ /* 0x000fca0003f6e000 */
[----:B------:R-:W-:-:S06]  /*d270*/  @!P2 FMUL R76, R76, 0.5 ;  /* 0x3f0000004c4ca820 */ /* 0x000fcc0000400000 */
[----:B------:R-:W1:Y:S01]  /*d280*/  MUFU.EX2 R76, R76 ;  /* 0x0000004c004c7308 */ /* 0x000e620000000800 */
[----:B--2---:R-:W-:Y:S01]  /*d290*/  @!P5 FMUL R75, R75, R75 ;  /* 0x0000004b4b4bd220 */ /* 0x004fe20000400000 */
[----:B------:R-:W-:Y:S01]  /*d2a0*/  @!P3 FMUL R78, R78, 0.5 ;  /* 0x3f0000004e4eb820 */ /* 0x000fe20000400000 */
[----:B------:R-:W-:Y:S01]  /*d2b0*/  FSETP.GEU.AND P5, PT, R61, -126, PT ;  /* 0xc2fc00003d00780b */ /* 0x000fe20003fae000 */
[----:B------:R-:W-:Y:S02]  /*d2c0*/  WARPGROUP.DEPBAR.LE gsb0, 0x0 ;  /* 0x00008000000079c5 */ /* 0x000fe40000010000 */
[----:B------:R-:W-:-:S06]  /*d2d0*/  WARPGROUP.ARRIVE ;  /* 0x00000000000079c5 */ /* 0x000fcc0000000000 */
[----:B------:R-:W-:Y:S01]  /*d2e0*/  HGMMA.64x32x16.F32 R120, R24, gdesc[UR44].tnspB, R120, gsb0 ;  /* 0x4060002c18787df0 */ /* 0x000fe20008000878 */
[----:B-1----:R-:W-:Y:S01]  /*d2f0*/  @!P2 FMUL R76, R76, R76 ;  /* 0x0000004c4c4ca220 */ /* 0x002fe20000400000 */
[----:B------:R-:W-:Y:S02]  /*d300*/  FSETP.GEU.AND P2, PT, R55, -126, PT ;  /* 0xc2fc00003700780b */ /* 0x000fe40003f4e000 */
[----:B------:R-:W-:-:S11]  /*d310*/  @!P5 FMUL R61, R61, 0.5 ;  /* 0x3f0000003d3dd820 */ /* 0x000fd60000400000 */
[----:B------:R-:W-:-:S06]  /*d320*/  @!P2 FMUL R55, R55, 0.5 ;  /* 0x3f0000003737a820 */ /* 0x000fcc0000400000 */
[----:B------:R-:W1:Y:S02]  /*d330*/  MUFU.EX2 R55, R55 ;  /* 0x0000003700377308 */ /* 0x000e640000000800 */
[----:B-1----:R-:W-:Y:S01]  /*d340*/  @!P2 FMUL R55, R55, R55 ;  /* 0x000000373737a220 */ /* 0x002fe20000400000 */
[----:B------:R-:W-:Y:S01]  /*d350*/  FSETP.GEU.AND P2, PT, R38, -126, PT ;  /* 0xc2fc00002600780b */ /* 0x000fe20003f4e000 */
[----:B------:R-:W-:Y:S02]  /*d360*/  WARPGROUP.DEPBAR.LE gsb0, 0x0 ;  /* 0x00008000000079c5 */ /* 0x000fe40000010000 */
[----:B------:R-:W-:-:S10]  /*d370*/  WARPGROUP.ARRIVE ;  /* 0x00000000000079c5 */ /* 0x000fd40000000000 */
[----:B------:R-:W-:Y:S01]  /*d380*/  @!P2 FMUL R38, R38, 0.5 ;  /* 0x3f0000002626a820 */ /* 0x000fe20000400000 */
[----:B------:R-:W-:Y:S05]  /*d390*/  HGMMA.64x32x16.F32 R104, R24, gdesc[UR48].tnspB, R104, gsb0 ;  /* 0x4060003018687df0 */ /* 0x000fea0008000868 */
[----:B------:R-:W1:Y:S02]  /*d3a0*/  MUFU.EX2 R38, R38 ;  /* 0x0000002600267308 */ /* 0x000e640000000800 */
[----:B-1----:R-:W-:Y:S01]  /*d3b0*/  @!P2 FMUL R38, R38, R38 ;  /* 0x000000262626a220 */ /* 0x002fe20000400000 */
[----:B------:R-:W-:Y:S01]  /*d3c0*/  ISETP.NE.AND P2, PT, R6, 0x4, PT ;  /* 0x000000040600780c */ /* 0x000fe20003f45270 */
[----:B------:R-:W-:-:S02]  /*d3d0*/  WARPGROUP.DEPBAR.LE gsb0, 0x0 ;  /* 0x00008000000079c5 */ /* 0x000fc40000010000 */
[----:B------:R-:W-:-:S06]  /*d3e0*/  WARPGROUP.ARRIVE ;  /* 0x00000000000079c5 */ /* 0x000fcc0000000000 */
[----:B------:R-:W-:Y:S03]  /*d3f0*/  HGMMA.64x32x16.F32 R88, R24, gdesc[UR4].tnspB, R88, gsb0 ;  /* 0x4060000418587df0 */ /* 0x000fe60008000858 */
[----:B------:R-:W-:Y:S02]  /*d400*/  WARPGROUP.DEPBAR.LE gsb0, 0x0 ;  /* 0x00008000000079c5 */ /* 0x000fe40000010000 */
[----:B------:R-:W-:Y:S01]  /*d410*/  IMAD.MOV.U32 R25, RZ, RZ, -0x7fffffe0 ;  /* 0x80000020ff197424 */ /* 0x000fe200078e00ff */
[C---:B------:R-:W-:Y:S02]  /*d420*/  IADD3 R24, R28.reuse, 0x80, RZ ;  /* 0x000000801c187810 */ /* 0x040fe40007ffe0ff */
[----:B------:R-:W-:Y:S02]  /*d430*/  IADD3 R26, R28, 0x280, RZ ;  /* 0x000002801c1a7810 */ /* 0x000fe40007ffe0ff */
[----:B------:R-:W-:-:S02]  /*d440*/  MOV R27, 0x80000020 ;  /* 0x80000020001b7802 */ /* 0x000fc40000000f00 */
[----:B------:R-:W-:Y:S02]  /*d450*/  R2UR UR6, R24 ;  /* 0x00000000180672ca */ /* 0x000fe400000e0000 */
[----:B------:R-:W-:Y:S02]  /*d460*/  R2UR UR7, R25 ;  /* 0x00000000190772ca */ /* 0x000fe400000e0000 */
[----:B------:R-:W-:Y:S02]  /*d470*/  R2UR UR10, R26 ;  /* 0x000000001a0a72ca */ /* 0x000fe400000e0000 */
[----:B------:R-:W-:Y:S02]  /*d480*/  R2UR UR11, R27 ;  /* 0x000000001b0b72ca */ /* 0x000fe400000e0000 */
[C---:B------:R-:W-:Y:S02]  /*d490*/  IADD3 R24, R28.reuse, 0x480, RZ ;  /* 0x000004801c187810 */ /* 0x040fe40007ffe0ff */
[----:B------:R-:W-:-:S02]  /*d4a0*/  IADD3 R26, R28, 0x880, RZ ;  /* 0x000008801c1a7810 */ /* 0x000fc40007ffe0ff */
[----:B------:R-:W-:Y:S02]  /*d4b0*/  MOV R25, 0x80000020 ;  /* 0x8000002000197802 */ /* 0x000fe40000000f00 */
[----:B------:R-:W-:Y:S02]  /*d4c0*/  MOV R27, 0x80000020 ;  /* 0x80000020001b7802 */ /* 0x000fe40000000f00 */
[----:B------:R-:W-:Y:S02]  /*d4d0*/  R2UR UR18, R24 ;  /* 0x00000000181272ca */ /* 0x000fe400000e0000 */
[----:B------:R-:W-:Y:S02]  /*d4e0*/  R2UR UR19, R25 ;  /* 0x00000000191372ca */ /* 0x000fe400000e0000 */
[----:B------:R-:W-:Y:S02]  /*d4f0*/  R2UR UR34, R26 ;  /* 0x000000001a2272ca */ /* 0x000fe400000e0000 */
[----:B------:R-:W-:-:S02]  /*d500*/  R2UR UR35, R27 ;  /* 0x000000001b2372ca */ /* 0x000fc400000e0000 */
        /* <DEDUP_REMOVED lines=8> */
[----:B------:R-:W-:Y:S01]  /*d590*/  IADD3 R42, R28, 0x940, RZ ;  /* 0x000009401c2a7810 */ /* 0x000fe20007ffe0ff */
[----:B------:R-:W-:Y:S01]  /*d5a0*/  FADD R46, R29, R46 ;  /* 0x0000002e1d2e7221 */ /* 0x000fe20000000000 */
[----:B------:R-:W-:Y:S01]  /*d5b0*/  WARPGROUP.ARRIVE ;  /* 0x00000000000079c5 */ /* 0x000fe20000000000 */
[----:B------:R-:W-:Y:S01]  /*d5c0*/  MOV R43, 0x80000020 ;  /* 0x80000020002b7802 */ /* 0x000fe20000000f00 */
[----:B------:R-:W-:Y:S01]  /*d5d0*/  FADD R47, R178, R47 ;  /* 0x0000002fb22f7221 */ /* 0x000fe20000000000 */
[----:B------:R-:W-:Y:S01]  /*d5e0*/  FADD R177, R46, R177 ;  /* 0x000000b12eb17221 */ /* 0x000fe20000000000 */
[----:B------:R-:W-:-:S02]  /*d5f0*/  IMAD.MOV.U32 R29, RZ, RZ, -0x7fffffe0 ;  /* 0x80000020ff1d7424 */ /* 0x000fc400078e00ff */
[----:B------:R-:W-:Y:S01]  /*d600*/  HGMMA.64x32x16.F32 R152, R24, gdesc[UR4].tnspB, R152, gsb0 ;  /* 0x4060000418987df0 */ /* 0x000fe20008000898 */
[----:B------:R-:W-:Y:S02]  /*d610*/  FADD R47, R47, R180 ;  /* 0x000000b42f2f7221 */ /* 0x000fe40000000000 */
[----:B------:R-:W-:Y:S02]  /*d620*/  WARPGROUP.DEPBAR.LE gsb0, 0x0 ;  /* 0x00008000000079c5 */ /* 0x000fe40000010000 */
[----:B------:R-:W-:-:S06]  /*d630*/  WARPGROUP.ARRIVE ;  /* 0x00000000000079c5 */ /* 0x000fcc0000000000 */
[----:B------:R-:W-:Y:S03]  /*d640*/  HGMMA.64x32x16.F32 R136, R24, gdesc[UR8].tnspB, R136, gsb0 ;  /* 0x4060000818887df0 */ /* 0x000fe60008000888 */
        /* <DEDUP_REMOVED lines=8> */
[----:B------:R-:W-:Y:S01]  /*d6d0*/  HGMMA.64x32x16.F32 R88, R24, gdesc[UR32].tnspB, R88, gsb0 ;  /* 0x4060002018587df0 */ /* 0x000fe20008000858 */
[----:B------:R-:W-:Y:S02]  /*d6e0*/  R2UR UR34, R62 ;  /* 0x000000003e2272ca */ /* 0x000fe400000e0000 */
[----:B------:R-:W-:Y:S01]  /*d6f0*/  R2UR UR35, R63 ;  /* 0x000000003f2372ca */ /* 0x000fe200000e0000 */
[----:B------:R-:W-:Y:S02]  /*d700*/  WARPGROUP.DEPBAR.LE gsb0, 0x0 ;  /* 0x00008000000079c5 */ /* 0x000fe40000010000 */
[C---:B------:R-:W-:Y:S01]  /*d710*/  IADD3 R24, R28.reuse, 0xc0, RZ ;  /* 0x000000c01c187810 */ /* 0x040fe20007ffe0ff */
[----:B------:R-:W-:Y:S01]  /*d720*/  VIADD R26, R28, 0x2c0 ;  /* 0x000002c01c1a7836 */ /* 0x000fe20000000000 */
[----:B------:R-:W-:Y:S02]  /*d730*/  MOV R25, 0x80000020 ;  /* 0x8000002000197802 */ /* 0x000fe40000000f00 */
[----:B------:R-:W-:-:S02]  /*d740*/  MOV R27, 0x80000020 ;  /* 0x80000020001b7802 */ /* 0x000fc40000000f00 */
[----:B------:R-:W-:Y:S01]  /*d750*/  R2UR UR6, R24 ;  /* 0x00000000180672ca */ /* 0x000fe200000e0000 */
[----:B------:R-:W-:Y:S01]  /*d760*/  VIADD R24, R28, 0x4c0 ;  /* 0x000004c01c187836 */ /* 0x000fe20000000000 */
[----:B------:R-:W-:Y:S01]  /*d770*/  R2UR UR7, R25 ;  /* 0x00000000190772ca */ /* 0x000fe200000e0000 */
[----:B------:R-:W-:Y:S01]  /*d780*/  IMAD.MOV.U32 R25, RZ, RZ, -0x7fffffe0 ;  /* 0x80000020ff197424 */ /* 0x000fe200078e00ff */
[----:B------:R-:W-:Y:S02]  /*d790*/  R2UR UR10, R26 ;  /* 0x000000001a0a72ca */ /* 0x000fe400000e0000 */
[----:B------:R-:W-:Y:S02]  /*d7a0*/  R2UR UR11, R27 ;  /* 0x000000001b0b72ca */ /* 0x000fe400000e0000 */
[----:B------:R-:W-:Y:S02]  /*d7b0*/  IADD3 R26, R28, 0x6c0, RZ ;  /* 0x000006c01c1a7810 */ /* 0x000fe40007ffe0ff */
[----:B------:R-:W-:-:S02]  /*d7c0*/  MOV R27, 0x80000020 ;  /* 0x80000020001b7802 */ /* 0x000fc40000000f00 */
[----:B------:R-:W-:Y:S02]  /*d7d0*/  R2UR UR18, R24 ;  /* 0x00000000181272ca */ /* 0x000fe400000e0000 */
[----:B------:R-:W-:Y:S02]  /*d7e0*/  R2UR UR19, R25 ;  /* 0x00000000191372ca */ /* 0x000fe400000e0000 */
[----:B------:R-:W-:Y:S02]  /*d7f0*/  R2UR UR26, R26 ;  /* 0x000000001a1a72ca */ /* 0x000fe400000e0000 */
[----:B------:R-:W-:Y:S02]  /*d800*/  R2UR UR27, R27 ;  /* 0x000000001b1b72ca */ /* 0x000fe400000e0000 */
        /* <DEDUP_REMOVED lines=11> */
[----:B------:R-:W-:Y:S01]  /*d8c0*/  FADD R58, R31, R58 ;  /* 0x0000003a1f3a7221 */ /* 0x000fe20000000000 */
[----:B------:R-:W-:Y:S01]  /*d8d0*/  MOV R31, 0x80000020 ;  /* 0x80000020001f7802 */ /* 0x000fe20000000f00 */
[----:B------:R-:W-:-:S02]  /*d8e0*/  FADD R54, R54, R39 ;  /* 0x0000002736367221 */ /* 0x000fc40000000000 */
[----:B------:R-:W-:Y:S01]  /*d8f0*/  FADD R53, R58, R53 ;  /* 0x000000353a357221 */ /* 0x000fe20000000000 */
        /* <DEDUP_REMOVED lines=15> */
[----:B------:R-:W1:Y:S08]  /*d9f0*/  MUFU.EX2 R44, R69 ;  /* 0x00000045002c7308 */ /* 0x000e700000000800 */
[----:B------:R-:W2:Y:S01]  /*da00*/  MUFU.EX2 R45, R74 ;  /* 0x0000004a002d7308 */ /* 0x000ea20000000800 */
[----:B-1----:R-:W-:Y:S01]  /*da10*/  @!P6 FMUL R44, R44, R44 ;  /* 0x0000002c2c2ce220 */ /* 0x002fe20000400000 */
[----:B------:R-:W-:Y:S01]  /*da20*/  FSETP.GEU.AND P6, PT, R65, -126, PT ;  /* 0xc2fc00004100780b */ /* 0x000fe20003fce000 */
[----:B--2---:R-:W-:Y:S01]  /*da30*/  @!P4 FMUL R45, R45, R45 ;  /* 0x0000002d2d2dc220 */ /* 0x004fe20000400000 */
[----:B------:R-:W-:-:S11]  /*da40*/  FSETP.GEU.AND P4, PT, R79, -126, PT ;  /* 0xc2fc00004f00780b */ /* 0x000fd60003f8e000 */
[----:B------:R-:W-:-:S06]  /*da50*/  @!P6 FMUL R65, R65, 0.5 ;  /* 0x3f0000004141e820 */ /* 0x000fcc0000400000 */
[----:B------:R-:W1:Y:S01]  /*da60*/  MUFU.EX2 R65, R65 ;  /* 0x0000004100417308 */ /* 0x000e620000000800 */
[----:B------:R-:W-:-:S07]  /*da70*/  @!P4 FMUL R79, R79, 0.5 ;  /* 0x3f0000004f4fc820 */ /* 0x000fce0000400000 */
[----:B------:R-:W2:Y:S01]  /*da80*/  MUFU.EX2 R79, R79 ;  /* 0x0000004f004f7308 */ /* 0x000ea20000000800 */
[----:B------:R-:W-:Y:S02]  /*da90*/  WARPGROUP.DEPBAR.LE gsb0, 0x0 ;  /* 0x00008000000079c5 */ /* 0x000fe40000010000 */
[C---:B------:R-:W-:Y:S01]  /*daa0*/  VIADD R24, R28.reuse, 0x100 ;  /* 0x000001001c187836 */ /* 0x040fe20000000000 */
[----:B------:R-:W-:Y:S01]  /*dab0*/  IADD3 R26, R28, 0x300, RZ ;  /* 0x000003001c1a7810 */ /* 0x000fe20007ffe0ff */
[----:B------:R-:W-:Y:S01]  /*dac0*/  IMAD.MOV.U32 R27, RZ, RZ, -0x7fffffe0 ;  /* 0x80000020ff1b7424 */ /* 0x000fe200078e00ff */
[----:B------:R-:W-:Y:S02]  /*dad0*/  MOV R25, 0x80000020 ;  /* 0x8000002000197802 */ /* 0x000fe40000000f00 */
[----:B------:R-:W-:Y:S01]  /*dae0*/  R2UR UR6, R24 ;  /* 0x00000000180672ca */ /* 0x000fe200000e0000 */
[----:B-1----:R-:W-:Y:S01]  /*daf0*/  @!P6 FMUL R65, R65, R65 ;  /* 0x000000414141e220 */ /* 0x002fe20000400000 */
[----:B------:R-:W-:-:S02]  /*db00*/  R2UR UR7, R25 ;  /* 0x00000000190772ca */ /* 0x000fc400000e0000 */
[----:B------:R-:W-:Y:S02]  /*db10*/  R2UR UR10, R26 ;  /* 0x000000001a0a72ca */ /* 0x000fe400000e0000 */
[----:B------:R-:W-:Y:S02]  /*db20*/  R2UR UR11, R27 ;  /* 0x000000001b0b72ca */ /* 0x000fe400000e0000 */
[C---:B------:R-:W-:Y:S01]  /*db30*/  IADD3 R24, R28.reuse, 0x500, RZ ;  /* 0x000005001c187810 */ /* 0x040fe20007ffe0ff */
[----:B--2---:R-:W-:Y:S01]  /*db40*/  @!P4 FMUL R79, R79, R79 ;  /* 0x0000004f4f4fc220 */ /* 0x004fe20000400000 */
[----:B------:R-:W-:Y:S02]  /*db50*/  IADD3 R26, R28, 0x700, RZ ;  /* 0x000007001c1a7810 */ /* 0x000fe40007ffe0ff */
[----:B------:R-:W-:Y:S02]  /*db60*/  MOV R25, 0x80000020 ;  /* 0x8000002000197802 */ /* 0x000fe40000000f00 */
        /* <DEDUP_REMOVED lines=13> */
[----:B------:R-:W-:Y:S01]  /*dc40*/  FSETP.GEU.AND P4, PT, R57, -126, PT ;  /* 0xc2fc00003900780b */ /* 0x000fe20003f8e000 */
[----:B------:R-:W-:Y:S01]  /*dc50*/  FADD R176, R35, R176 ;  /* 0x000000b023b07221 */ /* 0x000fe20000000000 */
[----:B------:R-:W-:Y:S01]  /*dc60*/  WARPGROUP.ARRIVE ;  /* 0x00000000000079c5 */ /* 0x000fe20000000000 */
[----:B------:R-:W-:Y:S01]  /*dc70*/  FSETP.GEU.AND P6, PT, R86, -126, PT ;  /* 0xc2fc00005600780b */ /* 0x000fe20003fce000 */
[----:B------:R-:W-:Y:S01]  /*dc80*/  FADD R33, R40, R33 ;  /* 0x0000002128217221 */ /* 0x000fe20000000000 */
[----:B------:R-:W-:-:S03]  /*dc90*/  FADD R85, R176, R85 ;  /* 0x00000055b0557221 */ /* 0x000fc60000000000 */
[----:B------:R-:W-:Y:S01]  /*dca0*/  HGMMA.64x32x16.F32 R152, R24, gdesc[UR4].tnspB, R152, gsb0 ;  /* 0x4060000418987df0 */ /* 0x000fe20008000898 */
[----:B------:R-:W-:-:S04]  /*dcb0*/  FADD R33, R33, R32 ;  /* 0x0000002021217221 */ /* 0x000fc80000000000 */
[----:B------:R-:W-:-:S03]  /*dcc0*/  @!P4 FMUL R57, R57, 0.5 ;  /* 0x3f0000003939c820 */ /* 0x000fc60000400000 */
[----:B------:R-:W-:Y:S01]  /*dcd0*/  @!P6 FMUL R86, R86, 0.5 ;  /* 0x3f0000005656e820 */ /* 0x000fe20000400000 */
[----:B------:R-:W1:Y:S08]  /*dce0*/  MUFU.EX2 R46, R57 ;  /* 0x00000039002e7308 */ /* 0x000e700000000800 */
[----:B------:R-:W2:Y:S01]  /*dcf0*/  MUFU.EX2 R39, R86 ;  /* 0x0000005600277308 */ /* 0x000ea20000000800 */
[----:B-1----:R-:W-:Y:S01]  /*dd00*/  @!P4 FMUL R46, R46, R46 ;  /* 0x0000002e2e2ec220 */ /* 0x002fe20000400000 */
[----:B--2---:R-:W-:Y:S01]  /*dd10*/  @!P6 FMUL R39, R39, R39 ;  /* 0x000000272727e220 */ /* 0x004fe20000400000 */
[----:B------:R-:W-:-:S02]  /*dd20*/  WARPGROUP.DEPBAR.LE gsb0, 0x0 ;  /* 0x00008000000079c5 */ /* 0x000fc40000010000 */
        /* <DEDUP_REMOVED lines=24> */
[C---:B------:R-:W-:Y:S01]  /*deb0*/  IADD3 R26, R28.reuse, 0x340, RZ ;  /* 0x000003401c1a7810 */ /* 0x040fe20007ffe0ff */
[----:B------:R-:W-:Y:S01]  /*dec0*/  IMAD.MOV.U32 R25, RZ, RZ, -0x7fffffe0 ;  /* 0x80000020ff197424 */ /* 0x000fe200078e00ff */
[----:B------:R-:W-:Y:S02]  /*ded0*/  MOV R27, 0x80000020 ;  /* 0x80000020001b7802 */ /* 0x000fe40000000f00 */
[----:B------:R-:W-:Y:S02]  /*dee0*/  IADD3 R24, R28, 0x140, RZ ;  /* 0x000001401c187810 */ /* 0x000fe40007ffe0ff */
[----:B------:R-:W-:Y:S01]  /*def0*/  R2UR UR10, R26 ;  /* 0x000000001a0a72ca */ /* 0x000fe200000e0000 */
[----:B------:R-:W-:Y:S01]  /*df00*/  VIADD R26, R28, 0x740 ;  /* 0x000007401c1a7836 */ /* 0x000fe20000000000 */
[----:B------:R-:W-:Y:S01]  /*df10*/  R2UR UR11, R27 ;  /* 0x000000001b0b72ca */ /* 0x000fe200000e0000 */
[----:B------:R-:W-:Y:S01]  /*df20*/  IMAD.MOV.U32 R27, RZ, RZ, -0x7fffffe0 ;  /* 0x80000020ff1b7424 */ /* 0x000fe200078e00ff */
[----:B------:R-:W-:Y:S01]  /*df30*/  R2UR UR6, R24 ;  /* 0x00000000180672ca */ /* 0x000fe200000e0000 */
[----:B-1----:R-:W-:Y:S01]  /*df40*/  @!P5 FMUL R60, R60, R60 ;  /* 0x0000003c3c3cd220 */ /* 0x002fe20000400000 */
[----:B------:R-:W-:-:S02]  /*df50*/  R2UR UR7, R25 ;  /* 0x00000000190772ca */ /* 0x000fc400000e0000 */
[----:B------:R-:W-:Y:S01]  /*df60*/  IADD3 R24, R28, 0x540, RZ ;  /* 0x000005401c187810 */ /* 0x000fe20007ffe0ff */
[----:B--2---:R-:W-:Y:S01]  /*df70*/  @!P3 FMUL R83, R83, R83 ;  /* 0x000000535353b220 */ /* 0x004fe20000400000 */
        /* <DEDUP_REMOVED lines=12> */
[----:B------:R-:W-:Y:S02]  /*e040*/  FADD R41, R34, R41 ;  /* 0x0000002922297221 */ /* 0x000fe40000000000 */
[----:B------:R-:W-:Y:S01]  /*e050*/  FADD R72, R37, R72 ;  /* 0x0000004825487221 */ /* 0x000fe20000000000 */
[----:B------:R-:W-:Y:S01]  /*e060*/  WARPGROUP.ARRIVE ;  /* 0x00000000000079c5 */ /* 0x000fe20000000000 */
[----:B------:R-:W-:-:S02]  /*e070*/  FADD R70, R41, R70 ;  /* 0x0000004629467221 */ /* 0x000fc40000000000 */
[----:B------:R-:W-:Y:S02]  /*e080*/  FADD R77, R72, R77 ;  /* 0x0000004d484d7221 */ /* 0x000fe40000000000 */
[----:B------:R-:W-:Y:S01]  /*e090*/  FADD R70, R70, R71 ;  /* 0x0000004746467221 */ /* 0x000fe20000000000 */
[----:B------:R-:W-:Y:S01]  /*e0a0*/  HGMMA.64x32x16.F32 R152, R24, gdesc[UR4].tnspB, R152, gsb0 ;  /* 0x4060000418987df0 */ /* 0x000fe20008000898 */
[----:B------:R-:W-:Y:S02]  /*e0b0*/  FADD R77, R77, R64 ;  /* 0x000000404d4d7221 */ /* 0x000fe40000000000 */
[----:B------:R-:W-:Y:S02]  /*e0c0*/  FADD R70, R70, R45 ;  /* 0x0000002d46467221 */ /* 0x000fe40000000000 */
[----:B------:R-:W-:Y:S02]  /*e0d0*/  FADD R77, R77, R68 ;  /* 0x000000444d4d7221 */ /* 0x000fe40000000000 */
[----:B------:R-:W-:-:S02]  /*e0e0*/  FADD R70, R70, R75 ;  /* 0x0000004b46467221 */ /* 0x000fc40000000000 */
[----:B------:R-:W-:Y:S02]  /*e0f0*/  FADD R77, R77, R44 ;  /* 0x0000002c4d4d7221 */ /* 0x000fe40000000000 */
[----:B------:R-:W-:Y:S02]  /*e100*/  FADD R70, R70, R43 ;  /* 0x0000002b46467221 */ /* 0x000fe40000000000 */
        /* <DEDUP_REMOVED lines=9> */
[----:B------:R-:W-:Y:S01]  /*e1a0*/  FADD R170, R70, R38 ;  /* 0x0000002646aa7221 */ /* 0x000fe20000000000 */
        /* <DEDUP_REMOVED lines=13> */
[C---:B------:R-:W-:Y:S01]  /*e280*/  IADD3 R24, R28.reuse, 0x180, RZ ;  /* 0x000001801c187810 */ /* 0x040fe20007ffe0ff */
[----:B------:R-:W-:Y:S01]  /*e290*/  VIADD R26, R28, 0x380 ;  /* 0x000003801c1a7836 */ /* 0x000fe20000000000 */
[----:B------:R-:W-:Y:S02]  /*e2a0*/  MOV R25, 0x80000020 ;  /* 0x8000002000197802 */ /* 0x000fe40000000f00 */
[----:B------:R-:W-:Y:S01]  /*e2b0*/  R2UR UR6, R24 ;  /* 0x00000000180672ca */ /* 0x000fe200000e0000 */
[----:B------:R-:W-:Y:S01]  /*e2c0*/  VIADD R24, R28, 0x580 ;  /* 0x000005801c187836 */ /* 0x000fe20000000000 */
[----:B------:R-:W-:-:S02]  /*e2d0*/  R2UR UR7, R25 ;  /* 0x00000000190772ca */ /* 0x000fc400000e0000 */
[----:B------:R-:W-:Y:S02]  /*e2e0*/  MOV R27, 0x80000020 ;  /* 0x80000020001b7802 */ /* 0x000fe40000000f00 */
[----:B------:R-:W-:Y:S02]  /*e2f0*/  MOV R25, 0x80000020 ;  /* 0x8000002000197802 */ /* 0x000fe40000000f00 */
[----:B------:R-:W-:Y:S01]  /*e300*/  R2UR UR18, R24 ;  /* 0x00000000181272ca */ /* 0x000fe200000e0000 */
[----:B------:R-:W-:Y:S01]  /*e310*/  VIADD R24, R28, 0x980 ;  /* 0x000009801c187836 */ /* 0x000fe20000000000 */
[----:B------:R-:W-:Y:S02]  /*e320*/  R2UR UR10, R26 ;  /* 0x000000001a0a72ca */ /* 0x000fe400000e0000 */
[----:B------:R-:W-:Y:S02]  /*e330*/  R2UR UR11, R27 ;  /* 0x000000001b0b72ca */ /* 0x000fe400000e0000 */
[----:B------:R-:W-:-:S02]  /*e340*/  R2UR UR19, R25 ;  /* 0x00000000191372ca */ /* 0x000fc400000e0000 */
[----:B------:R-:W-:Y:S02]  /*e350*/  IADD3 R26, R28, 0x780, RZ ;  /* 0x000007801c1a7810 */ /* 0x000fe40007ffe0ff */
[----:B------:R-:W-:Y:S02]  /*e360*/  MOV R27, 0x80000020 ;  /* 0x80000020001b7802 */ /* 0x000fe40000000f00 */
[----:B------:R-:W-:Y:S02]  /*e370*/  MOV R25, 0x80000020 ;  /* 0x8000002000197802 */ /* 0x000fe40000000f00 */
[----:B------:R-:W-:Y:S02]  /*e380*/  R2UR UR26, R26 ;  /* 0x000000001a1a72ca */ /* 0x000fe400000e0000 */
[----:B------:R-:W-:Y:S02]  /*e390*/  R2UR UR27, R27 ;  /* 0x000000001b1b72ca */ /* 0x000fe400000e0000 */
[----:B------:R-:W-:-:S02]  /*e3a0*/  R2UR UR34, R24 ;  /* 0x00000000182272ca */ /* 0x000fc400000e0000 */
[----:B------:R-:W-:Y:S02]  /*e3b0*/  R2UR UR35, R25 ;  /* 0x00000000192372ca */ /* 0x000fe400000e0000 */
        /* <DEDUP_REMOVED lines=18> */
[----:B------:R-:W-:-:S06]  /*e4e0*/  WARPGROUP.ARRIVE ;  /* 0x00000000000079c5 */ /* 0x000fcc0000000000 */
[----:B------:R-:W-:Y:S01]  /*e4f0*/  HGMMA.64x32x16.F32 R88, R24, gdesc[UR32].tnspB, R88, gsb0 ;  /* 0x4060002018587df0 */ /* 0x000fe20008000858 */
[----:B------:R-:W-:Y:S02]  /*e500*/  R2UR UR35, R29 ;  /* 0x000000001d2372ca */ /* 0x000fe400000e0000 */
[----:B------:R-:W-:Y:S02]  /*e510*/  WARPGROUP.DEPBAR.LE gsb0, 0x0 ;  /* 0x00008000000079c5 */ /* 0x000fe40000010000 */
[C---:B------:R-:W-:Y:S01]  /*e520*/  VIADD R24, R28.reuse, 0x1c0 ;  /* 0x000001c01c187836 */ /* 0x040fe20000000000 */
[----:B------:R-:W-:Y:S02]  /*e530*/  MOV R25, 0x80000020 ;  /* 0x8000002000197802 */ /* 0x000fe40000000f00 */
[----:B------:R-:W-:Y:S02]  /*e540*/  IADD3 R26, R28, 0x3c0, RZ ;  /* 0x000003c01c1a7810 */ /* 0x000fe40007ffe0ff */
[----:B------:R-:W-:Y:S01]  /*e550*/  R2UR UR6, R24 ;  /* 0x00000000180672ca */ /* 0x000fe200000e0000 */
[C---:B------:R-:W-:Y:S01]  /*e560*/  VIADD R24, R28.reuse, 0x5c0 ;  /* 0x000005c01c187836 */ /* 0x040fe20000000000 */
[----:B------:R-:W-:Y:S01]  /*e570*/  R2UR UR7, R25 ;  /* 0x00000000190772ca */ /* 0x000fe200000e0000 */
[----:B------:R-:W-:Y:S01]  /*e580*/  VIADD R28, R28, 0x9c0 ;  /* 0x000009c01c1c7836 */ /* 0x000fe20000000000 */
[----:B------:R-:W-:-:S02]  /*e590*/  MOV R27, 0x80000020 ;  /* 0x80000020001b7802 */ /* 0x000fc40000000f00 */
[----:B------:R-:W-:Y:S02]  /*e5a0*/  MOV R25, 0x80000020 ;  /* 0x8000002000197802 */ /* 0x000fe40000000f00 */
[----:B------:R-:W-:Y:S02]  /*e5b0*/  R2UR UR10, R26 ;  /* 0x000000001a0a72ca */ /* 0x000fe400000e0000 */
[----:B------:R-:W-:Y:S02]  /*e5c0*/  R2UR UR11, R27 ;  /* 0x000000001b0b72ca */ /* 0x000fe400000e0000 */
[----:B------:R-:W-:Y:S02]  /*e5d0*/  R2UR UR18, R24 ;  /* 0x00000000181272ca */ /* 0x000fe400000e0000 */
[----:B------:R-:W-:Y:S02]  /*e5e0*/  R2UR UR19, R25 ;  /* 0x00000000191372ca */ /* 0x000fe400000e0000 */
[----:B------:R-:W-:-:S02]  /*e5f0*/  F2FP.F16.F32.PACK_AB R24, R65, R42 ;  /* 0x0000002a4118723e */ /* 0x000fc400000000ff */
[----:B------:R-:W-:Y:S02]  /*e600*/  F2FP.F16.F32.PACK_AB R25, R83, R55 ;  /* 0x000000375319723e */ /* 0x000fe400000000ff */
[----:B------:R-:W-:Y:S02]  /*e610*/  F2FP.F16.F32.PACK_AB R26, R60, R46 ;  /* 0x0000002e3c1a723e */ /* 0x000fe400000000ff */
[----:B------:R-:W-:Y:S02]  /*e620*/  F2FP.F16.F32.PACK_AB R27, R38, R39 ;  /* 0x00000027261b723e */ /* 0x000fe400000000ff */
[----:B------:R-:W-:Y:S02]  /*e630*/  R2UR UR34, R28 ;  /* 0x000000001c2272ca */ /* 0x000fe400000e0000 */
        /* <DEDUP_REMOVED lines=15> */
[----:B------:R-:W-:-:S04]  /*e730*/  SEL R26, R6, RZ, P2 ;  /* 0x000000ff061a7207 */ /* 0x000fc80001000000 */
[----:B------:R-:W-:-:S04]  /*e740*/  LEA R6, R26, R17, 0x3 ;  /* 0x000000111a067211 */ /* 0x000fc800078e18ff */
[----:B------:R-:W-:-:S04]  /*e750*/  PRMT R6, RZ, 0x654, R6 ;  /* 0x00000654ff067816 */ /* 0x000fc80000000006 */
[----:B------:R1:W-:Y:S01]  /*e760*/  SYNCS.ARRIVE.TRANS64.RED.A1T0 RZ, [R6+URZ], RZ ;  /* 0x000000ff06ff79a7 */ /* 0x0003e2000810043f */
[----:B------:R-:W-:Y:S05]  /*e770*/  @P1 BRA `(.L_x_45) ;  /* 0x0000000400041947 */ /* 0x000fea0003800000 */
[----:B------:R-:W-:Y:S01]  /*e780*/  ISETP.LT.OR P1, PT, R7, 0x1, !P0 ;  /* 0x000000010700780c */ /* 0x000fe20004721670 */
[----:B------:R-:W-:-:S12]  /*e790*/  BSSY B0, `(.L_x_46) ;  /* 0x000003e000007945 */ /* 0x000fd80003800000 */
[----:B------:R-:W-:Y:S05]  /*e7a0*/  @P1 BRA `(.L_x_47) ;  /* 0x0000000000f01947 */ /* 0x000fea0003800000 */
[----:B-1----:R-:W-:Y:S01]  /*e7b0*/  IMAD R6, R5, 0x8, R2 ;  /* 0x0000000805067824 */ /* 0x002fe200078e0202 */
[----:B------:R-:W-:Y:S02]  /*e7c0*/  SHF.L.U32 R25, R4, 0x1f, RZ ;  /* 0x0000001f04197819 */ /* 0x000fe400000006ff */
[----:B------:R-:W-:Y:S02]  /*e7d0*/  ISETP.NE.AND P2, PT, R0, RZ, PT ;  /* 0x000000ff0000720c */ /* 0x000fe40003f45270 */
[----:B------:R-:W1:Y:S02]  /*e7e0*/  SYNCS.PHASECHK.TRANS64.TRYWAIT P1, [R6+URZ+0x2d020], R25 ;  /* 0x02d02019060075a7 */ /* 0x000e64000802017f */
[----:B-1----:R-:W-:Y:S09]  /*e7f0*/  @!P1 BRA `(.L_x_48) ;  /* 0x0000002800189947 */ /* 0x002ff20003800000 */
.L_x_93:
[----:B------:R-:W-:Y:S05]  /*e800*/  @P2 BRA `(.L_x_49) ;  /* 0x0000000000142947 */ /* 0x000fea0003800000 */
[----:B------:R-:W-:Y:S02]  /*e810*/  ISETP.NE.AND P1, PT, R174, RZ, PT ;  /* 0x000000ffae00720c */ /* 0x000fe40003f25270 */
[----:B-1----:R-:W-:-:S04]  /*e820*/  MOV R25, 0xa000 ;  /* 0x0000a00000197802 */ /* 0x002fc80000000f00 */
[----:B------:R2:W-:Y:S07]  /*e830*/  SYNCS.ARRIVE.TRANS64 RZ, [R6+URZ+0x2d000], R25 ;  /* 0x02d0001906ff79a7 */ /* 0x0005ee000800003f */
[----:B------:R-:W-:Y:S05]  /*e840*/  @!P1 BRA `(.L_x_49) ;  /* 0x0000000000049947 */ /* 0x000fea0003800000 */
[----:B------:R-:W-:Y:S01]  /*e850*/  BPT.TRAP 0x1 ;  /* 0x000000040000795c */ /* 0x000fe20000300000 */
.L_x_49:
[C---:B------:R-:W-:Y:S01]  /*e860*/  IMAD R24, R5.reuse, 0xa000, R2 ;  /* 0x0000a00005187824 */ /* 0x040fe200078e0202 */
        /* <DEDUP_REMOVED lines=10> */
[----:B------:R-:W-:Y:S01]  /*e910*/  UMOV UR34, 0x20 ;  /* 0x0000002000227882 */ /* 0x000fe20000000000 */
[----:B------:R-:W-:Y:S01]  /*e920*/  UMOV UR36, UR44 ;  /* 0x0000002c00247c82 */ /* 0x000fe20008000000 */
[----:B------:R-:W-:Y:S01]  /*e930*/  UMOV UR37, UR45 ;  /* 0x0000002d00257c82 */ /* 0x000fe20008000000 */
        /* <DEDUP_REMOVED lines=34> */
[----:B--2---:R-:W-:Y:S01]  /*eb60*/  NOP ;  /* 0x0000000000007918 */ /* 0x004fe20000000000 */
.L_x_47:
[----:B------:R-:W-:Y:S05]  /*eb70*/  BSYNC B0 ;  /* 0x0000000000007941 */ /* 0x000fea0003800000 */
.L_x_46:
[----:B------:R-:W-:-:S07]  /*eb80*/  IADD3 R7, R7, -0x1, RZ ;  /* 0xffffffff07077810 */ /* 0x000fce0007ffe0ff */
.L_x_45:
[----:B------:R-:W-:Y:S01]  /*eb90*/  ISETP.GT.AND P3, PT, R173, 0x1, PT ;  /* 0x00000001ad00780c */ /* 0x000fe20003f64270 */
[----:B-1----:R-:W-:Y:S01]  /*eba0*/  VIADD R6, R26, 0x1 ;  /* 0x000000011a067836 */ /* 0x002fe20000000000 */
[----:B------:R-:W-:Y:S01]  /*ebb0*/  IADD3 R175, R175, 0x1, RZ ;  /* 0x00000001afaf7810 */ /* 0x000fe20007ffe0ff */
[----:B------:R-:W-:Y:S01]  /*ebc0*/  IMAD.MOV.U32 R177, RZ, RZ, R172 ;  /* 0x000000ffffb17224 */ /* 0x000fe200078e00ac */
[----:B------:R-:W-:Y:S02]  /*ebd0*/  IADD3 R173, R173, -0x1, RZ ;  /* 0xffffffffadad7810 */ /* 0x000fe40007ffe0ff */
[----:B------:R-:W-:Y:S02]  /*ebe0*/  ISETP.NE.AND P1, PT, R175, 0x4, PT ;  /* 0x00000004af00780c */ /* 0x000fe40003f25270 */
[----:B------:R-:W-:Y:S02]  /*ebf0*/  ISETP.NE.AND P2, PT, R6, 0x4, PT ;  /* 0x000000040600780c */ /* 0x000fe40003f45270 */
[----:B------:R-:W-:-:S02]  /*ec00*/  SEL R24, RZ, 0x1, P1 ;  /* 0x00000001ff187807 */ /* 0x000fc40000800000 */
[----:B------:R-:W-:Y:S02]  /*ec10*/  IADD3 R168, R168, 0x80, RZ ;  /* 0x00000080a8a87810 */ /* 0x000fe40007ffe0ff */
[----:B------:R-:W-:Y:S02]  /*ec20*/  LOP3.LUT R3, R3, R24, RZ, 0x3c, !PT ;  /* 0x0000001803037212 */ /* 0x000fe400078e3cff */
[----:B------:R-:W-:Y:S02]  /*ec30*/  MOV R176, R171 ;  /* 0x000000ab00b07202 */ /* 0x000fe40000000f00 */
[----:B------:R-:W-:Y:S02]  /*ec40*/  SEL R179, R175, RZ, P1 ;  /* 0x000000ffafb37207 */ /* 0x000fe40000800000 */
[----:B------:R-:W-:Y:S01]  /*ec50*/  SEL R6, R6, RZ, P2 ;  /* 0x000000ff06067207 */ /* 0x000fe20001000000 */
[----:B------:R-:W-:Y:S06]  /*ec60*/  @P3 BRA `(.L_x_50) ;  /* 0xffffffb000903947 */ /* 0x000fec000383ffff */
.L_x_37:
[----:B------:R-:W-:Y:S05]  /*ec70*/  WARPSYNC.ALL ;  /* 0x0000000000007948 */ /* 0x000fea0003800000 */
[----:B------:R-:W2:Y:S01]  /*ec80*/  SHFL.BFLY PT, R0, R169, 0x1, 0x1f ;  /* 0x0c201f00a9007f89 */ /* 0x000ea200000e0000 */
[----:B------:R-:W-:Y:S01]  /*ec90*/  BSSY B0, `(.L_x_51) ;  /* 0x0000023000007945 */ /* 0x000fe20003800000 */
[----:B------:R-:W-:Y:S01]  /*eca0*/  MOV R7, 0x7f800000 ;  /* 0x7f80000000077802 */ /* 0x000fe20000000f00 */
[----:B------:R-:W-:Y:S01]  /*ecb0*/  IMAD.MOV.U32 R8, RZ, RZ, 0x3f800000 ;  /* 0x3f800000ff087424 */ /* 0x000fe200078e00ff */
[----:B------:R-:W3:Y:S01]  /*ecc0*/  SHFL.BFLY PT, R3, R170, 0x1, 0x1f ;  /* 0x0c201f00aa037f89 */ /* 0x000ee200000e0000 */
[----:B------:R-:W-:-:S02]  /*ecd0*/  MOV R4, 0x3f800000 ;  /* 0x3f80000000047802 */ /* 0x000fc40000000f00 */
[----:B------:R-:W-:Y:S01]  /*ece0*/  MOV R9, 0x7f800000 ;  /* 0x7f80000000097802 */ /* 0x000fe20000000f00 */
[----:B--2---:R-:W-:Y:S01]  /*ecf0*/  FADD R0, R0, R169 ;  /* 0x000000a900007221 */ /* 0x004fe20000000000 */
[----:B---3--:R-:W-:-:S04]  /*ed00*/  FADD R27, R3, R170 ;  /* 0x000000aa031b7221 */ /* 0x008fc80000000000 */
[----:B------:R-:W2:Y:S04]  /*ed10*/  SHFL.BFLY PT, R5, R0, 0x2, 0x1f ;  /* 0x0c401f0000057f89 */ /* 0x000ea800000e0000 */
[----:B------:R-:W3:Y:S01]  /*ed20*/  SHFL.BFLY PT, R28, R27, 0x2, 0x1f ;  /* 0x0c401f001b1c7f89 */ /* 0x000ee200000e0000 */
[C---:B--2---:R-:W-:Y:S01]  /*ed30*/  FSETP.NE.AND P0, PT, R0.reuse, -R5, PT ;  /* 0x800000050000720b */ /* 0x044fe20003f05000 */
[----:B------:R-:W-:Y:S01]  /*ed40*/  FADD R3, R0, R5 ;  /* 0x0000000500037221 */ /* 0x000fe20000000000 */
[----:B---3--:R-:W-:-:S11]  /*ed50*/  FADD R6, R27, R28 ;  /* 0x0000001c1b067221 */ /* 0x008fd60000000000 */
[----:B------:R-:W-:Y:S05]  /*ed60*/  @!P0 BRA `(.L_x_52) ;  /* 0x0000000000548947 */ /* 0x000fea0003800000 */
[----:B------:R-:W-:Y:S01]  /*ed70*/  VIADD R0, R3, 0x1800000 ;  /* 0x0180000003007836 */ /* 0x000fe20000000000 */
[----:B------:R-:W-:Y:S04]  /*ed80*/  BSSY B1, `(.L_x_53) ;  /* 0x000000c000017945 */ /* 0x000fe80003800000 */
[----:B------:R-:W-:-:S04]  /*ed90*/  LOP3.LUT R0, R0, 0x7f800000, RZ, 0xc0, !PT ;  /* 0x7f80000000007812 */ /* 0x000fc800078ec0ff */
[----:B------:R-:W-:-:S13]  /*eda0*/  ISETP.GT.U32.AND P0, PT, R0, 0x1ffffff, PT ;  /* 0x01ffffff0000780c */ /* 0x000fda0003f04070 */
[----:B------:R-:W-:Y:S05]  /*edb0*/  @P0 BRA `(.L_x_54) ;  /* 0x0000000000100947 */ /* 0x000fea0003800000 */
[----:B------:R-:W-:-:S07]  /*edc0*/  MOV R26, 0xede0 ;  /* 0x0000ede0001a7802 */ /* 0x000fce0000000f00 */
[----:B-1----:R-:W-:Y:S05]  /*edd0*/  CALL.REL.NOINC `($__internal_0_$__cuda_sm20_rcp_rn_f32_slowpath) ;  /* 0x0000002000b47944 */ /* 0x002fea0003c00000 */
[----:B------:R-:W-:Y:S01]  /*ede0*/  MOV R4, R0 ;  /* 0x0000000000047202 */ /* 0x000fe20000000f00 */
[----:B------:R-:W-:Y:S06]  /*edf0*/  BRA `(.L_x_55) ;  /* 0x0000000000107947 */ /* 0x000fec0003800000 */
.L_x_54:
[----:B------:R-:W2:Y:S02]  /*ee00*/  MUFU.RCP R4, R3 ;  /* 0x0000000300047308 */ /* 0x000ea40000001000 */
[----:B--2---:R-:W-:-:S04]  /*ee10*/  FFMA R0, R3, R4, -1 ;  /* 0xbf80000003007423 */ /* 0x004fc80000000004 */
[----:B------:R-:W-:-:S04]  /*ee20*/  FADD.FTZ R5, -R0, -RZ ;  /* 0x800000ff00057221 */ /* 0x000fc80000010100 */
[----:B------:R-:W-:-:S07]  /*ee30*/  FFMA R4, R4, R5, R4 ;  /* 0x0000000504047223 */ /* 0x000fce0000000004 */
.L_x_55:
[----:B------:R-:W-:Y:S05]  /*ee40*/  BSYNC B1 ;  /* 0x0000000000017941 */ /* 0x000fea0003800000 */
.L_x_53:
[----:B------:R-:W-:Y:S01]  /*ee50*/  FSETP.GEU.AND P0, PT, |R3|, 1.175494350822287508e-38, PT ;  /* 0x008000000300780b */ /* 0x000fe20003f0e200 */
[----:B------:R-:W-:-:S12]  /*ee60*/  ULDC UR6, c[0x0][0x600] ;  /* 0x0001800000067ab9 */ /* 0x000fd80000000800 */
[----:B------:R-:W-:-:S04]  /*ee70*/  @!P0 FMUL R3, R3, 16777216 ;  /* 0x4b80000003038820 */ /* 0x000fc80000400000 */
[----:B------:R-:W2:Y:S02]  /*ee80*/  MUFU.LG2 R0, R3 ;  /* 0x0000000300007308 */ /* 0x000ea40000000c00 */
[----:B--2---:R-:W-:-:S04]  /*ee90*/  @!P0 FADD R0, R0, -24 ;  /* 0xc1c0000000008421 */ /* 0x004fc80000000000 */
[----:B------:R-:W-:-:S04]  /*eea0*/  FMUL R9, R0, 0.69314718246459960938 ;  /* 0x3f31721800097820 */ /* 0x000fc80000400000 */
[----:B------:R-:W-:-:S07]  /*eeb0*/  FFMA R9, R172, UR6, R9 ;  /* 0x00000006ac097c23 */ /* 0x000fce0008000009 */
.L_x_52:
[----:B------:R-:W-:Y:S05]  /*eec0*/  BSYNC B0 ;  /* 0x0000000000007941 */ /* 0x000fea0003800000 */
.L_x_51:
[----:B------:R-:W-:Y:S01]  /*eed0*/  FSETP.NE.AND P0, PT, R27, -R28, PT ;  /* 0x8000001c1b00720b */ /* 0x000fe20003f05000 */
[----:B------:R-:W-:Y:S01]  /*eee0*/  ULDC UR4, c[0x0][0x608] ;  /* 0x0001820000047ab9 */ /* 0x000fe20000000800 */
[----:B------:R-:W-:Y:S01]  /*eef0*/  BSSY B0, `(.L_x_56) ;  /* 0x0000041000007945 */ /* 0x000fe20003800000 */
[----:B------:R-:W-:-:S04]  /*ef00*/  FMUL R4, R4, UR4 ;  /* 0x0000000404047c20 */ /* 0x000fc80008400000 */
        /* <DEDUP_REMOVED lines=39> */
[----:B------:R-:W-:Y:S01]  /*f180*/  FMUL R101, R101, R4 ;  /* 0x0000000465657220 */ /* 0x000fe20000400000 */
[----:B------:R-:W-:Y:S06]  /*f190*/  @!P0 BRA `(.L_x_57) ;  /* 0x0000000000588947 */ /* 0x000fec0003800000 */
[----:B------:R-:W-:Y:S01]  /*f1a0*/  IADD3 R0, R6, 0x1800000, RZ ;  /* 0x0180000006007810 */ /* 0x000fe20007ffe0ff */
[----:B------:R-:W-:Y:S03]  /*f1b0*/  BSSY B1, `(.L_x_58) ;  /* 0x000000d000017945 */ /* 0x000fe60003800000 */
[----:B------:R-:W-:-:S04]  /*f1c0*/  LOP3.LUT R0, R0, 0x7f800000, RZ, 0xc0, !PT ;  /* 0x7f80000000007812 */ /* 0x000fc800078ec0ff */
[----:B------:R-:W-:-:S13]  /*f1d0*/  ISETP.GT.U32.AND P0, PT, R0, 0x1ffffff, PT ;  /* 0x01ffffff0000780c */ /* 0x000fda0003f04070 */
[----:B------:R-:W-:Y:S05]  /*f1e0*/  @P0 BRA `(.L_x_59) ;  /* 0x0000000000140947 */ /* 0x000fea0003800000 */
[----:B------:R-:W-:Y:S01]  /*f1f0*/  IMAD.MOV.U32 R3, RZ, RZ, R6 ;  /* 0x000000ffff037224 */ /* 0x000fe200078e0006 */
[----:B------:R-:W-:-:S07]  /*f200*/  MOV R26, 0xf220 ;  /* 0x0000f220001a7802 */ /* 0x000fce0000000f00 */
[----:B-1----:R-:W-:Y:S05]  /*f210*/  CALL.REL.NOINC `($__internal_0_$__cuda_sm20_rcp_rn_f32_slowpath) ;  /* 0x0000001c00a47944 */ /* 0x002fea0003c00000 */
[----:B------:R-:W-:Y:S01]  /*f220*/  MOV R8, R0 ;  /* 0x0000000000087202 */ /* 0x000fe20000000f00 */
[----:B------:R-:W-:Y:S06]  /*f230*/  BRA `(.L_x_60) ;  /* 0x0000000000107947 */ /* 0x000fec0003800000 */
.L_x_59:
[----:B------:R-:W2:Y:S02]  /*f240*/  MUFU.RCP R3, R6 ;  /* 0x0000000600037308 */ /* 0x000ea40000001000 */
[----:B--2---:R-:W-:-:S04]  /*f250*/  FFMA R0, R6, R3, -1 ;  /* 0xbf80000006007423 */ /* 0x004fc80000000003 */
[----:B------:R-:W-:-:S04]  /*f260*/  FADD.FTZ R0, -R0, -RZ ;  /* 0x800000ff00007221 */ /* 0x000fc80000010100 */
[----:B------:R-:W-:-:S07]  /*f270*/  FFMA R8, R3, R0, R3 ;  /* 0x0000000003087223 */ /* 0x000fce0000000003 */
.L_x_60:
[----:B------:R-:W-:Y:S05]  /*f280*/  BSYNC B1 ;  /* 0x0000000000017941 */ /* 0x000fea0003800000 */
.L_x_58:
[----:B------:R-:W-:Y:S01]  /*f290*/  FSETP.GEU.AND P0, PT, |R6|, 1.175494350822287508e-38, PT ;  /* 0x008000000600780b */ /* 0x000fe20003f0e200 */
[----:B------:R-:W-:-:S12]  /*f2a0*/  ULDC UR4, c[0x0][0x600] ;  /* 0x0001800000047ab9 */ /* 0x000fd80000000800 */
[----:B------:R-:W-:-:S04]  /*f2b0*/  @!P0 FMUL R6, R6, 16777216 ;  /* 0x4b80000006068820 */ /* 0x000fc80000400000 */
[----:B------:R-:W2:Y:S02]  /*f2c0*/  MUFU.LG2 R0, R6 ;  /* 0x0000000600007308 */ /* 0x000ea40000000c00 */
[----:B--2---:R-:W-:-:S04]  /*f2d0*/  @!P0 FADD R0, R0, -24 ;  /* 0xc1c0000000008421 */ /* 0x004fc80000000000 */
[----:B------:R-:W-:-:S04]  /*f2e0*/  FMUL R0, R0, 0.69314718246459960938 ;  /* 0x3f31721800007820 */ /* 0x000fc80000400000 */
[----:B------:R-:W-:-:S07]  /*f2f0*/  FFMA R7, R171, UR4, R0 ;  /* 0x00000004ab077c23 */ /* 0x000fce0008000000 */
.L_x_57:
[----:B------:R-:W-:Y:S05]  /*f300*/  BSYNC B0 ;  /* 0x0000000000007941 */ /* 0x000fea0003800000 */
.L_x_56:
[C---:B------:R-:W-:Y:S01]  /*f310*/  LOP3.LUT P0, RZ, R16.reuse, 0x3, RZ, 0xc0, !PT ;  /* 0x0000000310ff7812 */ /* 0x040fe2000780c0ff */
[----:B------:R-:W-:Y:S01]  /*f320*/  ULDC UR4, c[0x0][0x608] ;  /* 0x0001820000047ab9 */ /* 0x000fe20000000800 */
[----:B------:R-:W-:Y:S01]  /*f330*/  LOP3.LUT R17, R16, 0x7f, RZ, 0xc0, !PT ;  /* 0x0000007f10117812 */ /* 0x000fe200078ec0ff */
[----:B------:R-:W-:Y:S01]  /*f340*/  FMUL R8, R8, UR4 ;  /* 0x0000000408087c20 */ /* 0x000fe20008400000 */
[----:B------:R-:W-:Y:S01]  /*f350*/  ULDC.64 UR8, c[0x0][0x208] ;  /* 0x0000820000087ab9 */ /* 0x000fe20000000a00 */
[----:B------:R-:W-:Y:S01]  /*f360*/  BSSY B0, `(.L_x_61) ;  /* 0x0000030000007945 */ /* 0x000fe20003800000 */
[----:B------:R-:W-:Y:S01]  /*f370*/  SHF.R.U32.HI R18, RZ, 0x5, R17 ;  /* 0x00000005ff127819 */ /* 0x000fe20000011611 */
[-C--:B------:R-:W-:Y:S01]  /*f380*/  FMUL R154, R154, R8.reuse ;  /* 0x000000089a9a7220 */ /* 0x080fe20000400000 */
[-C--:B------:R-:W-:Y:S01]  /*f390*/  FMUL R22, R155, R8.reuse ;  /* 0x000000089b167220 */ /* 0x080fe20000400000 */
[-C--:B------:R-:W-:Y:S01]  /*f3a0*/  FMUL R158, R158, R8.reuse ;  /* 0x000000089e9e7220 */ /* 0x080fe20000400000 */
[-C--:B-1----:R-:W-:Y:S01]  /*f3b0*/  FMUL R24, R159, R8.reuse ;  /* 0x000000089f187220 */ /* 0x082fe20000400000 */
        /* <DEDUP_REMOVED lines=20> */
[----:B------:R-:W-:Y:S06]  /*f500*/  @P0 BRA `(.L_x_62) ;  /* 0x0000000000540947 */ /* 0x000fec0003800000 */
[----:B------:R-:W1:Y:S01]  /*f510*/  S2UR UR4, SR_CTAID.X ;  /* 0x00000000000479c3 */ /* 0x000e620000002500 */
[----:B------:R-:W-:Y:S02]  /*f520*/  SHF.R.U32.HI R0, RZ, 0x2, R16 ;  /* 0x00000002ff007819 */ /* 0x000fe40000011610 */
[----:B------:R-:W-:Y:S02]  /*f530*/  SHF.L.U32 R3, R18, 0x4, RZ ;  /* 0x0000000412037819 */ /* 0x000fe400000006ff */
[----:B------:R-:W-:-:S04]  /*f540*/  LOP3.LUT R0, R0, 0x7, RZ, 0xc0, !PT ;  /* 0x0000000700007812 */ /* 0x000fc800078ec0ff */
[----:B------:R-:W-:Y:S01]  /*f550*/  LOP3.LUT R0, R3, 0xfffffff0, R0, 0xe2, !PT ;  /* 0xfffffff003007812 */ /* 0x000fe200078ee200 */
[----:B-1----:R-:W-:-:S03]  /*f560*/  USHF.L.U32 UR6, UR4, 0x6, URZ ;  /* 0x0000000604067899 */ /* 0x002fc6000800063f */
[----:B------:R-:W-:Y:S02]  /*f570*/  ULDC.64 UR4, c[0x0][0x688] ;  /* 0x0001a20000047ab9 */ /* 0x000fe40000000a00 */
[----:B------:R-:W-:Y:S02]  /*f580*/  UIMAD UR4, UR44, UR4, UR6 ;  /* 0x000000042c0472a4 */ /* 0x000fe4000f8e0206 */
[----:B------:R-:W-:Y:S02]  /*f590*/  LOP3.LUT R3, R0, UR6, RZ, 0xfc, !PT ;  /* 0x0000000600037c12 */ /* 0x000fe4000f8efcff */
[----:B------:R-:W-:-:S03]  /*f5a0*/  UIMAD UR4, UR45, UR5, UR4 ;  /* 0x000000052d0472a4 */ /* 0x000fc6000f8e0204 */
[C---:B------:R-:W-:Y:S01]  /*f5b0*/  VIADD R4, R3.reuse, 0x8 ;  /* 0x0000000803047836 */ /* 0x040fe20000000000 */
[----:B------:R-:W-:Y:S02]  /*f5c0*/  ULDC UR5, c[0x0][0x288] ;  /* 0x0000a20000057ab9 */ /* 0x000fe40000000800 */
[----:B------:R-:W-:Y:S02]  /*f5d0*/  ISETP.GE.U32.AND P0, PT, R3, UR5, PT ;  /* 0x0000000503007c0c */ /* 0x000fe4000bf06070 */
[----:B------:R-:W-:Y:S02]  /*f5e0*/  IADD3 R0, P2, R0, UR4, RZ ;  /* 0x0000000400007c10 */ /* 0x000fe4000ff5e0ff */
[----:B------:R-:W-:Y:S01]  /*f5f0*/  ISETP.GE.U32.AND P1, PT, R4, UR5, PT ;  /* 0x0000000504007c0c */ /* 0x000fe2000bf26070 */
[----:B------:R-:W-:Y:S01]  /*f600*/  ULDC.64 UR4, c[0x0][0x680] ;  /* 0x0001a00000047ab9 */ /* 0x000fe20000000a00 */
[----:B------:R-:W-:Y:S02]  /*f610*/  IADD3.X R3, RZ, RZ, RZ, P2, !PT ;  /* 0x000000ffff037210 */ /* 0x000fe400017fe4ff */
[----:B------:R-:W-:-:S04]  /*f620*/  LEA R4, P2, R0, UR4, 0x2 ;  /* 0x0000000400047c11 */ /* 0x000fc8000f8410ff */
[----:B------:R-:W-:-:S05]  /*f630*/  LEA.HI.X R5, R0, UR5, R3, 0x2, P2 ;  /* 0x0000000500057c11 */ /* 0x000fca00090f1403 */
[----:B------:R1:W-:Y:S04]  /*f640*/  @!P0 STG.E desc[UR8][R4.64], R9 ;  /* 0x0000000904008986 */ /* 0x0003e8000c101908 */
[----:B------:R1:W-:Y:S02]  /*f650*/  @!P1 STG.E desc[UR8][R4.64+0x20], R7 ;  /* 0x0000200704009986 */ /* 0x0003e4000c101908 */
.L_x_62:
[----:B------:R-:W-:Y:S05]  /*f660*/  BSYNC B0 ;  /* 0x0000000000007941 */ /* 0x000fea0003800000 */
.L_x_61:
[----:B------:R-:W-:Y:S01]  /*f670*/  ULDC.64 UR4, c[0x0][0x730] ;  /* 0x0001cc0000047ab9 */ /* 0x000fe20000000a00 */
[-C--:B------:R-:W-:Y:S01]  /*f680*/  FMUL R106, R106, R8.reuse ;  /* 0x000000086a6a7220 */ /* 0x080fe20000400000 */
[----:B------:R-:W-:Y:S01]  /*f690*/  ISETP.NE.U32.AND P0, PT, RZ, UR4, PT ;  /* 0x00000004ff007c0c */ /* 0x000fe2000bf05070 */
[-C--:B------:R-:W-:Y:S01]  /*f6a0*/  FMUL R46, R107, R8.reuse ;  /* 0x000000086b2e7220 */ /* 0x080fe20000400000 */
[-C--:B------:R-:W-:Y:S01]  /*f6b0*/  FMUL R110, R110, R8.reuse ;  /* 0x000000086e6e7220 */ /* 0x080fe20000400000 */
[-C--:B------:R-:W-:Y:S01]  /*f6c0*/  FMUL R48, R111, R8.reuse ;  /* 0x000000086f307220 */ /* 0x080fe20000400000 */
[----:B------:R-:W-:Y:S01]  /*f6d0*/  ISETP.NE.AND.EX P0, PT, RZ, UR5, PT, P0 ;  /* 0x00000005ff007c0c */ /* 0x000fe2000bf05300 */
        /* <DEDUP_REMOVED lines=13> */
[----:B------:R-:W-:Y:S02]  /*f7b0*/  ULDC.64 UR4, c[0x0][0x728] ;  /* 0x0001ca0000047ab9 */ /* 0x000fe40000000a00 */
[----:B------:R-:W-:-:S04]  /*f7c0*/  ISETP.NE.U32.AND P0, PT, RZ, UR4, PT ;  /* 0x00000004ff007c0c */ /* 0x000fc8000bf05070 */
[----:B------:R-:W-:-:S13]  /*f7d0*/  ISETP.NE.AND.EX P0, PT, RZ, UR5, PT, P0 ;  /* 0x00000005ff007c0c */ /* 0x000fda000bf05300 */
[----:B------:R-:W-:Y:S05]  /*f7e0*/  @!P0 BRA `(.L_x_64) ;  /* 0x00000000000c8947 */ /* 0x000fea0003800000 */
[----:B-1----:R-:W1:Y:S02]  /*f7f0*/  LDC.64 R4, c[0x0][0x728] ;  /* 0x0001ca00ff047b82 */ /* 0x002e640000000a00 */
[----:B-1----:R3:W5:Y:S01]  /*f800*/  LDG.E R4, desc[UR8][R4.64] ;  /* 0x0000000804047981 */ /* 0x002762000c1e1900 */
[----:B------:R-:W-:Y:S05]  /*f810*/  BRA `(.L_x_63) ;  /* 0x0000000000047947 */ /* 0x000fea0003800000 */
.L_x_64:
[----:B-1----:R-:W2:Y:S02]  /*f820*/  LDC R4, c[0x0][0x720] ;  /* 0x0001c800ff047b82 */ /* 0x002ea40000000800 */
.L_x_63:
[----:B------:R-:W-:Y:S02]  /*f830*/  MOV R0, RZ ;  /* 0x000000ff00007202 */ /* 0x000fe40000000f00 */
[----:B--2--5:R-:W-:Y:S02]  /*f840*/  MOV R45, R4 ;  /* 0x00000004002d7202 */ /* 0x024fe40000000f00 */
[----:B------:R-:W-:-:S13]  /*f850*/  LOP3.LUT P0, RZ, R0, 0x1bf, RZ, 0xc0, !PT ;  /* 0x000001bf00ff7812 */ /* 0x000fda000780c0ff */
[----:B------:R-:W-:Y:S05]  /*f860*/  @!P0 BRA `(.L_x_65) ;  /* 0x0000000000408947 */ /* 0x000fea0003800000 */
[----:B------:R-:W-:Y:S01]  /*f870*/  MOV R0, 0x0 ;  /* 0x0000000000007802 */ /* 0x000fe20000000f00 */
[----:B------:R-:W-:Y:S01]  /*f880*/  ULDC.64 UR4, c[0x4][0x70] ;  /* 0x01001c0000047ab9 */ /* 0x000fe20000000a00 */
[----:B------:R-:W-:Y:S01]  /*f890*/  ULDC.64 UR6, c[0x4][0x8] ;  /* 0x0100020000067ab9 */ /* 0x000fe20000000a00 */
[----:B-1----:R-:W-:Y:S01]  /*f8a0*/  IMAD.U32 R4, RZ, RZ, UR4 ;  /* 0x00000004ff047e24 */ /* 0x002fe2000f8e00ff */
[----:B------:R1:W2:Y:S01]  /*f8b0*/  LDC.64 R14, c[0x4][R0] ;  /* 0x01000000000e7b82 */ /* 0x0002a20000000a00 */
[----:B---3--:R-:W-:Y:S01]  /*f8c0*/  MOV R5, UR5 ;  /* 0x0000000500057c02 */ /* 0x008fe20008000f00 */
[----:B------:R-:W-:Y:S01]  /*f8d0*/  ULDC.64 UR4, c[0x4][0x78] ;  /* 0x01001e0000047ab9 */ /* 0x000fe20000000a00 */
[----:B------:R-:W-:Y:S01]  /*f8e0*/  MOV R10, UR6 ;  /* 0x00000006000a7c02 */ /* 0x000fe20008000f00 */
[----:B------:R-:W-:Y:S01]  /*f8f0*/  IMAD.U32 R7, RZ, RZ, UR5 ;  /* 0x00000005ff077e24 */ /* 0x000fe2000f8e00ff */
[----:B------:R-:W-:Y:S01]  /*f900*/  MOV R6, UR4 ;  /* 0x0000000400067c02 */ /* 0x000fe20008000f00 */
[----:B------:R-:W-:Y:S01]  /*f910*/  IMAD.MOV.U32 R8, RZ, RZ, 0x70 ;  /* 0x00000070ff087424 */ /* 0x000fe200078e00ff */
[----:B------:R-:W-:-:S02]  /*f920*/  MOV R11, UR7 ;  /* 0x00000007000b7c02 */ /* 0x000fc40008000f00 */
[----:B------:R-:W-:Y:S02]  /*f930*/  MOV R12, 0x1 ;  /* 0x00000001000c7802 */ /* 0x000fe40000000f00 */
[----:B-1----:R-:W-:-:S07]  /*f940*/  MOV R13, RZ ;  /* 0x000000ff000d7202 */ /* 0x002fce0000000f00 */
[----:B------:R-:W-:-:S07]  /*f950*/  LEPC R20, `(.L_x_65) ;  /* 0x000000001014794e */ /* 0x000fce0000000000 */
[----:B--2---:R-:W-:Y:S05]  /*f960*/  CALL.ABS.NOINC R14 ;  /* 0x000000000e007343 */ /* 0x004fea0003c00000 */
.L_x_65:
        /* <DEDUP_REMOVED lines=18> */
.L_x_66:
[----:B------:R-:W-:Y:S01]  /*fa90*/  ULDC.64 UR4, c[0x0][0x730] ;  /* 0x0001cc0000047ab9 */ /* 0x000fe20000000a00 */
[----:B------:R-:W-:Y:S01]  /*faa0*/  IMAD.SHL.U32 R0, R16, 0x20, RZ ;  /* 0x0000002010007824 */ /* 0x000fe200078e00ff */
[----:B------:R-:W-:Y:S01]  /*fab0*/  ISETP.NE.U32.AND P0, PT, RZ, UR4, PT ;  /* 0x00000004ff007c0c */ /* 0x000fe2000bf05070 */
[----:B------:R-:W-:Y:S01]  /*fac0*/  VIADD R17, R17, 0x1f ;  /* 0x0000001f11117836 */ /* 0x000fe20000000000 */
[----:B-1----:R-:W-:Y:S02]  /*fad0*/  SHF.R.U32.HI R4, RZ, 0x1, R16 ;  /* 0x00000001ff047819 */ /* 0x002fe40000011610 */
[----:B------:R-:W-:Y:S02]  /*fae0*/  ISETP.NE.AND.EX P0, PT, RZ, UR5, PT, P0 ;  /* 0x00000005ff007c0c */ /* 0x000fe4000bf05300 */
[C---:B------:R-:W-:Y:S02]  /*faf0*/  LOP3.LUT R3, R0.reuse, 0xc0, RZ, 0xc0, !PT ;  /* 0x000000c000037812 */ /* 0x040fe400078ec0ff */
[----:B---3--:R-:W-:-:S02]  /*fb00*/  LOP3.LUT R5, R0, 0x20, RZ, 0xc0, !PT ;  /* 0x0000002000057812 */ /* 0x008fc400078ec0ff */
[----:B------:R-:W-:Y:S02]  /*fb10*/  LOP3.LUT R3, R3, 0x8, R4, 0xf8, !PT ;  /* 0x0000000803037812 */ /* 0x000fe400078ef804 */
[----:B------:R-:W-:Y:S02]  /*fb20*/  SHF.L.U32 R4, R16, 0x2, RZ ;  /* 0x0000000210047819 */ /* 0x000fe400000006ff */
[----:B------:R-:W-:Y:S02]  /*fb30*/  LEA R5, R18, R5, 0x9 ;  /* 0x0000000512057211 */ /* 0x000fe400078e48ff */
[----:B------:R-:W-:Y:S01]  /*fb40*/  LOP3.LUT R3, R3, 0x18, R4, 0x78, !PT ;  /* 0x0000001803037812 */ /* 0x000fe200078e7804 */
[----:B------:R-:W1:Y:S01]  /*fb50*/  @P0 LDC R45, c[0x0][0x720] ;  /* 0x0001c800ff2d0b82 */ /* 0x000e620000000800 */
[----:B------:R-:W-:Y:S02]  /*fb60*/  LOP3.LUT R0, R0, 0x100, RZ, 0xc0, !PT ;  /* 0x0000010000007812 */ /* 0x000fe400078ec0ff */
[----:B------:R-:W-:-:S02]  /*fb70*/  ISETP.GT.U32.AND P1, PT, R17, 0x3e, PT ;  /* 0x0000003e1100780c */ /* 0x000fc40003f24070 */
[----:B------:R-:W-:Y:S02]  /*fb80*/  IADD3 R3, R3, R5, R0 ;  /* 0x0000000503037210 */ /* 0x000fe40007ffe000 */
[----:B------:R-:W-:Y:S02]  /*fb90*/  LOP3.LUT P0, RZ, R16, 0x4, RZ, 0xc0, !PT ;  /* 0x0000000410ff7812 */ /* 0x000fe4000780c0ff */
[----:B------:R-:W-:-:S05]  /*fba0*/  LEA R3, R3, R2, 0x1 ;  /* 0x0000000203037211 */ /* 0x000fca00078e08ff */
[----:B------:R-:W-:Y:S02]  /*fbb0*/  VIADD R21, R3, 0x1000 ;  /* 0x0000100003157836 */ /* 0x000fe40000000000 */
        /* <DEDUP_REMOVED lines=16> */
[----:B------:R-:W-:Y:S01]  /*fcc0*/  F2FP.F16.F32.PACK_AB R5, R0, R5 ;  /* 0x000000050005723e */ /* 0x000fe200000000ff */
[-C--:B------:R-:W-:Y:S01]  /*fcd0*/  FMUL R13, R30, R45.reuse ;  /* 0x0000002d1e0d7220 */ /* 0x080fe20000400000 */
[----:B------:R-:W-:Y:S01]  /*fce0*/  MOV R0, 0x10 ;  /* 0x0000001000007802 */ /* 0x000fe20000000f00 */
        /* <DEDUP_REMOVED lines=63> */
[----:B------:R-:W-:Y:S01]  /*100e0*/  FMUL R45, R102, R45 ;  /* 0x0000002d662d7220 */ /* 0x000fe20000400000 */
[----:B------:R-:W-:-:S02]  /*100f0*/  F2FP.F16.F32.PACK_AB R9, R10, R9 ;  /* 0x000000090a09723e */ /* 0x000fc400000000ff */
[----:B------:R-:W-:Y:S02]  /*10100*/  F2FP.F16.F32.PACK_AB R4, R153, R4 ;  /* 0x000000049904723e */ /* 0x000fe400000000ff */
[----:B------:R-:W-:Y:S02]  /*10110*/  F2FP.F16.F32.PACK_AB R6, R157, R6 ;  /* 0x000000069d06723e */ /* 0x000fe400000000ff */
[----:B------:R-:W-:Y:S02]  /*10120*/  F2FP.F16.F32.PACK_AB R8, R161, R160 ;  /* 0x000000a0a108723e */ /* 0x000fe400000000ff */
[----:B------:R-:W-:Y:S02]  /*10130*/  F2FP.F16.F32.PACK_AB R10, R165, R164 ;  /* 0x000000a4a50a723e */ /* 0x000fe400000000ff */
[----:B------:R-:W-:Y:S02]  /*10140*/  F2FP.F16.F32.PACK_AB R11, R12, R11 ;  /* 0x0000000b0c0b723e */ /* 0x000fe400000000ff */
[----:B------:R-:W-:Y:S01]  /*10150*/  SEL R0, R0, 0xfffffff0, !P0 ;  /* 0xfffffff000007807 */ /* 0x000fe20004000000 */
[----:B------:R-:W-:Y:S06]  /*10160*/  @P1 BRA `(.L_x_67) ;  /* 0x0000000000041947 */ /* 0x000fec0003800000 */
[----:B------:R-:W-:-:S04]  /*10170*/  DEPBAR.LE SB0, 0x1 ;  /* 0x000080400000791a */ /* 0x000fc80000000000 */
.L_x_67:
[----:B------:R-:W-:Y:S05]  /*10180*/  WARPSYNC.ALL ;  /* 0x0000000000007948 */ /* 0x000fea0003800000 */
[----:B------:R-:W-:Y:S01]  /*10190*/  BAR.SYNC.DEFER_BLOCKING 0x1, 0x80 ;  /* 0x0042000000007b1d */ /* 0x000fe20000010000 */
[C---:B------:R-:W-:Y:S02]  /*101a0*/  LEA R21, R0.reuse, R21, 0x1 ;  /* 0x0000001500157211 */ /* 0x040fe400078e08ff */
[----:B------:R-:W-:Y:S02]  /*101b0*/  LEA R0, R0, R3, 0x1 ;  /* 0x0000000300007211 */ /* 0x000fe400078e08ff */
[----:B------:R-:W-:Y:S01]  /*101c0*/  F2FP.F16.F32.PACK_AB R13, R13, R14 ;  /* 0x0000000e0d0d723e */ /* 0x000fe200000000ff */
[----:B------:R-:W-:Y:S01]  /*101d0*/  BSSY B0, `(.L_x_68) ;  /* 0x000001e000007945 */ /* 0x000fe20003800000 */
[----:B------:R-:W-:-:S02]  /*101e0*/  F2FP.F16.F32.PACK_AB R15, R15, R16 ;  /* 0x000000100f0f723e */ /* 0x000fc400000000ff */
[----:B------:R-:W-:Y:S02]  /*101f0*/  F2FP.F16.F32.PACK_AB R17, R17, R18 ;  /* 0x000000121111723e */ /* 0x000fe400000000ff */
[----:B------:R-:W-:Y:S02]  /*10200*/  F2FP.F16.F32.PACK_AB R12, R137, R136 ;  /* 0x00000088890c723e */ /* 0x000fe400000000ff */
[----:B------:R-:W-:Y:S02]  /*10210*/  F2FP.F16.F32.PACK_AB R14, R141, R140 ;  /* 0x0000008c8d0e723e */ /* 0x000fe400000000ff */
[----:B------:R-:W-:Y:S02]  /*10220*/  F2FP.F16.F32.PACK_AB R16, R145, R144 ;  /* 0x000000909110723e */ /* 0x000fe400000000ff */
[----:B------:R-:W-:Y:S02]  /*10230*/  F2FP.F16.F32.PACK_AB R18, R149, R148 ;  /* 0x000000949512723e */ /* 0x000fe400000000ff */
[----:B------:R-:W-:Y:S01]  /*10240*/  F2FP.F16.F32.PACK_AB R19, R19, R20 ;  /* 0x000000141313723e */ /* 0x000fe200000000ff */
[----:B------:R1:W-:Y:S04]  /*10250*/  STSM.16.M88.4 [R3], R4 ;  /* 0x0000000403007844 */ /* 0x0003e80000000200 */
[----:B------:R1:W-:Y:S01]  /*10260*/  STSM.16.M88.4 [R0], R8 ;  /* 0x0000000800007844 */ /* 0x0003e20000000200 */
[----:B------:R-:W-:Y:S01]  /*10270*/  @!PT LDS RZ, [RZ] ;  /* 0x00000000fffff984 */ /* 0x000fe20000000800 */
[----:B------:R-:W-:Y:S01]  /*10280*/  @!PT LDS RZ, [RZ] ;  /* 0x00000000fffff984 */ /* 0x000fe20000000800 */
[----:B------:R-:W-:Y:S01]  /*10290*/  @!PT LDS RZ, [RZ] ;  /* 0x00000000fffff984 */ /* 0x000fe20000000800 */
[----:B------:R-:W-:Y:S01]  /*102a0*/  @!PT LDS RZ, [RZ] ;  /* 0x00000000fffff984 */ /* 0x000fe20000000800 */
[----:B------:R2:W-:Y:S06]  /*102b0*/  MEMBAR.ALL.CTA ;  /* 0x0000000000007992 */ /* 0x0005ec0000008000 */
[----:B--2---:R-:W2:Y:S02]  /*102c0*/  FENCE.VIEW.ASYNC.S ;  /* 0x00000000000073c6 */ /* 0x004ea40000000000 */
[----:B--2---:R-:W-:Y:S06]  /*102d0*/  BAR.SYNC.DEFER_BLOCKING 0x1, 0x80 ;  /* 0x0042000000007b1d */ /* 0x004fec0000010000 */
[----:B------:R-:W-:Y:S05]  /*102e0*/  @P1 BRA `(.L_x_69) ;  /* 0x0000000000301947 */ /* 0x000fea0003800000 */
[----:B------:R-:W2:Y:S01]  /*102f0*/  S2UR UR10, SR_CTAID.X ;  /* 0x00000000000a79c3 */ /* 0x000ea20000002500 */
[----:B------:R-:W-:Y:S01]  /*10300*/  ULDC.64 UR4, c[0x0][0x198] ;  /* 0x0000660000047ab9 */ /* 0x000fe20000000a00 */
[----:B------:R-:W-:Y:S01]  /*10310*/  R2UR UR8, R2 ;  /* 0x00000000020872ca */ /* 0x000fe200000e0000 */
[----:B------:R-:W-:Y:S01]  /*10320*/  UIADD3 UR4, UP0, UR4, 0x670, URZ ;  /* 0x0000067004047890 */ /* 0x000fe2000ff1e03f */
[----:B------:R-:W-:Y:S01]  /*10330*/  UMOV UR9, URZ ;  /* 0x0000003f00097c82 */ /* 0x000fe20008000000 */
[----:B------:R-:W-:Y:S02]  /*10340*/  UMOV UR11, UR44 ;  /* 0x0000002c000b7c82 */ /* 0x000fe40008000000 */
[----:B------:R-:W-:Y:S01]  /*10350*/  UIADD3.X UR5, URZ, UR5, URZ, UP0, !UPT ;  /* 0x000000053f057290 */ /* 0x000fe200087fe43f */
[----:B------:R-:W-:Y:S01]  /*10360*/  UMOV UR12, UR45 ;  /* 0x0000002d000c7c82 */ /* 0x000fe20008000000 */
[----:B--2---:R-:W-:-:S09]  /*10370*/  USHF.L.U32 UR10, UR10, 0x6, URZ ;  /* 0x000000060a0a7899 */ /* 0x004fd2000800063f */
[----:B------:R2:W-:Y:S01]  /*10380*/  UTMASTG.4D [UR8], [UR4] ;  /* 0x00000008040073b5 */ /* 0x0005e20008018000 */
[----:B------:R0:W-:Y:S01]  /*10390*/  UTMACMDFLUSH ;  /* 0x00000000000079b7 */ /* 0x0001e20000000000 */
[----:B--2---:R-:W-:-:S04]  /*103a0*/  DEPBAR.LE SB0, 0x1 ;  /* 0x000080400000791a */ /* 0x004fc80000000000 */
.L_x_69:
[----:B------:R-:W-:Y:S05]  /*103b0*/  BSYNC B0 ;  /* 0x0000000000007941 */ /* 0x000fea0003800000 */
.L_x_68:
[----:B------:R-:W-:Y:S01]  /*103c0*/  BAR.SYNC.DEFER_BLOCKING 0x1, 0x80 ;  /* 0x0042000000007b1d */ /* 0x000fe20000010000 */
[----:B------:R-:W-:Y:S02]  /*103d0*/  F2FP.F16.F32.PACK_AB R120, R121, R120 ;  /* 0x000000787978723e */ /* 0x000fe400000000ff */
[----:B------:R-:W-:Y:S02]  /*103e0*/  F2FP.F16.F32.PACK_AB R128, R129, R128 ;  /* 0x000000808180723e */ /* 0x000fe400000000ff */
[----:B------:R-:W-:Y:S01]  /*103f0*/  F2FP.F16.F32.PACK_AB R121, R22, R23 ;  /* 0x000000171679723e */ /* 0x000fe200000000ff */
[----:B------:R-:W-:Y:S01]  /*10400*/  BSSY B0, `(.L_x_70) ;  /* 0x000001d000007945 */ /* 0x000fe20003800000 */
[----:B------:R-:W-:Y:S02]  /*10410*/  F2FP.F16.F32.PACK_AB R122, R125, R124 ;  /* 0x0000007c7d7a723e */ /* 0x000fe400000000ff */
[----:B------:R-:W-:Y:S02]  /*10420*/  F2FP.F16.F32.PACK_AB R123, R24, R25 ;  /* 0x00000019187b723e */ /* 0x000fe400000000ff */
[----:B------:R-:W-:-:S02]  /*10430*/  F2FP.F16.F32.PACK_AB R129, R26, R27 ;  /* 0x0000001b1a81723e */ /* 0x000fc400000000ff */
[----:B------:R-:W-:Y:S02]  /*10440*/  F2FP.F16.F32.PACK_AB R130, R133, R132 ;  /* 0x000000848582723e */ /* 0x000fe400000000ff */
[----:B------:R-:W-:Y:S01]  /*10450*/  F2FP.F16.F32.PACK_AB R131, R28, R29 ;  /* 0x0000001d1c83723e */ /* 0x000fe200000000ff */
[----:B------:R2:W-:Y:S04]  /*10460*/  STSM.16.M88.4 [R3+0x1000], R12 ;  /* 0x0010000c03007844 */ /* 0x0005e80000000200 */
[----:B------:R2:W-:Y:S01]  /*10470*/  STSM.16.M88.4 [R0+0x1000], R16 ;  /* 0x0010001000007844 */ /* 0x0005e20000000200 */
[----:B------:R-:W-:Y:S01]  /*10480*/  @!PT LDS RZ, [RZ] ;  /* 0x00000000fffff984 */ /* 0x000fe20000000800 */
[----:B------:R-:W-:Y:S01]  /*10490*/  @!PT LDS RZ, [RZ] ;  /* 0x00000000fffff984 */ /* 0x000fe20000000800 */
[----:B------:R-:W-:Y:S01]  /*104a0*/  @!PT LDS RZ, [RZ] ;  /* 0x00000000fffff984 */ /* 0x000fe20000000800 */
[----:B------:R-:W-:Y:S01]  /*104b0*/  @!PT LDS RZ, [RZ] ;  /* 0x00000000fffff984 */ /* 0x000fe20000000800 */
[----:B------:R3:W-:Y:S06]  /*104c0*/  MEMBAR.ALL.CTA ;  /* 0x0000000000007992 */ /* 0x0007ec0000008000 */
[----:B---3--:R-:W3:Y:S02]  /*104d0*/  FENCE.VIEW.ASYNC.S ;  /* 0x00000000000073c6 */ /* 0x008ee40000000000 */
[----:B---3--:R-:W-:Y:S06]  /*104e0*/  BAR.SYNC.DEFER_BLOCKING 0x1, 0x80 ;  /* 0x0042000000007b1d */ /* 0x008fec0000010000 */
[----:B------:R-:W-:Y:S05]  /*104f0*/  @P1 BRA `(.L_x_71) ;  /* 0x0000000000341947 */ /* 0x000fea0003800000 */
[----:B------:R-:W3:Y:S01]  /*10500*/  S2UR UR10, SR_CTAID.X ;  /* 0x00000000000a79c3 */ /* 0x000ee20000002500 */
[----:B------:R-:W-:Y:S01]  /*10510*/  R2UR UR8, R2 ;  /* 0x00000000020872ca */ /* 0x000fe200000e0000 */
[----:B------:R-:W-:Y:S01]  /*10520*/  ULDC.64 UR4, c[0x0][0x198] ;  /* 0x0000660000047ab9 */ /* 0x000fe20000000a00 */
[----:B------:R-:W-:Y:S01]  /*10530*/  UMOV UR9, 0x20 ;  /* 0x0000002000097882 */ /* 0x000fe20000000000 */
[----:B------:R-:W-:Y:S01]  /*10540*/  UIADD3 UR4, UP0, UR4, 0x670, URZ ;  /* 0x0000067004047890 */ /* 0x000fe2000ff1e03f */
[----:B------:R-:W-:Y:S01]  /*10550*/  UMOV UR11, UR44 ;  /* 0x0000002c000b7c82 */ /* 0x000fe20008000000 */
[----:B------:R-:W-:Y:S02]  /*10560*/  UMOV UR12, UR45 ;  /* 0x0000002d000c7c82 */ /* 0x000fe40008000000 */
[----:B------:R-:W-:-:S06]  /*10570*/  UIADD3.X UR5, URZ, UR5, URZ, UP0, !UPT ;  /* 0x000000053f057290 */ /* 0x000fcc00087fe43f */
[----:B------:R-:W-:Y:S02]  /*10580*/  UIADD3 UR8, UR8, 0x1000, URZ ;  /* 0x0000100008087890 */ /* 0x000fe4000fffe03f */
[----:B---3--:R-:W-:-:S09]  /*10590*/  USHF.L.U32 UR10, UR10, 0x6, URZ ;  /* 0x000000060a0a7899 */ /* 0x008fd2000800063f */
[----:B------:R3:W-:Y:S01]  /*105a0*/  UTMASTG.4D [UR8], [UR4] ;  /* 0x00000008040073b5 */ /* 0x0007e20008018000 */
[----:B------:R0:W-:Y:S01]  /*105b0*/  UTMACMDFLUSH ;  /* 0x00000000000079b7 */ /* 0x0001e20000000000 */
[----:B---3--:R-:W-:-:S04]  /*105c0*/  DEPBAR.LE SB0, 0x1 ;  /* 0x000080400000791a */ /* 0x008fc80000000000 */
.L_x_71:
[----:B------:R-:W-:Y:S05]  /*105d0*/  BSYNC B0 ;  /* 0x0000000000007941 */ /* 0x000fea0003800000 */
.L_x_70:
        /* <DEDUP_REMOVED lines=17> */
[----:B----4-:R-:W4:Y:S02]  /*106f0*/  FENCE.VIEW.ASYNC.S ;  /* 0x00000000000073c6 */ /* 0x010f240000000000 */
[----:B----4-:R-:W-:Y:S06]  /*10700*/  BAR.SYNC.DEFER_BLOCKING 0x1, 0x80 ;  /* 0x0042000000007b1d */ /* 0x010fec0000010000 */
[----:B------:R-:W-:Y:S05]  /*10710*/  @P1 BRA `(.L_x_73) ;  /* 0x0000000000301947 */ /* 0x000fea0003800000 */
[----:B------:R-:W4:Y:S01]  /*10720*/  S2UR UR10, SR_CTAID.X ;  /* 0x00000000000a79c3 */ /* 0x000f220000002500 */
[----:B------:R-:W-:Y:S01]  /*10730*/  ULDC.64 UR4, c[0x0][0x198] ;  /* 0x0000660000047ab9 */ /* 0x000fe20000000a00 */
[----:B------:R-:W-:Y:S01]  /*10740*/  R2UR UR8, R2 ;  /* 0x00000000020872ca */ /* 0x000fe200000e0000 */
[----:B------:R-:W-:Y:S01]  /*10750*/  UIADD3 UR4, UP0, UR4, 0x670, URZ ;  /* 0x0000067004047890 */ /* 0x000fe2000ff1e03f */
[----:B------:R-:W-:Y:S01]  /*10760*/  UMOV UR9, 0x40 ;  /* 0x0000004000097882 */ /* 0x000fe20000000000 */
[----:B------:R-:W-:Y:S02]  /*10770*/  UMOV UR11, UR44 ;  /* 0x0000002c000b7c82 */ /* 0x000fe40008000000 */
[----:B------:R-:W-:Y:S01]  /*10780*/  UIADD3.X UR5, URZ, UR5, URZ, UP0, !UPT ;  /* 0x000000053f057290 */ /* 0x000fe200087fe43f */
[----:B------:R-:W-:Y:S01]  /*10790*/  UMOV UR12, UR45 ;  /* 0x0000002d000c7c82 */ /* 0x000fe20008000000 */
[----:B----4-:R-:W-:-:S09]  /*107a0*/  USHF.L.U32 UR10, UR10, 0x6, URZ ;  /* 0x000000060a0a7899 */ /* 0x010fd2000800063f */
[----:B------:R4:W-:Y:S01]  /*107b0*/  UTMASTG.4D [UR8], [UR4] ;  /* 0x00000008040073b5 */ /* 0x0009e20008018000 */
[----:B------:R0:W-:Y:S01]  /*107c0*/  UTMACMDFLUSH ;  /* 0x00000000000079b7 */ /* 0x0001e20000000000 */
[----:B----4-:R-:W-:-:S04]  /*107d0*/  DEPBAR.LE SB0, 0x1 ;  /* 0x000080400000791a */ /* 0x010fc80000000000 */
.L_x_73:
[----:B------:R-:W-:Y:S05]  /*107e0*/  BSYNC B0 ;  /* 0x0000000000007941 */ /* 0x000fea0003800000 */
.L_x_72:
        /* <DEDUP_REMOVED lines=11> */
[----:B------:R4:W-:Y:S01]  /*108a0*/  STSM.16.M88.4 [R21], R112 ;  /* 0x0000007015007844 */ /* 0x0009e20000000200 */
[----:B------:R-:W-:Y:S01]  /*108b0*/  @!PT LDS RZ, [RZ] ;  /* 0x00000000fffff984 */ /* 0x000fe20000000800 */
[----:B------:R-:W-:Y:S01]  /*108c0*/  @!PT LDS RZ, [RZ] ;  /* 0x00000000fffff984 */ /* 0x000fe20000000800 */
[----:B------:R-:W-:Y:S01]  /*108d0*/  @!PT LDS RZ, [RZ] ;  /* 0x00000000fffff984 */ /* 0x000fe20000000800 */
[----:B------:R-:W-:Y:S01]  /*108e0*/  @!PT LDS RZ, [RZ] ;  /* 0x00000000fffff984 */ /* 0x000fe20000000800 */
[----:B------:R5:W-:Y:S06]  /*108f0*/  MEMBAR.ALL.CTA ;  /* 0x0000000000007992 */ /* 0x000bec0000008000 */
[----:B-----5:R-:W5:Y:S02]  /*10900*/  FENCE.VIEW.ASYNC.S ;  /* 0x00000000000073c6 */ /* 0x020f640000000000 */
[----:B-----5:R-:W-:Y:S06]  /*10910*/  BAR.SYNC.DEFER_BLOCKING 0x1, 0x80 ;  /* 0x0042000000007b1d */ /* 0x020fec0000010000 */
[----:B------:R-:W-:Y:S05]  /*10920*/  @P1 BRA `(.L_x_75) ;  /* 0x0000000000341947 */ /* 0x000fea0003800000 */
[----:B------:R-:W5:Y:S01]  /*10930*/  S2UR UR10, SR_CTAID.X ;  /* 0x00000000000a79c3 */ /* 0x000f620000002500 */
        /* <DEDUP_REMOVED lines=8> */
[----:B-----5:R-:W-:-:S09]  /*109c0*/  USHF.L.U32 UR10, UR10, 0x6, URZ ;  /* 0x000000060a0a7899 */ /* 0x020fd2000800063f */
[----:B------:R1:W-:Y:S01]  /*109d0*/  UTMASTG.4D [UR8], [UR4] ;  /* 0x00000008040073b5 */ /* 0x0003e20008018000 */
[----:B------:R0:W-:Y:S01]  /*109e0*/  UTMACMDFLUSH ;  /* 0x00000000000079b7 */ /* 0x0001e20000000000 */
[----:B-1----:R-:W-:-:S04]  /*109f0*/  DEPBAR.LE SB0, 0x1 ;  /* 0x000080400000791a */ /* 0x002fc80000000000 */
.L_x_75:
[----:B------:R-:W-:Y:S05]  /*10a00*/  BSYNC B0 ;  /* 0x0000000000007941 */ /* 0x000fea0003800000 */
.L_x_74:
[----:B------:R-:W-:Y:S06]  /*10a10*/  BAR.SYNC.DEFER_BLOCKING 0x1, 0x80 ;  /* 0x0042000000007b1d */ /* 0x000fec0000010000 */
[----:B------:R-:W-:Y:S01]  /*10a20*/  BSSY B0, `(.L_x_76) ;  /* 0x0000016000007945 */ /* 0x000fe20003800000 */
[----:B------:R1:W-:Y:S04]  /*10a30*/  STSM.16.M88.4 [R3], R88 ;  /* 0x0000005803007844 */ /* 0x0003e80000000200 */
        /* <DEDUP_REMOVED lines=10> */
[----:B------:R-:W-:Y:S01]  /*10ae0*/  ULDC.64 UR4, c[0x0][0x198] ;  /* 0x0000660000047ab9 */ /* 0x000fe20000000a00 */
[----:B------:R-:W-:Y:S01]  /*10af0*/  R2UR UR8, R2 ;  /* 0x00000000020872ca */ /* 0x000fe200000e0000 */
[----:B------:R-:W-:Y:S01]  /*10b00*/  UIADD3 UR4, UP0, UR4, 0x670, URZ ;  /* 0x0000067004047890 */ /* 0x000fe2000ff1e03f */
[----:B------:R-:W-:Y:S01]  /*10b10*/  UMOV UR9, 0x80 ;  /* 0x0000008000097882 */ /* 0x000fe20000000000 */
[----:B------:R-:W-:Y:S02]  /*10b20*/  UMOV UR11, UR44 ;  /* 0x0000002c000b7c82 */ /* 0x000fe40008000000 */
[----:B------:R-:W-:Y:S01]  /*10b30*/  UIADD3.X UR5, URZ, UR5, URZ, UP0, !UPT ;  /* 0x000000053f057290 */ /* 0x000fe200087fe43f */
[----:B------:R-:W-:Y:S01]  /*10b40*/  UMOV UR12, UR45 ;  /* 0x0000002d000c7c82 */ /* 0x000fe20008000000 */
[----:B-----5:R-:W-:-:S09]  /*10b50*/  USHF.L.U32 UR10, UR10, 0x6, URZ ;  /* 0x000000060a0a7899 */ /* 0x020fd2000800063f */
[----:B------:R1:W-:Y:S02]  /*10b60*/  UTMASTG.4D [UR8], [UR4] ;  /* 0x00000008040073b5 */ /* 0x0003e40008018000 */
[----:B-1----:R0:W-:Y:S02]  /*10b70*/  UTMACMDFLUSH ;  /* 0x00000000000079b7 */ /* 0x0021e40000000000 */
.L_x_77:
[----:B------:R-:W-:Y:S05]  /*10b80*/  BSYNC B0 ;  /* 0x0000000000007941 */ /* 0x000fea0003800000 */
.L_x_76:
[----:B------:R-:W-:-:S04]  /*10b90*/  DEPBAR.LE SB0, 0x0 ;  /* 0x000080000000791a */ /* 0x000fc80000000000 */
[----:B------:R-:W-:Y:S05]  /*10ba0*/  EXIT ;  /* 0x000000000000794d */ /* 0x000fea0003800000 */
.L_x_7:
[----:B-1----:R1:W2:Y:S02]  /*10bb0*/  SYNCS.PHASECHK.TRANS64.TRYWAIT P2, [R3+URZ+0x2d048], R2 ;  /* 0x02d04802030075a7 */ /* 0x0022a4000804017f */
[----:B--2---:R-:W-:Y:S05]  /*10bc0*/  @!P2 NANOSLEEP.SYNCS 0x989680 ;  /* 0x009896800000a95d */ /* 0x004fea0003900000 */
[----:B------:R-:W2:Y:S02]  /*10bd0*/  @!P2 SYNCS.PHASECHK.TRANS64 P2, [R3+URZ+0x2d048], R2 ;  /* 0x02d048020300a5a7 */ /* 0x000ea4000804007f */
[----:B--2---:R-:W-:Y:S05]  /*10be0*/  @!P2 BRA `(.L_x_7) ;  /* 0xfffffffc00f0a947 */ /* 0x004fea000383ffff */
[----:B------:R-:W-:Y:S05]  /*10bf0*/  BRA `(.L_x_78) ;  /* 0xfffffef800c47947 */ /* 0x000fea000383ffff */
.L_x_12:
[----:B-1----:R1:W2:Y:S02]  /*10c00*/  SYNCS.PHASECHK.TRANS64.TRYWAIT P1, [R3+URZ+0x2d020], R2 ;  /* 0x02d02002030075a7 */ /* 0x0022a4000802017f */
[----:B--2---:R-:W-:Y:S05]  /*10c10*/  @!P1 NANOSLEEP.SYNCS 0x989680 ;  /* 0x009896800000995d */ /* 0x004fea0003900000 */
[----:B------:R-:W2:Y:S02]  /*10c20*/  @!P1 SYNCS.PHASECHK.TRANS64 P1, [R3+URZ+0x2d020], R2 ;  /* 0x02d02002030095a7 */ /* 0x000ea4000802007f */
[----:B--2---:R-:W-:Y:S05]  /*10c30*/  @!P1 BRA `(.L_x_12) ;  /* 0xfffffffc00f09947 */ /* 0x004fea000383ffff */
[----:B------:R-:W-:Y:S05]  /*10c40*/  BRA `(.L_x_79) ;  /* 0xfffffefc00cc7947 */ /* 0x000fea000383ffff */
.L_x_14:
[----:B-1----:R1:W2:Y:S02]  /*10c50*/  SYNCS.PHASECHK.TRANS64.TRYWAIT P1, [R2+URZ+0x2d020], R3 ;  /* 0x02d02003020075a7 */ /* 0x0022a4000802017f */
[----:B--2---:R-:W-:Y:S05]  /*10c60*/  @!P1 NANOSLEEP.SYNCS 0x989680 ;  /* 0x009896800000995d */ /* 0x004fea0003900000 */
[----:B------:R-:W2:Y:S02]  /*10c70*/  @!P1 SYNCS.PHASECHK.TRANS64 P1, [R2+URZ+0x2d020], R3 ;  /* 0x02d02003020095a7 */ /* 0x000ea4000802007f */
[----:B--2---:R-:W-:Y:S05]  /*10c80*/  @!P1 BRA `(.L_x_14) ;  /* 0xfffffffc00f09947 */ /* 0x004fea000383ffff */
[----:B------:R-:W-:Y:S05]  /*10c90*/  BRA `(.L_x_80) ;  /* 0xffffff0000847947 */ /* 0x000fea000383ffff */
.L_x_17:
[----:B-1----:R1:W2:Y:S02]  /*10ca0*/  SYNCS.PHASECHK.TRANS64.TRYWAIT P1, [R3+URZ+0x2d020], R4 ;  /* 0x02d02004030075a7 */ /* 0x0022a4000802017f */
[----:B--2---:R-:W-:Y:S05]  /*10cb0*/  @!P1 NANOSLEEP.SYNCS 0x989680 ;  /* 0x009896800000995d */ /* 0x004fea0003900000 */
[----:B------:R-:W2:Y:S02]  /*10cc0*/  @!P1 SYNCS.PHASECHK.TRANS64 P1, [R3+URZ+0x2d020], R4 ;  /* 0x02d02004030095a7 */ /* 0x000ea4000802007f */
[----:B--2---:R-:W-:Y:S05]  /*10cd0*/  @!P1 BRA `(.L_x_17) ;  /* 0xfffffffc00f09947 */ /* 0x004fea000383ffff */
[----:B------:R-:W-:Y:S05]  /*10ce0*/  BRA `(.L_x_81) ;  /* 0xffffff0400687947 */ /* 0x000fea000383ffff */
.L_x_19:
[----:B-1----:R1:W2:Y:S02]  /*10cf0*/  SYNCS.PHASECHK.TRANS64.TRYWAIT P1, [R3+URZ+0x2d020], R2 ;  /* 0x02d02002030075a7 */ /* 0x0022a4000802017f */
[----:B--2---:R-:W-:Y:S05]  /*10d00*/  @!P1 NANOSLEEP.SYNCS 0x989680 ;  /* 0x009896800000995d */ /* 0x004fea0003900000 */
[----:B------:R-:W2:Y:S02]  /*10d10*/  @!P1 SYNCS.PHASECHK.TRANS64 P1, [R3+URZ+0x2d020], R2 ;  /* 0x02d02002030095a7 */ /* 0x000ea4000802007f */
[----:B--2---:R-:W-:Y:S05]  /*10d20*/  @!P1 BRA `(.L_x_19) ;  /* 0xfffffffc00f09947 */ /* 0x004fea000383ffff */
[----:B------:R-:W-:Y:S05]  /*10d30*/  BRA `(.L_x_82) ;  /* 0xffffff0800387947 */ /* 0x000fea000383ffff */
.L_x_21:
[----:B-1----:R1:W2:Y:S02]  /*10d40*/  SYNCS.PHASECHK.TRANS64.TRYWAIT P1, [R2+URZ+0x2d040], R17 ;  /* 0x02d04011020075a7 */ /* 0x0022a4000802017f */
[----:B--2---:R-:W-:Y:S05]  /*10d50*/  @!P1 NANOSLEEP.SYNCS 0x989680 ;  /* 0x009896800000995d */ /* 0x004fea0003900000 */
[----:B------:R-:W2:Y:S02]  /*10d60*/  @!P1 SYNCS.PHASECHK.TRANS64 P1, [R2+URZ+0x2d040], R17 ;  /* 0x02d04011020095a7 */ /* 0x000ea4000802007f */
[----:B--2---:R-:W-:Y:S05]  /*10d70*/  @!P1 BRA `(.L_x_21) ;  /* 0xfffffffc00f09947 */ /* 0x004fea000383ffff */
[----:B------:R-:W-:Y:S05]  /*10d80*/  BRA `(.L_x_83) ;  /* 0xffffff0c00207947 */ /* 0x000fea000383ffff */
.L_x_22:
[----:B--2---:R2:W3:Y:S02]  /*10d90*/  SYNCS.PHASECHK.TRANS64.TRYWAIT P1, [R2+URZ+0x2d000], R17 ;  /* 0x02d00011020075a7 */ /* 0x0044e4000802017f */
[----:B---3--:R-:W-:Y:S05]  /*10da0*/  @!P1 NANOSLEEP.SYNCS 0x989680 ;  /* 0x009896800000995d */ /* 0x008fea0003900000 */
[----:B------:R-:W3:Y:S02]  /*10db0*/  @!P1 SYNCS.PHASECHK.TRANS64 P1, [R2+URZ+0x2d000], R17 ;  /* 0x02d00011020095a7 */ /* 0x000ee4000802007f */
[----:B---3--:R-:W-:Y:S05]  /*10dc0*/  @!P1 BRA `(.L_x_22) ;  /* 0xfffffffc00f09947 */ /* 0x008fea000383ffff */
[----:B------:R-:W-:Y:S05]  /*10dd0*/  BRA `(.L_x_84) ;  /* 0xffffff0c002c7947 */ /* 0x000fea000383ffff */
.L_x_23:
[----:B-1----:R1:W3:Y:S02]  /*10de0*/  SYNCS.PHASECHK.TRANS64.TRYWAIT P6, [R2+URZ+0x2d008], R17 ;  /* 0x02d00811020075a7 */ /* 0x0022e400080c017f */
[----:B---3--:R-:W-:Y:S05]  /*10df0*/  @!P6 NANOSLEEP.SYNCS 0x989680 ;  /* 0x009896800000e95d */ /* 0x008fea0003900000 */
[----:B------:R-:W3:Y:S02]  /*10e00*/  @!P6 SYNCS.PHASECHK.TRANS64 P6, [R2+URZ+0x2d008], R17 ;  /* 0x02d008110200e5a7 */ /* 0x000ee400080c007f */
[----:B---3--:R-:W-:Y:S05]  /*10e10*/  @!P6 BRA `(.L_x_23) ;  /* 0xfffffffc00f0e947 */ /* 0x008fea000383ffff */
[----:B------:R-:W-:Y:S05]  /*10e20*/  BRA `(.L_x_85) ;  /* 0xffffff3000347947 */ /* 0x000fea000383ffff */
.L_x_25:
[----:B-1----:R1:W2:Y:S02]  /*10e30*/  SYNCS.PHASECHK.TRANS64.TRYWAIT P2, [R25+URZ+0x2d000], R24 ;  /* 0x02d00018190075a7 */ /* 0x0022a4000804017f */
[----:B--2---:R-:W-:Y:S05]  /*10e40*/  @!P2 NANOSLEEP.SYNCS 0x989680 ;  /* 0x009896800000a95d */ /* 0x004fea0003900000 */
[----:B------:R-:W2:Y:S02]  /*10e50*/  @!P2 SYNCS.PHASECHK.TRANS64 P2, [R25+URZ+0x2d000], R24 ;  /* 0x02d000181900a5a7 */ /* 0x000ea4000804007f */
[----:B--2---:R-:W-:Y:S05]  /*10e60*/  @!P2 BRA `(.L_x_25) ;  /* 0xfffffffc00f0a947 */ /* 0x004fea000383ffff */
[----:B------:R-:W-:Y:S05]  /*10e70*/  BRA `(.L_x_86) ;  /* 0xffffff4c00b47947 */ /* 0x000fea000383ffff */
.L_x_28:
[----:B-1----:R1:W2:Y:S02]  /*10e80*/  SYNCS.PHASECHK.TRANS64.TRYWAIT P3, [R171+URZ+0x2d020], R172 ;  /* 0x02d020acab0075a7 */ /* 0x0022a4000806017f */
[----:B--2---:R-:W-:Y:S05]  /*10e90*/  @!P3 NANOSLEEP.SYNCS 0x989680 ;  /* 0x009896800000b95d */ /* 0x004fea0003900000 */
[----:B------:R-:W2:Y:S02]  /*10ea0*/  @!P3 SYNCS.PHASECHK.TRANS64 P3, [R171+URZ+0x2d020], R172 ;  /* 0x02d020acab00b5a7 */ /* 0x000ea4000806007f */
[----:B--2---:R-:W-:Y:S05]  /*10eb0*/  @!P3 BRA `(.L_x_28) ;  /* 0xfffffffc00f0b947 */ /* 0x004fea000383ffff */
[----:B------:R-:W-:Y:S05]  /*10ec0*/  BRA `(.L_x_87) ;  /* 0xffffff5000dc7947 */ /* 0x000fea000383ffff */
.L_x_30:
[----:B-1----:R1:W3:Y:S02]  /*10ed0*/  SYNCS.PHASECHK.TRANS64.TRYWAIT P4, [R183+URZ+0x2d000], R182 ;  /* 0x02d000b6b70075a7 */ /* 0x0022e4000808017f */
[----:B---3--:R-:W-:Y:S05]  /*10ee0*/  @!P4 NANOSLEEP.SYNCS 0x989680 ;  /* 0x009896800000c95d */ /* 0x008fea0003900000 */
[----:B------:R-:W3:Y:S02]  /*10ef0*/  @!P4 SYNCS.PHASECHK.TRANS64 P4, [R183+URZ+0x2d000], R182 ;  /* 0x02d000b6b700c5a7 */ /* 0x000ee4000808007f */
[----:B---3--:R-:W-:Y:S05]  /*10f00*/  @!P4 BRA `(.L_x_30) ;  /* 0xfffffffc00f0c947 */ /* 0x008fea000383ffff */
[----:B------:R-:W-:Y:S05]  /*10f10*/  BRA `(.L_x_88) ;  /* 0xffffff5c00347947 */ /* 0x000fea000383ffff */
.L_x_34:
[----:B-1----:R1:W2:Y:S02]  /*10f20*/  SYNCS.PHASECHK.TRANS64.TRYWAIT P2, [R24+URZ+0x2d020], R25 ;  /* 0x02d02019180075a7 */ /* 0x0022a4000804017f */
[----:B--2---:R-:W-:Y:S05]  /*10f30*/  @!P2 NANOSLEEP.SYNCS 0x989680 ;  /* 0x009896800000a95d */ /* 0x004fea0003900000 */
[----:B------:R-:W2:Y:S02]  /*10f40*/  @!P2 SYNCS.PHASECHK.TRANS64 P2, [R24+URZ+0x2d020], R25 ;  /* 0x02d020191800a5a7 */ /* 0x000ea4000804007f */
[----:B--2---:R-:W-:Y:S05]  /*10f50*/  @!P2 BRA `(.L_x_34) ;  /* 0xfffffffc00f0a947 */ /* 0x004fea000383ffff */
[----:B------:R-:W-:Y:S05]  /*10f60*/  BRA `(.L_x_89) ;  /* 0xffffff8800c87947 */ /* 0x000fea000383ffff */
.L_x_38:
[----:B-1----:R1:W2:Y:S02]  /*10f70*/  SYNCS.PHASECHK.TRANS64.TRYWAIT P1, [R25+URZ+0x2d000], R24 ;  /* 0x02d00018190075a7 */ /* 0x0022a4000802017f */
[----:B--2---:R-:W-:Y:S05]  /*10f80*/  @!P1 NANOSLEEP.SYNCS 0x989680 ;  /* 0x009896800000995d */ /* 0x004fea0003900000 */
[----:B------:R-:W2:Y:S02]  /*10f90*/  @!P1 SYNCS.PHASECHK.TRANS64 P1, [R25+URZ+0x2d000], R24 ;  /* 0x02d00018190095a7 */ /* 0x000ea4000802007f */
[----:B--2---:R-:W-:Y:S05]  /*10fa0*/  @!P1 BRA `(.L_x_38) ;  /* 0xfffffffc00f09947 */ /* 0x004fea000383ffff */
[----:B------:R-:W-:Y:S05]  /*10fb0*/  BRA `(.L_x_90) ;  /* 0xffffff8c00d07947 */ /* 0x000fea000383ffff */
.L_x_41:
[----:B-1----:R1:W2:Y:S02]  /*10fc0*/  SYNCS.PHASECHK.TRANS64.TRYWAIT P2, [R171+URZ+0x2d020], R172 ;  /* 0x02d020acab0075a7 */ /* 0x0022a4000804017f */
[----:B--2---:R-:W-:Y:S05]  /*10fd0*/  @!P2 NANOSLEEP.SYNCS 0x989680 ;  /* 0x009896800000a95d */ /* 0x004fea0003900000 */
[----:B------:R-:W2:Y:S02]  /*10fe0*/  @!P2 SYNCS.PHASECHK.TRANS64 P2, [R171+URZ+0x2d020], R172 ;  /* 0x02d020acab00a5a7 */ /* 0x000ea4000804007f */
[----:B--2---:R-:W-:Y:S05]  /*10ff0*/  @!P2 BRA `(.L_x_41) ;  /* 0xfffffffc00f0a947 */ /* 0x004fea000383ffff */
[----:B------:R-:W-:Y:S05]  /*11000*/  BRA `(.L_x_91) ;  /* 0xffffff9400307947 */ /* 0x000fea000383ffff */
.L_x_44:
[----:B--2---:R2:W1:Y:S02]  /*11010*/  SYNCS.PHASECHK.TRANS64.TRYWAIT P6, [R48+URZ+0x2d000], R37 ;  /* 0x02d00025300075a7 */ /* 0x00446400080c017f */
[----:B-1----:R-:W-:Y:S05]  /*11020*/  @!P6 NANOSLEEP.SYNCS 0x989680 ;  /* 0x009896800000e95d */ /* 0x002fea0003900000 */
[----:B------:R-:W1:Y:S02]  /*11030*/  @!P6 SYNCS.PHASECHK.TRANS64 P6, [R48+URZ+0x2d000], R37 ;  /* 0x02d000253000e5a7 */ /* 0x000e6400080c007f */
[----:B-1----:R-:W-:Y:S05]  /*11040*/  @!P6 BRA `(.L_x_44) ;  /* 0xfffffffc00f0e947 */ /* 0x002fea000383ffff */
[----:B------:R-:W-:Y:S05]  /*11050*/  BRA `(.L_x_92) ;  /* 0xffffffa400a07947 */ /* 0x000fea000383ffff */
.L_x_48:
[----:B-1----:R1:W2:Y:S02]  /*11060*/  SYNCS.PHASECHK.TRANS64.TRYWAIT P1, [R6+URZ+0x2d020], R25 ;  /* 0x02d02019060075a7 */ /* 0x0022a4000802017f */
[----:B--2---:R-:W-:Y:S05]  /*11070*/  @!P1 NANOSLEEP.SYNCS 0x989680 ;  /* 0x009896800000995d */ /* 0x004fea0003900000 */
[----:B------:R-:W2:Y:S02]  /*11080*/  @!P1 SYNCS.PHASECHK.TRANS64 P1, [R6+URZ+0x2d020], R25 ;  /* 0x02d02019060095a7 */ /* 0x000ea4000802007f */
[----:B--2---:R-:W-:Y:S05]  /*11090*/  @!P1 BRA `(.L_x_48) ;  /* 0xfffffffc00f09947 */ /* 0x004fea000383ffff */
[----:B------:R-:W-:Y:S05]  /*110a0*/  BRA `(.L_x_93) ;  /* 0xffffffd400d47947 */ /* 0x000fea000383ffff */
        .weak           $__internal_0_$__cuda_sm20_rcp_rn_f32_slowpath
        .type           $__internal_0_$__cuda_sm20_rcp_rn_f32_slowpath,@function
        .size           $__internal_0_$__cuda_sm20_rcp_rn_f32_slowpath,(.L_x_99 - $__internal_0_$__cuda_sm20_rcp_rn_f32_slowpath)
$__internal_0_$__cuda_sm20_rcp_rn_f32_slowpath:
[----:B------:R-:W-:Y:S01]  /*110b0*/  IMAD.SHL.U32 R0, R3, 0x2, RZ ;  /* 0x0000000203007824 */ /* 0x000fe200078e00ff */
[----:B------:R-:W-:Y:S04]  /*110c0*/  BSSY B2, `(.L_x_94) ;  /* 0x0000030000027945 */ /* 0x000fe80003800000 */
[----:B------:R-:W-:-:S04]  /*110d0*/  SHF.R.U32.HI R29, RZ, 0x18, R0 ;  /* 0x00000018ff1d7819 */ /* 0x000fc80000011600 */
[----:B------:R-:W-:-:S13]  /*110e0*/  ISETP.NE.U32.AND P0, PT, R29, RZ, PT ;  /* 0x000000ff1d00720c */ /* 0x000fda0003f05070 */
[----:B------:R-:W-:Y:S05]  /*110f0*/  @P0 BRA `(.L_x_95) ;  /* 0x0000000000280947 */ /* 0x000fea0003800000 */
[----:B------:R-:W-:-:S04]  /*11100*/  SHF.L.U32 R0, R3, 0x1, RZ ;  /* 0x0000000103007819 */ /* 0x000fc800000006ff */
[----:B------:R-:W-:-:S13]  /*11110*/  ISETP.NE.AND P0, PT, R0, RZ, PT ;  /* 0x000000ff0000720c */ /* 0x000fda0003f05270 */
[----:B------:R-:W-:Y:S01]  /*11120*/  @P0 FFMA R5, R3, 1.84467440737095516160e+19, RZ ;  /* 0x5f80000003050823 */ /* 0x000fe200000000ff */
[----:B------:R-:W-:Y:S08]  /*11130*/  @!P0 MUFU.RCP R4, R3 ;  /* 0x0000000300048308 */ /* 0x000ff00000001000 */
[----:B------:R-:W1:Y:S02]  /*11140*/  @P0 MUFU.RCP R0, R5 ;  /* 0x0000000500000308 */ /* 0x000e640000001000 */
[----:B-1----:R-:W-:-:S04]  /*11150*/  @P0 FFMA R17, R5, R0, -1 ;  /* 0xbf80000005110423 */ /* 0x002fc80000000000 */
[----:B------:R-:W-:-:S04]  /*11160*/  @P0 FADD.FTZ R17, -R17, -RZ ;  /* 0x800000ff11110221 */ /* 0x000fc80000010100 */
[----:B------:R-:W-:-:S04]  /*11170*/  @P0 FFMA R0, R0, R17, R0 ;  /* 0x0000001100000223 */ /* 0x000fc80000000000 */
[----:B------:R-:W-:Y:S01]  /*11180*/  @P0 FFMA R4, R0, 1.84467440737095516160e+19, RZ ;  /* 0x5f80000000040823 */ /* 0x000fe200000000ff */
[----:B------:R-:W-:Y:S06]  /*11190*/  BRA `(.L_x_96) ;  /* 0x0000000000887947 */ /* 0x000fec0003800000 */
.L_x_95:
[----:B------:R-:W-:-:S04]  /*111a0*/  IADD3 R30, R29, -0xfd, RZ ;  /* 0xffffff031d1e7810 */ /* 0x000fc80007ffe0ff */
[----:B------:R-:W-:-:S13]  /*111b0*/  ISETP.GT.U32.AND P0, PT, R30, 0x1, PT ;  /* 0x000000011e00780c */ /* 0x000fda0003f04070 */
[----:B------:R-:W-:Y:S05]  /*111c0*/  @P0 BRA `(.L_x_97) ;  /* 0x0000000000780947 */ /* 0x000fea0003800000 */
[----:B------:R-:W-:Y:S01]  /*111d0*/  LOP3.LUT R0, R3, 0x7fffff, RZ, 0xc0, !PT ;  /* 0x007fffff03007812 */ /* 0x000fe200078ec0ff */
[----:B------:R-:W-:-:S03]  /*111e0*/  IMAD.MOV.U32 R25, RZ, RZ, 0x3 ;  /* 0x00000003ff197424 */ /* 0x000fc600078e00ff */
[----:B------:R-:W-:Y:S02]  /*111f0*/  LOP3.LUT R0, R0, 0x3f800000, RZ, 0xfc, !PT ;  /* 0x3f80000000007812 */ /* 0x000fe400078efcff */
[----:B------:R-:W-:Y:S02]  /*11200*/  SHF.L.U32 R25, R25, R30, RZ ;  /* 0x0000001e19197219 */ /* 0x000fe400000006ff */
[----:B------:R-:W1:Y:S02]  /*11210*/  MUFU.RCP R5, R0 ;  /* 0x0000000000057308 */ /* 0x000e640000001000 */
[----:B-1----:R-:W-:-:S04]  /*11220*/  FFMA R4, R0, R5, -1 ;  /* 0xbf80000000047423 */ /* 0x002fc80000000005 */
[----:B------:R-:W-:-:S04]  /*11230*/  FADD.FTZ R4, -R4, -RZ ;  /* 0x800000ff04047221 */ /* 0x000fc80000010100 */
[CCC-:B------:R-:W-:Y:S01]  /*11240*/  FFMA.RM R17, R5.reuse, R4.reuse, R5.reuse ;  /* 0x0000000405117223 */ /* 0x1c0fe20000004005 */
[----:B------:R-:W-:-:S04]  /*11250*/  FFMA.RP R24, R5, R4, R5 ;  /* 0x0000000405187223 */ /* 0x000fc80000008005 */
[C---:B------:R-:W-:Y:S02]  /*11260*/  LOP3.LUT R4, R17.reuse, 0x7fffff, RZ, 0xc0, !PT ;  /* 0x007fffff11047812 */ /* 0x040fe400078ec0ff */
[----:B------:R-:W-:Y:S02]  /*11270*/  FSETP.NEU.FTZ.AND P0, PT, R17, R24, PT ;  /* 0x000000181100720b */ /* 0x000fe40003f1d000 */
[----:B------:R-:W-:Y:S02]  /*11280*/  LOP3.LUT R4, R4, 0x800000, RZ, 0xfc, !PT ;  /* 0x0080000004047812 */ /* 0x000fe400078efcff */
[----:B------:R-:W-:Y:S02]  /*11290*/  SEL R5, RZ, 0xffffffff, !P0 ;  /* 0xffffffffff057807 */ /* 0x000fe40004000000 */
[----:B------:R-:W-:Y:S02]  /*112a0*/  LOP3.LUT R25, R25, R4, RZ, 0xc0, !PT ;  /* 0x0000000419197212 */ /* 0x000fe400078ec0ff */
[----:B------:R-:W-:-:S02]  /*112b0*/  IADD3 R5, -R5, RZ, RZ ;  /* 0x000000ff05057210 */ /* 0x000fc40007ffe1ff */
[-C--:B------:R-:W-:Y:S02]  /*112c0*/  SHF.R.U32.HI R25, RZ, R30.reuse, R25 ;  /* 0x0000001eff197219 */ /* 0x080fe40000011619 */
[--C-:B------:R-:W-:Y:S01]  /*112d0*/  LOP3.LUT P1, RZ, R5, R30, R4.reuse, 0xf8, !PT ;  /* 0x0000001e05ff7212 */ /* 0x100fe2000782f804 */
[----:B------:R-:W-:Y:S01]  /*112e0*/  VIADD R5, R29, 0xffffff04 ;  /* 0xffffff041d057836 */ /* 0x000fe20000000000 */
[C---:B------:R-:W-:Y:S02]  /*112f0*/  LOP3.LUT P0, RZ, R25.reuse, 0x1, RZ, 0xc0, !PT ;  /* 0x0000000119ff7812 */ /* 0x040fe4000780c0ff */
[----:B------:R-:W-:Y:S02]  /*11300*/  LOP3.LUT P2, RZ, R25, 0x2, RZ, 0xc0, !PT ;  /* 0x0000000219ff7812 */ /* 0x000fe4000784c0ff */
[----:B------:R-:W-:Y:S02]  /*11310*/  SHF.R.U32.HI R4, RZ, R5, R4 ;  /* 0x00000005ff047219 */ /* 0x000fe40000011604 */
[----:B------:R-:W-:-:S02]  /*11320*/  PLOP3.LUT P0, PT, P0, P1, P2, 0xe0, 0x0 ;  /* 0x000000000000781c */ /* 0x000fc40000703c20 */
[----:B------:R-:W-:Y:S02]  /*11330*/  LOP3.LUT P1, RZ, R3, 0x7fffff, RZ, 0xc0, !PT ;  /* 0x007fffff03ff7812 */ /* 0x000fe4000782c0ff */
[----:B------:R-:W-:-:S04]  /*11340*/  SEL R0, RZ, 0x1, !P0 ;  /* 0x00000001ff007807 */ /* 0x000fc80004000000 */
[----:B------:R-:W-:-:S04]  /*11350*/  IADD3 R0, -R0, RZ, RZ ;  /* 0x000000ff00007210 */ /* 0x000fc80007ffe1ff */
[----:B------:R-:W-:-:S13]  /*11360*/  ISETP.GE.AND P0, PT, R0, RZ, PT ;  /* 0x000000ff0000720c */ /* 0x000fda0003f06270 */
[----:B------:R-:W-:-:S04]  /*11370*/  @!P0 IADD3 R4, R4, 0x1, RZ ;  /* 0x0000000104048810 */ /* 0x000fc80007ffe0ff */
[----:B------:R-:W-:-:S04]  /*11380*/  @!P1 SHF.L.U32 R4, R4, 0x1, RZ ;  /* 0x0000000104049819 */ /* 0x000fc800000006ff */
[----:B------:R-:W-:Y:S01]  /*11390*/  LOP3.LUT R4, R4, 0x80000000, R3, 0xf8, !PT ;  /* 0x8000000004047812 */ /* 0x000fe200078ef803 */
[----:B------:R-:W-:Y:S06]  /*113a0*/  BRA `(.L_x_96) ;  /* 0x0000000000047947 */ /* 0x000fec0003800000 */
.L_x_97:
[----:B------:R1:W2:Y:S02]  /*113b0*/  MUFU.RCP R4, R3 ;  /* 0x0000000300047308 */ /* 0x0002a40000001000 */
.L_x_96:
[----:B------:R-:W-:Y:S05]  /*113c0*/  BSYNC B2 ;  /* 0x0000000000027941 */ /* 0x000fea0003800000 */
.L_x_94:
[----:B--2---:R-:W-:Y:S01]  /*113d0*/  IMAD.MOV.U32 R0, RZ, RZ, R4 ;  /* 0x000000ffff007224 */ /* 0x004fe200078e0004 */
[----:B------:R-:W-:Y:S02]  /*113e0*/  MOV R4, R26 ;  /* 0x0000001a00047202 */ /* 0x000fe40000000f00 */
[----:B------:R-:W-:-:S04]  /*113f0*/  MOV R5, 0x0 ;  /* 0x0000000000057802 */ /* 0x000fc80000000f00 */
[----:B-1----:R-:W-:Y:S05]  /*11400*/  RET.REL.NODEC R4 `(_ZN7cutlass13device_kernelINS_4fmha6kernel13FmhaKernelTmaINS1_10collective15FmhaMainloopTmaINS_6half_tEfN4cute5tupleIJNS7_1CILi64EEENS9_ILi128EEENS9_ILi160EEEEEENS4_14ResidualFusionEJEEENS4_15FmhaFwdEpilogueIS6_fNS8_IJSA_SC_SB_EEEEEJEEEEEvNT_6ParamsE) ;  /* 0xfffffee804fc7950 */ /* 0x002fea0003c3ffff */
.L_x_98:
[----:B------:R-:W-:-:S00]  /*11410*/  BRA `(.L_x_98) ;  /* 0xfffffffc00fc7947 */ /* 0x000fc0000383ffff */
[----:B------:R-:W-:-:S00]  /*11420*/  NOP ;  /* 0x0000000000007918 */ /* 0x000fc00000000000 */
        /* <DEDUP_REMOVED lines=13> */
.L_x_99:


//--------------------- .nv.global.init           --------------------------
	.section	.nv.global.init,"aw",@progbits
.nv.global.init:
	.type		$str$23,@object
	.size		$str$23,($str$24 - $str$23)
$str$23:
        /*0000*/ 	.byte	0x28, 0x61, 0x64, 0x64, 0x72, 0x65, 0x73, 0x73, 0x20, 0x26, 0x20, 0x6d, 0x61, 0x73, 0x6b, 0x29
        /*0010*/ 	.byte	0x20, 0x3d, 0x3d, 0x20, 0x30, 0x00
	.type		$str$24,@object
	.size		$str$24,(__unnamed_1 - $str$24)
$str$24:
        /*0016*/ 	.byte	0x2f, 0x74, 0x6d, 0x70, 0x2f, 0x63, 0x75, 0x74, 0x6c, 0x61, 0x73, 0x73, 0x5f, 0x73, 0x77, 0x65
        /*0026*/ 	.byte	0x65, 0x70, 0x5f, 0x73, 0x72, 0x63, 0x2f, 0x69, 0x6e, 0x63, 0x6c, 0x75, 0x64, 0x65, 0x2f, 0x63
        /*0036*/ 	.byte	0x75, 0x74, 0x65, 0x2f, 0x70, 0x6f, 0x69, 0x6e, 0x74, 0x65, 0x72, 0x5f, 0x66, 0x6c, 0x61, 0x67
        /*0046*/ 	.byte	0x67, 0x65, 0x64, 0x2e, 0x68, 0x70, 0x70, 0x00
	.type		__unnamed_1,@object
	.size		__unnamed_1,(__unnamed_2 - __unnamed_1)
__unnamed_1:
        /*004e*/ 	.byte	0x61, 0x75, 0x74, 0x6f, 0x20, 0x63, 0x75, 0x74, 0x65, 0x3a, 0x3a, 0x61, 0x73, 0x5f, 0x70, 0x6f
        /* <DEDUP_REMOVED lines=27> */
        /*020e*/ 	.byte	0x3e, 0x3e, 0x3e, 0x3e, 0x3e, 0x5d, 0x00
	.type		__unnamed_2,@object
	.size		__unnamed_2,(.L_1 - __unnamed_2)
__unnamed_2:
        /* <DEDUP_REMOVED lines=29> */
.L_1:


//--------------------- .nv.shared._ZN7cutlass13device_kernelINS_4fmha6kernel13FmhaKernelTmaINS1_10collective15FmhaMainloopTmaINS_6half_tEfN4cute5tupleIJNS7_1CILi64EEENS9_ILi128EEENS9_ILi160EEEEEENS4_14ResidualFusionEJEEENS4_15FmhaFwdEpilogueIS6_fNS8_IJSA_SC_SB_EEEEEJEEEEEvNT_6ParamsE --------------------------
	.section	.nv.shared._ZN7cutlass13device_kernelINS_4fmha6kernel13FmhaKernelTmaINS1_10collective15FmhaMainloopTmaINS_6half_tEfN4cute5tupleIJNS7_1CILi64EEENS9_ILi128EEENS9_ILi160EEEEEENS4_14ResidualFusionEJEEENS4_15FmhaFwdEpilogueIS6_fNS8_IJSA_SC_SB_EEEEEJEEEEEvNT_6ParamsE,"aw",@nobits
	.sectionflags	@""
	.align	16
	.zero		1024


//--------------------- .nv.shared.reserved.0     --------------------------
	.section	.nv.shared.reserved.0,"aw",@nobits
	.weak		__nv_reservedSMEM_offset_0_alias
	.size		__nv_reservedSMEM_offset_0_alias, 0, 0
	.other		__nv_reservedSMEM_offset_0_alias,@"STO_CUDA_RESERVED_SHARED STV_DEFAULT"
__nv_reservedSMEM_offset_0_alias:
	.zero		0


//--------------------- .nv.global                --------------------------
	.section	.nv.global,"aw",@nobits
.nv.global:
	.type		_ZN39_INTERNAL_23ea2c8f_4_k_cu_72557dad_29374cute1_E,@object
	.size		_ZN39_INTERNAL_23ea2c8f_4_k_cu_72557dad_29374cute1_E,(_ZN39_INTERNAL_23ea2c8f_4_k_cu_72557dad_29374cuda3std3__45__cpo6cbeginE - _ZN39_INTERNAL_23ea2c8f_4_k_cu_72557dad_29374cute1_E)
_ZN39_INTERNAL_23ea2c8f_4_k_cu_72557dad_29374cute1_E:
	.zero		1
	.type		_ZN39_INTERNAL_23ea2c8f_4_k_cu_72557dad_29374cuda3std3__45__cpo6cbeginE,@object
	.size		_ZN39_INTERNAL_23ea2c8f_4_k_cu_72557dad_29374cuda3std3__45__cpo6cbeginE,(_ZN39_INTERNAL_23ea2c8f_4_k_cu_72557dad_29374cuda3std3__48in_placeE - _ZN39_INTERNAL_23ea2c8f_4_k_cu_72557dad_29374cuda3std3__45__cpo6cbeginE)
_ZN39_INTERNAL_23ea2c8f_4_k_cu_72557dad_29374cuda3std3__45__cpo6cbeginE:
	.zero		1
	.type		_ZN39_INTERNAL_23ea2c8f_4_k_cu_72557dad_29374cuda3std3__48in_placeE,@object
	.size		_ZN39_INTERNAL_23ea2c8f_4_k_cu_72557dad_29374cuda3std3__48in_placeE,(_ZN39_INTERNAL_23ea2c8f_4_k_cu_72557dad_29374cuda3std6ranges3__45__cpo9iter_moveE - _ZN39_INTERNAL_23ea2c8f_4_k_cu_72557dad_29374cuda3std3__48in_placeE)
_ZN39_INTERNAL_23ea2c8f_4_k_cu_72557dad_29374cuda3std3__48in_placeE:
	.zero		1
	.type		_ZN39_INTERNAL_23ea2c8f_4_k_cu_72557dad_29374cuda3std6ranges3__45__cpo9iter_moveE,@object
	.size		_ZN39_INTERNAL_23ea2c8f_4_k_cu_72557dad_29374cuda3std6ranges3__45__cpo9iter_moveE,(_ZN39_INTERNAL_23ea2c8f_4_k_cu_72557dad_29374cuda3std3__45__cpo5beginE - _ZN39_INTERNAL_23ea2c8f_4_k_cu_72557dad_29374cuda3std6ranges3__45__cpo9iter_moveE)
_ZN39_INTERNAL_23ea2c8f_4_k_cu_72557dad_29374cuda3std6ranges3__45__cpo9iter_moveE:
	.zero		1
	.type		_ZN39_INTERNAL_23ea2c8f_4_k_cu_72557dad_29374cuda3std3__45__cpo5beginE,@object
	.size		_ZN39_INTERNAL_23ea2c8f_4_k_cu_72557dad_29374cuda3std3__45__cpo5beginE,(_ZN39_INTERNAL_23ea2c8f_4_k_cu_72557dad_29374cuda3std3__441_GLOBAL__N__23ea2c8f_4_k_cu_72557dad_29376ignoreE - _ZN39_INTERNAL_23ea2c8f_4_k_cu_72557dad_29374cuda3std3__45__cpo5beginE)
_ZN39_INTERNAL_23ea2c8f_4_k_cu_72557dad_29374cuda3std3__45__cpo5beginE:
	.zero		1
	.type		_ZN39_INTERNAL_23ea2c8f_4_k_cu_72557dad_29374cuda3std3__441_GLOBAL__N__23ea2c8f_4_k_cu_72557dad_29376ignoreE,@object
	.size		_ZN39_INTERNAL_23ea2c8f_4_k_cu_72557dad_29374cuda3std3__441_GLOBAL__N__23ea2c8f_4_k_cu_72557dad_29376ignoreE,(_ZN39_INTERNAL_23ea2c8f_4_k_cu_72557dad_29374cute7productE - _ZN39_INTERNAL_23ea2c8f_4_k_cu_72557dad_29374cuda3std3__441_GLOBAL__N__23ea2c8f_4_k_cu_72557dad_29376ignoreE)
_ZN39_INTERNAL_23ea2c8f_4_k_cu_72557dad_29374cuda3std3__441_GLOBAL__N__23ea2c8f_4_k_cu_72557dad_29376ignoreE:
	.zero		1
	.type		_ZN39_INTERNAL_23ea2c8f_4_k_cu_72557dad_29374cute7productE,@object
	.size		_ZN39_INTERNAL_23ea2c8f_4_k_cu_72557dad_29374cute7productE,(_ZN39_INTERNAL_23ea2c8f_4_k_cu_72557dad_29374cuda3std3__45__cpo3endE - _ZN39_INTERNAL_23ea2c8f_4_k_cu_72557dad_29374cute7productE)
_ZN39_INTERNAL_23ea2c8f_4_k_cu_72557dad_29374cute7productE:
	.zero		1
	.type		_ZN39_INTERNAL_23ea2c8f_4_k_cu_72557dad_29374cuda3std3__45__cpo3endE,@object
	.size		_ZN39_INTERNAL_23ea2c8f_4_k_cu_72557dad_29374cuda3std3__45__cpo3endE,(_ZN39_INTERNAL_23ea2c8f_4_k_cu_72557dad_29374cuda3std3__419piecewise_constructE - _ZN39_INTERNAL_23ea2c8f_4_k_cu_72557dad_29374cuda3std3__45__cpo3endE)
_ZN39_INTERNAL_23ea2c8f_4_k_cu_72557dad_29374cuda3std3__45__cpo3endE:
	.zero		1
	.type		_ZN39_INTERNAL_23ea2c8f_4_k_cu_72557dad_29374cuda3std3__419piecewise_constructE,@object
	.size		_ZN39_INTERNAL_23ea2c8f_4_k_cu_72557dad_29374cuda3std3__419piecewise_constructE,(_ZN39_INTERNAL_23ea2c8f_4_k_cu_72557dad_29374cuda3std3__45__cpo4cendE - _ZN39_INTERNAL_23ea2c8f_4_k_cu_72557dad_29374cuda3std3__419piecewise_constructE)
_ZN39_INTERNAL_23ea2c8f_4_k_cu_72557dad_29374cuda3std3__419piecewise_constructE:
	.zero		1
	.type		_ZN39_INTERNAL_23ea2c8f_4_k_cu_72557dad_29374cuda3std3__45__cpo4cendE,@object
	.size		_ZN39_INTERNAL_23ea2c8f_4_k_cu_72557dad_29374cuda3std3__45__cpo4cendE,(_ZN39_INTERNAL_23ea2c8f_4_k_cu_72557dad_29374cuda3std6ranges3__45__cpo4swapE - _ZN39_INTERNAL_23ea2c8f_4_k_cu_72557dad_29374cuda3std3__45__cpo4cendE)
_ZN39_INTERNAL_23ea2c8f_4_k_cu_72557dad_29374cuda3std3__45__cpo4cendE:
	.zero		1
	.type		_ZN39_INTERNAL_23ea2c8f_4_k_cu_72557dad_29374cuda3std6ranges3__45__cpo4swapE,@object
	.size		_ZN39_INTERNAL_23ea2c8f_4_k_cu_72557dad_29374cuda3std6ranges3__45__cpo4swapE,(.L_9 - _ZN39_INTERNAL_23ea2c8f_4_k_cu_72557dad_29374cuda3std6ranges3__45__cpo4swapE)
_ZN39_INTERNAL_23ea2c8f_4_k_cu_72557dad_29374cuda3std6ranges3__45__cpo4swapE:
	.zero		1
.L_9:


//--------------------- .nv.constant0._ZN7cutlass13device_kernelINS_4fmha6kernel13FmhaKernelTmaINS1_10collective15FmhaMainloopTmaINS_6half_tEfN4cute5tupleIJNS7_1CILi64EEENS9_ILi128EEENS9_ILi160EEEEEENS4_14ResidualFusionEJEEENS4_15FmhaFwdEpilogueIS6_fNS8_IJSA_SC_SB_EEEEEJEEEEEvNT_6ParamsE --------------------------
	.section	.nv.constant0._ZN7cutlass13device_kernelINS_4fmha6kernel13FmhaKernelTmaINS1_10collective15FmhaMainloopTmaINS_6half_tEfN4cute5tupleIJNS7_1CILi64EEENS9_ILi128EEENS9_ILi160EEEEEENS4_14ResidualFusionEJEEENS4_15FmhaFwdEpilogueIS6_fNS8_IJSA_SC_SB_EEEEEJEEEEEvNT_6ParamsE,"a",@progbits
	.sectionflags	@""
	.align	4
.nv.constant0._ZN7cutlass13device_kernelINS_4fmha6kernel13FmhaKernelTmaINS1_10collective15FmhaMainloopTmaINS_6half_tEfN4cute5tupleIJNS7_1CILi64EEENS9_ILi128EEENS9_ILi160EEEEEENS4_14ResidualFusionEJEEENS4_15FmhaFwdEpilogueIS6_fNS8_IJSA_SC_SB_EEEEEJEEEEEvNT_6ParamsE:
	.zero		2688


//--------------------- SYMBOLS --------------------------

	.type		.nv.reservedSmem.offset0,@object
	.size		.nv.reservedSmem.offset0,0x4
	.type		__assertfail,@function
